	.target	sm_90a

	.elftype	@"ET_EXEC"


//--------------------- .note.nv.tkinfo           --------------------------
	.section	.note.nv.tkinfo,"",@"SHT_NOTE"
	.sectionflags	@"SHF_NOTE_NV_TKINFO"
	.tkinfo
        /*0018*/ 	.word	0x00000002
        /*0030*/ 	.string	""
        /*0030*/ 	.string	"ptxas"
        /*0030*/ 	.string	"Cuda compilation tools, release 13.0, V13.0.88"
        /*0030*/ 	.string	"Build cuda_13.0.r13.0/compiler.36424714_0"
        /*0030*/ 	.string	"-v  -suppress-debug-info  -lineinfo  -arch sm_90a "



//--------------------- .note.nv.cuinfo           --------------------------
	.section	.note.nv.cuinfo,"",@"SHT_NOTE"
	.sectionflags	@"SHF_NOTE_NV_CUINFO"
        /*0018*/ 	.short	0x0002
        /*001a*/ 	.short	0x005a
        /*001c*/ 	.short	0x0082
	.zero		2


//--------------------- .nv.info                  --------------------------
	.section	.nv.info,"",@"SHT_CUDA_INFO"
	.align	4


	//----- nvinfo : EIATTR_REGCOUNT
	.align		4
        /*0000*/ 	.byte	0x04, 0x2f
        /*0002*/ 	.short	(.L_1 - .L_0)
	.align		4
.L_0:
        /*0004*/ 	.word	index@(matmul_kernel)
        /*0008*/ 	.word	0x000000ff


	//----- nvinfo : EIATTR_FRAME_SIZE
	.align		4
.L_1:
        /*000c*/ 	.byte	0x04, 0x11
        /*000e*/ 	.short	(.L_3 - .L_2)
	.align		4
.L_2:
        /*0010*/ 	.word	index@(matmul_kernel)
        /*0014*/ 	.word	0x00000678


	//----- nvinfo : EIATTR_MIN_STACK_SIZE
	.align		4
.L_3:
        /*0018*/ 	.byte	0x04, 0x12
        /*001a*/ 	.short	(.L_5 - .L_4)
	.align		4
.L_4:
        /*001c*/ 	.word	index@(matmul_kernel)
        /*0020*/ 	.word	0x00000678
.L_5:


//--------------------- .nv.compat                --------------------------
	.section	.nv.compat,"",@"SHT_CUDA_COMPAT_INFO"
	.align	4
        /*0000*/ 	.byte	0x02, 0x09, 0x01, 0x00, 0x02, 0x02, 0x04, 0x00, 0x02, 0x05, 0x05, 0x00, 0x03, 0x07, 0x01, 0x01
        /*0010*/ 	.byte	0x02, 0x03, 0x00, 0x00, 0x02, 0x06, 0x01, 0x00, 0x04, 0x0b, 0x08, 0x00, 0x00, 0x00, 0x00, 0x00
        /*0020*/ 	.byte	0x00, 0x00, 0x00, 0x00


//--------------------- .nv.info.matmul_kernel    --------------------------
	.section	.nv.info.matmul_kernel,"",@"SHT_CUDA_INFO"
	.sectionflags	@""
	.align	4


	//----- nvinfo : EIATTR_CUDA_API_VERSION
	.align		4
        /*0000*/ 	.byte	0x04, 0x37
        /*0002*/ 	.short	(.L_7 - .L_6)
.L_6:
        /*0004*/ 	.word	0x00000082


	//----- nvinfo : EIATTR_KPARAM_INFO
	.align		4
.L_7:
        /*0008*/ 	.byte	0x04, 0x17
        /*000a*/ 	.short	(.L_9 - .L_8)
.L_8:
        /*000c*/ 	.word	0x00000000
        /*0010*/ 	.short	0x000d
        /*0012*/ 	.short	0x0048
        /*0014*/ 	.byte	0x00, 0xf4, 0x21, 0x00


	//----- nvinfo : EIATTR_KPARAM_INFO
	.align		4
.L_9:
        /*0018*/ 	.byte	0x04, 0x17
        /*001a*/ 	.short	(.L_11 - .L_10)
.L_10:
        /*001c*/ 	.word	0x00000000
        /*0020*/ 	.short	0x000c
        /*0022*/ 	.short	0x0040
        /*0024*/ 	.byte	0x00, 0xf4, 0x21, 0x00


	//----- nvinfo : EIATTR_KPARAM_INFO
	.align		4
.L_11:
        /*0028*/ 	.byte	0x04, 0x17
        /*002a*/ 	.short	(.L_13 - .L_12)
.L_12:
        /*002c*/ 	.word	0x00000000
        /*0030*/ 	.short	0x000b
        /*0032*/ 	.short	0x0038
        /*0034*/ 	.byte	0x00, 0xf0, 0x11, 0x00


	//----- nvinfo : EIATTR_KPARAM_INFO
	.align		4
.L_13:
        /*0038*/ 	.byte	0x04, 0x17
        /*003a*/ 	.short	(.L_15 - .L_14)
.L_14:
        /*003c*/ 	.word	0x00000000
        /*0040*/ 	.short	0x000a
        /*0042*/ 	.short	0x0034
        /*0044*/ 	.byte	0x00, 0xf0, 0x11, 0x00


	//----- nvinfo : EIATTR_KPARAM_INFO
	.align		4
.L_15:
        /*0048*/ 	.byte	0x04, 0x17
        /*004a*/ 	.short	(.L_17 - .L_16)
.L_16:
        /*004c*/ 	.word	0x00000000
        /*0050*/ 	.short	0x0009
        /*0052*/ 	.short	0x0030
        /*0054*/ 	.byte	0x00, 0xf0, 0x11, 0x00


	//----- nvinfo : EIATTR_KPARAM_INFO
	.align		4
.L_17:
        /*0058*/ 	.byte	0x04, 0x17
        /*005a*/ 	.short	(.L_19 - .L_18)
.L_18:
        /*005c*/ 	.word	0x00000000
        /*0060*/ 	.short	0x0008
        /*0062*/ 	.short	0x002c
        /*0064*/ 	.byte	0x00, 0xf0, 0x11, 0x00


	//----- nvinfo : EIATTR_KPARAM_INFO
	.align		4
.L_19:
        /*0068*/ 	.byte	0x04, 0x17
        /*006a*/ 	.short	(.L_21 - .L_20)
.L_20:
        /*006c*/ 	.word	0x00000000
        /*0070*/ 	.short	0x0007
        /*0072*/ 	.short	0x0028
        /*0074*/ 	.byte	0x00, 0xf0, 0x11, 0x00


	//----- nvinfo : EIATTR_KPARAM_INFO
	.align		4
.L_21:
        /*0078*/ 	.byte	0x04, 0x17
        /*007a*/ 	.short	(.L_23 - .L_22)
.L_22:
        /*007c*/ 	.word	0x00000000
        /*0080*/ 	.short	0x0006
        /*0082*/ 	.short	0x0024
        /*0084*/ 	.byte	0x00, 0xf0, 0x11, 0x00


	//----- nvinfo : EIATTR_KPARAM_INFO
	.align		4
.L_23:
        /*0088*/ 	.byte	0x04, 0x17
        /*008a*/ 	.short	(.L_25 - .L_24)
.L_24:
        /*008c*/ 	.word	0x00000000
        /*0090*/ 	.short	0x0005
        /*0092*/ 	.short	0x0020
        /*0094*/ 	.byte	0x00, 0xf0, 0x11, 0x00


	//----- nvinfo : EIATTR_KPARAM_INFO
	.align		4
.L_25:
        /*0098*/ 	.byte	0x04, 0x17
        /*009a*/ 	.short	(.L_27 - .L_26)
.L_26:
        /*009c*/ 	.word	0x00000000
        /*00a0*/ 	.short	0x0004
        /*00a2*/ 	.short	0x001c
        /*00a4*/ 	.byte	0x00, 0xf0, 0x11, 0x00


	//----- nvinfo : EIATTR_KPARAM_INFO
	.align		4
.L_27:
        /*00a8*/ 	.byte	0x04, 0x17
        /*00aa*/ 	.short	(.L_29 - .L_28)
.L_28:
        /*00ac*/ 	.word	0x00000000
        /*00b0*/ 	.short	0x0003
        /*00b2*/ 	.short	0x0018
        /*00b4*/ 	.byte	0x00, 0xf0, 0x11, 0x00


	//----- nvinfo : EIATTR_KPARAM_INFO
	.align		4
.L_29:
        /*00b8*/ 	.byte	0x04, 0x17
        /*00ba*/ 	.short	(.L_31 - .L_30)
.L_30:
        /*00bc*/ 	.word	0x00000000
        /*00c0*/ 	.short	0x0002
        /*00c2*/ 	.short	0x0010
        /*00c4*/ 	.byte	0x00, 0xf4, 0x21, 0x00


	//----- nvinfo : EIATTR_KPARAM_INFO
	.align		4
.L_31:
        /*00c8*/ 	.byte	0x04, 0x17
        /*00ca*/ 	.short	(.L_33 - .L_32)
.L_32:
        /*00cc*/ 	.word	0x00000000
        /*00d0*/ 	.short	0x0001
        /*00d2*/ 	.short	0x0008
        /*00d4*/ 	.byte	0x00, 0xf4, 0x21, 0x00


	//----- nvinfo : EIATTR_KPARAM_INFO
	.align		4
.L_33:
        /*00d8*/ 	.byte	0x04, 0x17
        /*00da*/ 	.short	(.L_35 - .L_34)
.L_34:
        /*00dc*/ 	.word	0x00000000
        /*00e0*/ 	.short	0x0000
        /*00e2*/ 	.short	0x0000
        /*00e4*/ 	.byte	0x00, 0xf4, 0x21, 0x00


	//----- nvinfo : EIATTR_EXPLICIT_CLUSTER
	.align		4
.L_35:
        /*00e8*/ 	.byte	0x01, 0x3e
	.zero		2


	//----- nvinfo : EIATTR_CTA_PER_CLUSTER
	.align		4
        /*00ec*/ 	.byte	0x04, 0x3d
        /*00ee*/ 	.short	(.L_37 - .L_36)
.L_36:
        /*00f0*/ 	.word	0x00000002
        /*00f4*/ 	.word	0x00000001
        /*00f8*/ 	.word	0x00000001


	//----- nvinfo : EIATTR_SPARSE_MMA_MASK
	.align		4
.L_37:
        /*00fc*/ 	.byte	0x03, 0x50
        /*00fe*/ 	.short	0x0000


	//----- nvinfo : EIATTR_MAXREG_COUNT
	.align		4
        /*0100*/ 	.byte	0x03, 0x1b
        /*0102*/ 	.short	0x00ff


	//----- nvinfo : EIATTR_NUM_BARRIERS
	.align		4
        /*0104*/ 	.byte	0x02, 0x4c
        /*0106*/ 	.byte	0x01
	.zero		1


	//----- nvinfo : EIATTR_ANNOTATIONS
	.align		4
        /*0108*/ 	.byte	0x04, 0x55
        /*010a*/ 	.short	(.L_39 - .L_38)


	//   ....[0]....
.L_38:
        /*010c*/ 	.word	0x00000001
        /*0110*/ 	.byte	0xe0, 0x05, 0x00, 0x00, 0x01, 0x00, 0x00, 0x00, 0xc0, 0x09, 0x00, 0x00, 0x01, 0x00, 0x00, 0x00
        /* <DEDUP_REMOVED lines=695> */
        /*2c90*/ 	.byte	0x80, 0x20, 0x01, 0x00


	//----- nvinfo : EIATTR_MERCURY_ISA_VERSION
	.align		4
.L_39:
        /*2c94*/ 	.byte	0x03, 0x5f
        /*2c96*/ 	.short	0x0101


	//----- nvinfo : EIATTR_EXIT_INSTR_OFFSETS
	.align		4
        /*2c98*/ 	.byte	0x04, 0x1c
        /*2c9a*/ 	.short	(.L_41 - .L_40)


	//   ....[0]....
.L_40:
        /*2c9c*/ 	.word	0x00014160


	//   ....[1]....
        /*2ca0*/ 	.word	0x00014180


	//----- nvinfo : EIATTR_REQNTID
	.align		4
.L_41:
        /*2ca4*/ 	.byte	0x04, 0x10
        /*2ca6*/ 	.short	(.L_43 - .L_42)
.L_42:
        /*2ca8*/ 	.word	0x00000080
        /*2cac*/ 	.word	0x00000001
        /*2cb0*/ 	.word	0x00000001


	//----- nvinfo : EIATTR_CBANK_PARAM_SIZE
	.align		4
.L_43:
        /*2cb4*/ 	.byte	0x03, 0x19
        /*2cb6*/ 	.short	0x0050


	//----- nvinfo : EIATTR_PARAM_CBANK
	.align		4
        /*2cb8*/ 	.byte	0x04, 0x0a
        /*2cba*/ 	.short	(.L_45 - .L_44)
	.align		4
.L_44:
        /*2cbc*/ 	.word	index@(.nv.constant0.matmul_kernel)
        /*2cc0*/ 	.short	0x0210
        /*2cc2*/ 	.short	0x0050


	//----- nvinfo : EIATTR_SW_WAR
	.align		4
.L_45:
        /*2cc4*/ 	.byte	0x04, 0x36
        /*2cc6*/ 	.short	(.L_47 - .L_46)
.L_46:
        /*2cc8*/ 	.word	0x00000008
.L_47:


//--------------------- .nv.callgraph             --------------------------
	.section	.nv.callgraph,"",@"SHT_CUDA_CALLGRAPH"
	.align	4
	.sectionentsize	8
	.align		4
        /*0000*/ 	.word	0x00000000
	.align		4
        /*0004*/ 	.word	0xffffffff
	.align		4
        /*0008*/ 	.word	0x00000000
	.align		4
        /*000c*/ 	.word	0xfffffffe
	.align		4
        /*0010*/ 	.word	0x00000000
	.align		4
        /*0014*/ 	.word	0xfffffffd
	.align		4
        /*0018*/ 	.word	0x00000000
	.align		4
        /*001c*/ 	.word	0xfffffffc


//--------------------- .text.matmul_kernel       --------------------------
	.section	.text.matmul_kernel,"ax",@progbits
	.align	128
        .global         matmul_kernel
        .type           matmul_kernel,@function
        .size           matmul_kernel,(.L_x_4 - matmul_kernel)
        .other          matmul_kernel,@"STO_CUDA_ENTRY STV_DEFAULT"
matmul_kernel:
.text.matmul_kernel:
[----:B------:R-:W0:Y:S08]  /*0000*/  LDC R1, c[0x0][0x28] ;  /* 0x00000a00ff017b82 */ /* 0x000e300000000800 */
[----:B------:R-:W1:Y:S01]  /*0010*/  LDC.64 R44, c[0x0][0x228] ;  /* 0x00008a00ff2c7b82 */ /* 0x000e620000000a00 */
[----:B0-----:R-:W-:Y:S01]  /*0020*/  VIADD R1, R1, 0xfffff988 ;  /* 0xfffff98801017836 */ /* 0x001fe20000000000 */
[----:B------:R-:W-:Y:S01]  /*0030*/  UMOV UR5, 0x400 ;  /* 0x0000040000057882 */ /* 0x000fe20000000000 */
[----:B------:R-:W-:-:S05]  /*0040*/  ULDC.64 UR14, c[0x0][0x208] ;  /* 0x00008200000e7ab9 */ /* 0x000fca0000000a00 */
[----:B------:R-:W0:Y:S08]  /*0050*/  S2UR UR4, SR_CTAID.X ;  /* 0x00000000000479c3 */ /* 0x000e300000002500 */
[----:B------:R-:W2:Y:S01]  /*0060*/  LDC R114, c[0x0][0x230] ;  /* 0x00008c00ff727b82 */ /* 0x000ea20000000800 */
[----:B-1----:R-:W-:-:S07]  /*0070*/  VIADD R0, R45, 0x7f ;  /* 0x0000007f2d007836 */ /* 0x002fce0000000000 */
[----:B------:R-:W1:Y:S01]  /*0080*/  S2UR UR12, SR_CgaCtaId ;  /* 0x00000000000c79c3 */ /* 0x000e620000008800 */
[----:B------:R-:W-:Y:S02]  /*0090*/  SHF.R.S32.HI R3, RZ, 0x1f, R0 ;  /* 0x0000001fff037819 */ /* 0x000fe40000011400 */
[----:B0-----:R-:W-:Y:S01]  /*00a0*/  I2FP.F32.U32 R5, UR4 ;  /* 0x0000000400057c45 */ /* 0x001fe20008201000 */
[----:B------:R-:W-:Y:S01]  /*00b0*/  ULDC UR4, c[0x0][0x150] ;  /* 0x0000540000047ab9 */ /* 0x000fe20000000800 */
[----:B------:R-:W-:-:S03]  /*00c0*/  LEA.HI R3, R3, R0, RZ, 0x7 ;  /* 0x0000000003037211 */ /* 0x000fc600078f38ff */
[----:B------:R-:W-:Y:S01]  /*00d0*/  FMUL R5, R5, UR4 ;  /* 0x0000000405057c20 */ /* 0x000fe20008400000 */
[----:B------:R-:W-:Y:S01]  /*00e0*/  SHF.R.S32.HI R3, RZ, 0x7, R3 ;  /* 0x00000007ff037819 */ /* 0x000fe20000011403 */
[----:B--2---:R-:W-:-:S04]  /*00f0*/  VIADD R114, R114, 0x7f ;  /* 0x0000007f72727836 */ /* 0x004fc80000000000 */
[----:B------:R-:W-:Y:S01]  /*0100*/  IMAD.SHL.U32 R4, R3, 0x8, RZ ;  /* 0x0000000803047824 */ /* 0x000fe200078e00ff */
[----:B------:R-:W0:Y:S04]  /*0110*/  F2I.U32.TRUNC.NTZ R5, R5 ;  /* 0x0000000500057305 */ /* 0x000e28000020f000 */
[----:B------:R-:W-:Y:S01]  /*0120*/  IABS R7, R4 ;  /* 0x0000000400077213 */ /* 0x000fe20000000000 */
[----:B-1----:R-:W-:Y:S02]  /*0130*/  USHF.L.U32 UR4, UR12, 0x6, URZ ;  /* 0x000000060c047899 */ /* 0x002fe4000800063f */
[----:B------:R-:W-:Y:S01]  /*0140*/  ULEA UR12, UR12, UR5, 0x18 ;  /* 0x000000050c0c7291 */ /* 0x000fe2000f8ec03f */
[----:B------:R-:W1:Y:S01]  /*0150*/  I2F.RP R0, R7 ;  /* 0x0000000700007306 */ /* 0x000e620000209400 */
[----:B------:R-:W-:Y:S01]  /*0160*/  ULOP3.LUT UR4, UR4, 0x40, URZ, 0xc0, !UPT ;  /* 0x0000004004047892 */ /* 0x000fe2000f8ec03f */
[----:B0-----:R-:W-:-:S06]  /*0170*/  IABS R11, R5 ;  /* 0x00000005000b7213 */ /* 0x001fcc0000000000 */
[----:B-1----:R-:W0:Y:S02]  /*0180*/  MUFU.RCP R0, R0 ;  /* 0x0000000000007308 */ /* 0x002e240000001000 */
[----:B0-----:R-:W-:Y:S01]  /*0190*/  VIADD R2, R0, 0xffffffe ;  /* 0x0ffffffe00027836 */ /* 0x001fe20000000000 */
[----:B------:R-:W-:-:S05]  /*01a0*/  IABS R0, R4 ;  /* 0x0000000400007213 */ /* 0x000fca0000000000 */
[----:B------:R0:W1:Y:S01]  /*01b0*/  F2I.FTZ.U32.TRUNC.NTZ R3, R2 ;  /* 0x0000000200037305 */ /* 0x000062000021f000 */
[----:B------:R-:W-:Y:S02]  /*01c0*/  IMAD.MOV R0, RZ, RZ, -R0 ;  /* 0x000000ffff007224 */ /* 0x000fe400078e0a00 */
[----:B0-----:R-:W-:Y:S02]  /*01d0*/  IMAD.MOV.U32 R2, RZ, RZ, RZ ;  /* 0x000000ffff027224 */ /* 0x001fe400078e00ff */
[----:B-1----:R-:W-:-:S04]  /*01e0*/  IMAD.MOV R6, RZ, RZ, -R3 ;  /* 0x000000ffff067224 */ /* 0x002fc800078e0a03 */
[----:B------:R-:W-:-:S04]  /*01f0*/  IMAD R9, R6, R7, RZ ;  /* 0x0000000706097224 */ /* 0x000fc800078e02ff */
[----:B------:R-:W-:-:S06]  /*0200*/  IMAD.HI.U32 R2, R3, R9, R2 ;  /* 0x0000000903027227 */ /* 0x000fcc00078e0002 */
[----:B------:R-:W-:-:S04]  /*0210*/  IMAD.HI.U32 R2, R2, R11, RZ ;  /* 0x0000000b02027227 */ /* 0x000fc800078e00ff */
[----:B------:R-:W-:-:S05]  /*0220*/  IMAD R0, R2, R0, R11 ;  /* 0x0000000002007224 */ /* 0x000fca00078e020b */
[----:B------:R-:W-:-:S13]  /*0230*/  ISETP.GT.U32.AND P1, PT, R7, R0, PT ;  /* 0x000000000700720c */ /* 0x000fda0003f24070 */
[----:B------:R-:W-:Y:S02]  /*0240*/  @!P1 IMAD.IADD R0, R0, 0x1, -R7 ;  /* 0x0000000100009824 */ /* 0x000fe400078e0a07 */
[----:B------:R-:W-:Y:S01]  /*0250*/  @!P1 VIADD R2, R2, 0x1 ;  /* 0x0000000102029836 */ /* 0x000fe20000000000 */
[----:B------:R-:W-:Y:S02]  /*0260*/  ISETP.NE.AND P1, PT, R4, RZ, PT ;  /* 0x000000ff0400720c */ /* 0x000fe40003f25270 */
[----:B------:R-:W-:Y:S02]  /*0270*/  ISETP.GE.U32.AND P0, PT, R0, R7, PT ;  /* 0x000000070000720c */ /* 0x000fe40003f06070 */
[----:B------:R-:W-:-:S04]  /*0280*/  LOP3.LUT R0, R5, R4, RZ, 0x3c, !PT ;  /* 0x0000000405007212 */ /* 0x000fc800078e3cff */
[----:B------:R-:W-:Y:S01]  /*0290*/  ISETP.GE.AND P2, PT, R0, RZ, PT ;  /* 0x000000ff0000720c */ /* 0x000fe20003f46270 */
[----:B------:R-:W-:-:S05]  /*02a0*/  VIADD R0, R44, 0x7f ;  /* 0x0000007f2c007836 */ /* 0x000fca0000000000 */
[----:B------:R-:W-:Y:S01]  /*02b0*/  SHF.R.S32.HI R3, RZ, 0x1f, R0 ;  /* 0x0000001fff037819 */ /* 0x000fe20000011400 */
[----:B------:R-:W-:-:S03]  /*02c0*/  @P0 VIADD R2, R2, 0x1 ;  /* 0x0000000102020836 */ /* 0x000fc60000000000 */
[----:B------:R-:W-:-:S03]  /*02d0*/  LEA.HI R3, R3, R0, RZ, 0x7 ;  /* 0x0000000003037211 */ /* 0x000fc600078f38ff */
[----:B------:R-:W-:Y:S01]  /*02e0*/  @!P2 IMAD.MOV R2, RZ, RZ, -R2 ;  /* 0x000000ffff02a224 */ /* 0x000fe200078e0a02 */
[----:B------:R-:W-:-:S05]  /*02f0*/  @!P1 LOP3.LUT R2, RZ, R4, RZ, 0x33, !PT ;  /* 0x00000004ff029212 */ /* 0x000fca00078e33ff */
[----:B------:R-:W-:Y:S02]  /*0300*/  IMAD.SHL.U32 R6, R2, 0x8, RZ ;  /* 0x0000000802067824 */ /* 0x000fe400078e00ff */
[----:B------:R-:W-:-:S03]  /*0310*/  IMAD.MOV R2, RZ, RZ, -R2 ;  /* 0x000000ffff027224 */ /* 0x000fc600078e0a02 */
[----:B------:R-:W-:Y:S01]  /*0320*/  LEA.HI.SX32 R3, R3, -R6, 0x19 ;  /* 0x8000000603037211 */ /* 0x000fe200078fcaff */
[----:B------:R-:W-:-:S03]  /*0330*/  IMAD R11, R4, R2, R5 ;  /* 0x00000002040b7224 */ /* 0x000fc600078e0205 */
[----:B------:R-:W-:-:S04]  /*0340*/  VIMNMX R8, R3, 0x8, PT ;  /* 0x0000000803087848 */ /* 0x000fc80003fe0100 */
[-C--:B------:R-:W-:Y:S02]  /*0350*/  IABS R7, R8.reuse ;  /* 0x0000000800077213 */ /* 0x080fe40000000000 */
[----:B------:R-:W-:Y:S02]  /*0360*/  IABS R4, R8 ;  /* 0x0000000800047213 */ /* 0x000fe40000000000 */
[----:B------:R-:W0:Y:S08]  /*0370*/  I2F.RP R0, R7 ;  /* 0x0000000700007306 */ /* 0x000e300000209400 */
[----:B0-----:R-:W0:Y:S02]  /*0380*/  MUFU.RCP R0, R0 ;  /* 0x0000000000007308 */ /* 0x001e240000001000 */
[----:B0-----:R-:W-:-:S06]  /*0390*/  VIADD R3, R0, 0xffffffe ;  /* 0x0ffffffe00037836 */ /* 0x001fcc0000000000 */
[----:B------:R-:W0:Y:S02]  /*03a0*/  F2I.FTZ.U32.TRUNC.NTZ R3, R3 ;  /* 0x0000000300037305 */ /* 0x000e24000021f000 */
[----:B0-----:R-:W-:-:S04]  /*03b0*/  IMAD.MOV R9, RZ, RZ, -R3 ;  /* 0x000000ffff097224 */ /* 0x001fc800078e0a03 */
[----:B------:R-:W-:Y:S01]  /*03c0*/  IMAD.MOV.U32 R2, RZ, RZ, R9 ;  /* 0x000000ffff027224 */ /* 0x000fe200078e0009 */
[----:B------:R-:W-:-:S03]  /*03d0*/  IABS R9, R11 ;  /* 0x0000000b00097213 */ /* 0x000fc60000000000 */
[----:B------:R-:W-:Y:S02]  /*03e0*/  IMAD R5, R2, R7, RZ ;  /* 0x0000000702057224 */ /* 0x000fe400078e02ff */
[----:B------:R-:W-:-:S04]  /*03f0*/  IMAD.MOV.U32 R2, RZ, RZ, RZ ;  /* 0x000000ffff027224 */ /* 0x000fc800078e00ff */
[----:B------:R-:W-:-:S04]  /*0400*/  IMAD.HI.U32 R2, R3, R5, R2 ;  /* 0x0000000503027227 */ /* 0x000fc800078e0002 */
[----:B------:R-:W-:Y:S02]  /*0410*/  IMAD.MOV R3, RZ, RZ, -R4 ;  /* 0x000000ffff037224 */ /* 0x000fe400078e0a04 */
        /* <DEDUP_REMOVED lines=8> */
[----:B------:R-:W-:Y:S02]  /*04a0*/  ISETP.GE.AND P2, PT, R2, RZ, PT ;  /* 0x000000ff0200720c */ /* 0x000fe40003f46270 */
[----:B------:R-:W0:Y:S05]  /*04b0*/  S2R R2, SR_TID.X ;  /* 0x0000000000027919 */ /* 0x000e2a0000002100 */
[----:B------:R-:W-:Y:S01]  /*04c0*/  @P0 VIADD R0, R0, 0x1 ;  /* 0x0000000100000836 */ /* 0x000fe20000000000 */
[----:B------:R-:W-:-:S05]  /*04d0*/  ISETP.GT.AND P0, PT, R114, 0x7f, PT ;  /* 0x0000007f7200780c */ /* 0x000fca0003f04270 */
[----:B------:R-:W-:Y:S01]  /*04e0*/  @!P2 IMAD.MOV R0, RZ, RZ, -R0 ;  /* 0x000000ffff00a224 */ /* 0x000fe200078e0a00 */
[----:B------:R-:W-:-:S05]  /*04f0*/  @!P1 LOP3.LUT R0, RZ, R8, RZ, 0x33, !PT ;  /* 0x00000008ff009212 */ /* 0x000fca00078e33ff */
[----:B------:R-:W-:Y:S01]  /*0500*/  IMAD.MOV R3, RZ, RZ, -R0 ;  /* 0x000000ffff037224 */ /* 0x000fe200078e0a00 */
[----:B------:R-:W-:-:S03]  /*0510*/  LEA R0, R0, UR4, 0x7 ;  /* 0x0000000400007c11 */ /* 0x000fc6000f8e38ff */
[----:B------:R-:W-:Y:S02]  /*0520*/  IMAD R3, R8, R3, R11 ;  /* 0x0000000308037224 */ /* 0x000fe400078e020b */
[----:B------:R-:W-:Y:S02]  /*0530*/  VIADD R59, R0, 0x1 ;  /* 0x00000001003b7836 */ /* 0x000fe40000000000 */
[----:B------:R-:W-:Y:S02]  /*0540*/  IMAD.IADD R3, R6, 0x1, R3 ;  /* 0x0000000106037824 */ /* 0x000fe400078e0203 */
[C---:B------:R-:W-:Y:S02]  /*0550*/  VIADD R57, R0.reuse, 0x2 ;  /* 0x0000000200397836 */ /* 0x040fe40000000000 */
[C---:B------:R-:W-:Y:S02]  /*0560*/  VIADD R67, R0.reuse, 0x3 ;  /* 0x0000000300437836 */ /* 0x040fe40000000000 */
[----:B------:R-:W-:Y:S01]  /*0570*/  VIADD R65, R0, 0x4 ;  /* 0x0000000400417836 */ /* 0x000fe20000000000 */
[----:B0-----:R-:W-:Y:S01]  /*0580*/  LOP3.LUT R177, R2, 0x7f, RZ, 0xc0, !PT ;  /* 0x0000007f02b17812 */ /* 0x001fe200078ec0ff */
[----:B------:R-:W-:-:S02]  /*0590*/  VIADD R63, R0, 0x5 ;  /* 0x00000005003f7836 */ /* 0x000fc40000000000 */
[C---:B------:R-:W-:Y:S02]  /*05a0*/  VIADD R61, R0.reuse, 0x6 ;  /* 0x00000006003d7836 */ /* 0x040fe40000000000 */
[----:B------:R-:W-:Y:S02]  /*05b0*/  IMAD R88, R3, 0x80, R177 ;  /* 0x0000008003587824 */ /* 0x000fe400078e02b1 */
[C---:B------:R-:W-:Y:S02]  /*05c0*/  VIADD R69, R0.reuse, 0x7 ;  /* 0x0000000700457836 */ /* 0x040fe40000000000 */
[C---:B------:R-:W-:Y:S01]  /*05d0*/  VIADD R79, R0.reuse, 0x8 ;  /* 0x00000008004f7836 */ /* 0x040fe20000000000 */
[----:B------:R0:W-:Y:S01]  /*05e0*/  STL [R1+0x598], R88 ;  /* 0x0005985801007387 */ /* 0x0001e20000100800 */
[C---:B------:R-:W-:Y:S02]  /*05f0*/  VIADD R77, R0.reuse, 0x9 ;  /* 0x00000009004d7836 */ /* 0x040fe40000000000 */
[----:B------:R-:W-:-:S02]  /*0600*/  VIADD R73, R0, 0xa ;  /* 0x0000000a00497836 */ /* 0x000fc40000000000 */
[C---:B------:R-:W-:Y:S02]  /*0610*/  VIADD R71, R0.reuse, 0xb ;  /* 0x0000000b00477836 */ /* 0x040fe40000000000 */
[C---:B------:R-:W-:Y:S02]  /*0620*/  VIADD R75, R0.reuse, 0xc ;  /* 0x0000000c004b7836 */ /* 0x040fe40000000000 */
[C---:B------:R-:W-:Y:S02]  /*0630*/  VIADD R55, R0.reuse, 0xd ;  /* 0x0000000d00377836 */ /* 0x040fe40000000000 */
[C---:B------:R-:W-:Y:S02]  /*0640*/  VIADD R78, R0.reuse, 0xe ;  /* 0x0000000e004e7836 */ /* 0x040fe40000000000 */
        /* <DEDUP_REMOVED lines=48> */
[----:B------:R-:W-:Y:S01]  /*0950*/  VIADD R12, R0, 0x3f ;  /* 0x0000003f000c7836 */ /* 0x000fe20000000000 */
[----:B0-----:R-:W-:Y:S06]  /*0960*/  @P0 BRA `(.L_x_0) ;  /* 0x00000000008c0947 */ /* 0x001fec0003800000 */
[----:B------:R-:W-:Y:S01]  /*0970*/  IMAD.SHL.U32 R2, R2, 0x10, RZ ;  /* 0x0000001002027824 */ /* 0x000fe200078e00ff */
[----:B------:R-:W-:Y:S02]  /*0980*/  CS2R R56, SRZ ;  /* 0x0000000000387805 */ /* 0x000fe4000001ff00 */
[----:B------:R-:W-:Y:S02]  /*0990*/  CS2R R58, SRZ ;  /* 0x00000000003a7805 */ /* 0x000fe4000001ff00 */
[----:B------:R-:W-:Y:S02]  /*09a0*/  CS2R R60, SRZ ;  /* 0x00000000003c7805 */ /* 0x000fe4000001ff00 */
[----:B------:R-:W-:Y:S01]  /*09b0*/  CS2R R62, SRZ ;  /* 0x00000000003e7805 */ /* 0x000fe2000001ff00 */
[----:B------:R0:W-:Y:S01]  /*09c0*/  STL [R1+0x59c], R2 ;  /* 0x00059c0201007387 */ /* 0x0001e20000100800 */
[----:B------:R-:W-:Y:S02]  /*09d0*/  CS2R R64, SRZ ;  /* 0x0000000000407805 */ /* 0x000fe4000001ff00 */
[----:B------:R-:W-:-:S02]  /*09e0*/  CS2R R66, SRZ ;  /* 0x0000000000427805 */ /* 0x000fc4000001ff00 */
[----:B------:R-:W-:Y:S02]  /*09f0*/  CS2R R68, SRZ ;  /* 0x0000000000447805 */ /* 0x000fe4000001ff00 */
[----:B------:R-:W-:Y:S02]  /*0a00*/  CS2R R70, SRZ ;  /* 0x0000000000467805 */ /* 0x000fe4000001ff00 */
[----:B------:R-:W-:Y:S02]  /*0a10*/  CS2R R72, SRZ ;  /* 0x0000000000487805 */ /* 0x000fe4000001ff00 */
[----:B------:R-:W-:Y:S02]  /*0a20*/  CS2R R74, SRZ ;  /* 0x00000000004a7805 */ /* 0x000fe4000001ff00 */
        /* <DEDUP_REMOVED lines=21> */
[----:B------:R-:W-:Y:S01]  /*0b80*/  CS2R R54, SRZ ;  /* 0x0000000000367805 */ /* 0x000fe2000001ff00 */
[----:B0-----:R-:W-:Y:S06]  /*0b90*/  BRA `(.L_x_1) ;  /* 0x0000011400247947 */ /* 0x001fec0003800000 */
.L_x_0:
[----:B------:R-:W-:Y:S01]  /*0ba0*/  IABS R11, R44 ;  /* 0x0000002c000b7213 */ /* 0x000fe20000000000 */
[----:B------:R-:W-:Y:S01]  /*0bb0*/  ULDC UR13, c[0x0][0x23c] ;  /* 0x00008f00000d7ab9 */ /* 0x000fe20000000800 */
[----:B------:R-:W-:Y:S01]  /*0bc0*/  IABS R3, R45 ;  /* 0x0000002d00037213 */ /* 0x000fe20000000000 */
[----:B------:R-:W-:Y:S01]  /*0bd0*/  ULDC.64 UR4, c[0x0][0x218] ;  /* 0x0000860000047ab9 */ /* 0x000fe20000000a00 */
[----:B------:R-:W0:Y:S01]  /*0be0*/  I2F.RP R6, R11 ;  /* 0x0000000b00067306 */ /* 0x000e220000209400 */
[----:B------:R-:W-:Y:S01]  /*0bf0*/  ISETP.GE.AND P0, PT, R12, RZ, PT ;  /* 0x000000ff0c00720c */ /* 0x000fe20003f06270 */
[----:B------:R-:W-:Y:S01]  /*0c00*/  ULDC.64 UR6, c[0x0][0x210] ;  /* 0x0000840000067ab9 */ /* 0x000fe20000000a00 */
[----:B------:R-:W-:Y:S01]  /*0c10*/  IABS R12, R12 ;  /* 0x0000000c000c7213 */ /* 0x000fe20000000000 */
[----:B------:R-:W-:Y:S01]  /*0c20*/  USHF.R.U32.HI UR8, URZ, 0x4, UR12 ;  /* 0x000000043f087899 */ /* 0x000fe2000801160c */
[----:B------:R-:W-:Y:S02]  /*0c30*/  ISETP.GE.AND P1, PT, R10, RZ, PT ;  /* 0x000000ff0a00720c */ /* 0x000fe40003f26270 */
[----:B------:R-:W-:Y:S01]  /*0c40*/  IABS R16, R25 ;  /* 0x0000001900107213 */ /* 0x000fe20000000000 */
[----:B------:R-:W1:Y:S01]  /*0c50*/  I2F.RP R7, R3 ;  /* 0x0000000300077306 */ /* 0x000e620000209400 */
[----:B------:R-:W-:Y:S01]  /*0c60*/  ISETP.NE.AND P5, PT, R44, RZ, PT ;  /* 0x000000ff2c00720c */ /* 0x000fe20003fa5270 */
[----:B------:R-:W-:Y:S01]  /*0c70*/  USGXT.U32 UR8, UR8, 0xe ;  /* 0x0000000e0808789a */ /* 0x000fe20008000000 */
[----:B------:R-:W-:-:S02]  /*0c80*/  ISETP.GE.AND P4, PT, R38, RZ, PT ;  /* 0x000000ff2600720c */ /* 0x000fc40003f86270 */
[----:B------:R-:W-:Y:S02]  /*0c90*/  IABS R40, R70 ;  /* 0x0000004600287213 */ /* 0x000fe40000000000 */
[----:B------:R-:W-:Y:S01]  /*0ca0*/  IABS R39, R66 ;  /* 0x0000004200277213 */ /* 0x000fe20000000000 */
[----:B0-----:R-:W0:Y:S01]  /*0cb0*/  MUFU.RCP R6, R6 ;  /* 0x0000000600067308 */ /* 0x001e220000001000 */
[----:B------:R-:W-:Y:S02]  /*0cc0*/  IABS R81, R61 ;  /* 0x0000003d00517213 */ /* 0x000fe40000000000 */
[----:B------:R-:W-:Y:S02]  /*0cd0*/  IABS R83, R63 ;  /* 0x0000003f00537213 */ /* 0x000fe40000000000 */
[----:B------:R-:W-:Y:S02]  /*0ce0*/  IABS R86, R67 ;  /* 0x0000004300567213 */ /* 0x000fe40000000000 */
[----:B------:R-:W-:Y:S01]  /*0cf0*/  IABS R90, R59 ;  /* 0x0000003b005a7213 */ /* 0x000fe20000000000 */
[----:B-1----:R-:W1:Y:S01]  /*0d00*/  MUFU.RCP R7, R7 ;  /* 0x0000000700077308 */ /* 0x002e620000001000 */
[----:B------:R-:W-:Y:S01]  /*0d10*/  IABS R92, R0 ;  /* 0x00000000005c7213 */ /* 0x000fe20000000000 */
[----:B0-----:R-:W-:Y:S01]  /*0d20*/  VIADD R4, R6, 0xffffffe ;  /* 0x0ffffffe06047836 */ /* 0x001fe20000000000 */
[----:B------:R-:W-:-:S05]  /*0d30*/  IABS R6, R88 ;  /* 0x0000005800067213 */ /* 0x000fca0000000000 */
[----:B------:R0:W2:Y:S01]  /*0d40*/  F2I.FTZ.U32.TRUNC.NTZ R5, R4 ;  /* 0x0000000400057305 */ /* 0x0000a2000021f000 */
[----:B-1----:R-:W-:-:S07]  /*0d50*/  VIADD R8, R7, 0xffffffe ;  /* 0x0ffffffe07087836 */ /* 0x002fce0000000000 */
[----:B------:R1:W3:Y:S01]  /*0d60*/  F2I.FTZ.U32.TRUNC.NTZ R9, R8 ;  /* 0x0000000800097305 */ /* 0x0002e2000021f000 */
[----:B0-----:R-:W-:Y:S02]  /*0d70*/  IMAD.MOV.U32 R4, RZ, RZ, RZ ;  /* 0x000000ffff047224 */ /* 0x001fe400078e00ff */
[----:B--2---:R-:W-:Y:S02]  /*0d80*/  IMAD.MOV R14, RZ, RZ, -R5 ;  /* 0x000000ffff0e7224 */ /* 0x004fe400078e0a05 */
[----:B-1----:R-:W-:Y:S02]  /*0d90*/  IMAD.MOV.U32 R8, RZ, RZ, RZ ;  /* 0x000000ffff087224 */ /* 0x002fe400078e00ff */
[----:B------:R-:W-:-:S04]  /*0da0*/  IMAD R13, R14, R11, RZ ;  /* 0x0000000b0e0d7224 */ /* 0x000fc800078e02ff */
[----:B------:R-:W-:Y:S01]  /*0db0*/  IMAD.HI.U32 R5, R5, R13, R4 ;  /* 0x0000000d05057227 */ /* 0x000fe200078e0004 */
[----:B------:R-:W-:Y:S02]  /*0dc0*/  IABS R13, R38 ;  /* 0x00000026000d7213 */ /* 0x000fe40000000000 */
[----:B------:R-:W-:Y:S01]  /*0dd0*/  IABS R38, R72 ;  /* 0x0000004800267213 */ /* 0x000fe20000000000 */
[----:B---3--:R-:W-:Y:S02]  /*0de0*/  IMAD.MOV R4, RZ, RZ, -R9 ;  /* 0x000000ffff047224 */ /* 0x008fe400078e0a09 */
[----:B------:R-:W-:-:S04]  /*0df0*/  IMAD.HI.U32 R5, R5, R6, RZ ;  /* 0x0000000605057227 */ /* 0x000fc800078e00ff */
[----:B------:R-:W-:-:S04]  /*0e00*/  IMAD.MOV R5, RZ, RZ, -R5 ;  /* 0x000000ffff057224 */ /* 0x000fc800078e0a05 */
[C---:B------:R-:W-:Y:S02]  /*0e10*/  IMAD R6, R11.reuse, R5, R6 ;  /* 0x000000050b067224 */ /* 0x040fe400078e0206 */
[----:B------:R-:W-:Y:S01]  /*0e20*/  IMAD R5, R4, R3, RZ ;  /* 0x0000000304057224 */ /* 0x000fe200078e02ff */
[----:B------:R-:W-:Y:S01]  /*0e30*/  IABS R4, R10 ;  /* 0x0000000a00047213 */ /* 0x000fe20000000000 */
[----:B------:R-:W-:Y:S01]  /*0e40*/  IMAD.MOV.U32 R10, RZ, RZ, R12 ;  /* 0x000000ffff0a7224 */ /* 0x000fe200078e000c */
[----:B------:R-:W-:Y:S01]  /*0e50*/  ISETP.GT.U32.AND P2, PT, R11, R6, PT ;  /* 0x000000060b00720c */ /* 0x000fe20003f44070 */
[----:B------:R-:W-:-:S04]  /*0e60*/  IMAD.HI.U32 R8, R9, R5, R8 ;  /* 0x0000000509087227 */ /* 0x000fc800078e0008 */
[----:B------:R-:W-:Y:S02]  /*0e70*/  IMAD.MOV.U32 R12, RZ, RZ, R4 ;  /* 0x000000ffff0c7224 */ /* 0x000fe400078e0004 */
[----:B------:R-:W-:-:S04]  /*0e80*/  IMAD.HI.U32 R4, R8, R10, RZ ;  /* 0x0000000a08047227 */ /* 0x000fc800078e00ff */
[----:B------:R-:W-:Y:S02]  /*0e90*/  IMAD.MOV R4, RZ, RZ, -R4 ;  /* 0x000000ffff047224 */ /* 0x000fe400078e0a04 */
[----:B------:R-:W-:Y:S01]  /*0ea0*/  @!P2 IMAD.IADD R6, R6, 0x1, -R11 ;  /* 0x000000010606a824 */ /* 0x000fe200078e0a0b */
[----:B------:R-:W-:Y:S01]  /*0eb0*/  ISETP.GE.AND P2, PT, R88, RZ, PT ;  /* 0x000000ff5800720c */ /* 0x000fe20003f46270 */
[----:B------:R-:W-:Y:S01]  /*0ec0*/  IMAD R4, R3, R4, R10 ;  /* 0x0000000403047224 */ /* 0x000fe200078e020a */
[----:B------:R-:W-:Y:S01]  /*0ed0*/  IABS R88, R57 ;  /* 0x0000003900587213 */ /* 0x000fe20000000000 */
[----:B------:R-:W-:Y:S01]  /*0ee0*/  IMAD.HI.U32 R7, R8, R13, RZ ;  /* 0x0000000d08077227 */ /* 0x000fe200078e00ff */
[----:B------:R-:W-:Y:S02]  /*0ef0*/  ISETP.GT.U32.AND P3, PT, R11, R6, PT ;  /* 0x000000060b00720c */ /* 0x000fe40003f64070 */
[----:B------:R-:W-:Y:S01]  /*0f00*/  ISETP.GT.U32.AND P6, PT, R3, R4, PT ;  /* 0x000000040300720c */ /* 0x000fe20003fc4070 */
[----:B------:R-:W-:-:S02]  /*0f10*/  IMAD.MOV R14, RZ, RZ, -R7 ;  /* 0x000000ffff0e7224 */ /* 0x000fc400078e0a07 */
[----:B------:R-:W-:-:S04]  /*0f20*/  IMAD.HI.U32 R5, R8, R12, RZ ;  /* 0x0000000c08057227 */ /* 0x000fc800078e00ff */
[C---:B------:R-:W-:Y:S01]  /*0f30*/  IMAD R7, R3.reuse, R14, R13 ;  /* 0x0000000e03077224 */ /* 0x040fe200078e020d */
[----:B------:R-:W-:Y:S01]  /*0f40*/  IABS R13, R21 ;  /* 0x00000015000d7213 */ /* 0x000fe20000000000 */
[----:B------:R-:W-:Y:S01]  /*0f50*/  IMAD.MOV R5, RZ, RZ, -R5 ;  /* 0x000000ffff057224 */ /* 0x000fe200078e0a05 */
[----:B------:R-:W-:Y:S01]  /*0f60*/  IABS R14, R19 ;  /* 0x00000013000e7213 */ /* 0x000fe20000000000 */
[----:B------:R-:W-:Y:S02]  /*0f70*/  @!P3 IMAD.IADD R6, R6, 0x1, -R11 ;  /* 0x000000010606b824 */ /* 0x000fe400078e0a0b */
[----:B------:R-:W-:Y:S02]  /*0f80*/  @!P6 IMAD.IADD R4, R4, 0x1, -R3 ;  /* 0x000000010404e824 */ /* 0x000fe400078e0a03 */
[----:B------:R-:W-:Y:S01]  /*0f90*/  @!P2 IMAD.MOV R6, RZ, RZ, -R6 ;  /* 0x000000ffff06a224 */ /* 0x000fe200078e0a06 */
[C---:B------:R-:W-:Y:S01]  /*0fa0*/  ISETP.GT.U32.AND P2, PT, R3.reuse, R7, PT ;  /* 0x000000070300720c */ /* 0x040fe20003f44070 */
[----:B------:R-:W-:Y:S01]  /*0fb0*/  IMAD.HI.U32 R9, R8, R16, RZ ;  /* 0x0000001008097227 */ /* 0x000fe200078e00ff */
[----:B------:R-:W-:-:S02]  /*0fc0*/  ISETP.GT.U32.AND P6, PT, R3, R4, PT ;  /* 0x000000040300720c */ /* 0x000fc40003fc4070 */
[----:B------:R-:W-:Y:S01]  /*0fd0*/  @!P5 LOP3.LUT R6, RZ, R44, RZ, 0x33, !PT ;  /* 0x0000002cff06d212 */ /* 0x000fe200078e33ff */
[C---:B------:R-:W-:Y:S01]  /*0fe0*/  IMAD R5, R3.reuse, R5, R12 ;  /* 0x0000000503057224 */ /* 0x040fe200078e020c */
[----:B------:R-:W-:Y:S01]  /*0ff0*/  IABS R44, R50 ;  /* 0x00000032002c7213 */ /* 0x000fe20000000000 */
[----:B------:R-:W-:Y:S02]  /*1000*/  IMAD.MOV R9, RZ, RZ, -R9 ;  /* 0x000000ffff097224 */ /* 0x000fe400078e0a09 */
[----:B------:R-:W-:Y:S01]  /*1010*/  IMAD.HI.U32 R10, R8, R13, RZ ;  /* 0x0000000d080a7227 */ /* 0x000fe200078e00ff */
[----:B------:R-:W-:-:S03]  /*1020*/  ISETP.GT.U32.AND P3, PT, R3, R5, PT ;  /* 0x000000050300720c */ /* 0x000fc60003f64070 */
[----:B------:R-:W-:Y:S01]  /*1030*/  IMAD R9, R3, R9, R16 ;  /* 0x0000000903097224 */ /* 0x000fe200078e0210 */
[----:B------:R-:W-:Y:S01]  /*1040*/  IABS R16, R18 ;  /* 0x0000001200107213 */ /* 0x000fe20000000000 */
[--C-:B------:R-:W-:Y:S01]  /*1050*/  @!P2 IMAD.IADD R7, R7, 0x1, -R3.reuse ;  /* 0x000000010707a824 */ /* 0x100fe200078e0a03 */
[----:B------:R-:W-:Y:S01]  /*1060*/  ISETP.GE.AND P2, PT, R25, RZ, PT ;  /* 0x000000ff1900720c */ /* 0x000fe20003f46270 */
[----:B------:R-:W-:Y:S01]  /*1070*/  @!P6 IMAD.IADD R4, R4, 0x1, -R3 ;  /* 0x000000010404e824 */ /* 0x000fe200078e0a03 */
[C---:B------:R-:W-:Y:S01]  /*1080*/  ISETP.GT.U32.AND P5, PT, R3.reuse, R9, PT ;  /* 0x000000090300720c */ /* 0x040fe20003fa4070 */
[C---:B------:R-:W-:Y:S01]  /*1090*/  IMAD.HI.U32 R11, R8.reuse, R14, RZ ;  /* 0x0000000e080b7227 */ /* 0x040fe200078e00ff */
[----:B------:R-:W-:Y:S02]  /*10a0*/  ISETP.GT.U32.AND P6, PT, R3, R7, PT ;  /* 0x000000070300720c */ /* 0x000fe40003fc4070 */
[----:B------:R-:W-:Y:S01]  /*10b0*/  IABS R25, R32 ;  /* 0x0000002000197213 */ /* 0x000fe20000000000 */
[----:B------:R-:W-:-:S04]  /*10c0*/  IMAD.HI.U32 R12, R8, R16, RZ ;  /* 0x00000010080c7227 */ /* 0x000fc800078e00ff */
[----:B------:R-:W-:Y:S02]  /*10d0*/  IMAD.MOV R10, RZ, RZ, -R10 ;  /* 0x000000ffff0a7224 */ /* 0x000fe400078e0a0a */
[----:B------:R-:W-:Y:S02]  /*10e0*/  @!P3 IMAD.IADD R5, R5, 0x1, -R3 ;  /* 0x000000010505b824 */ /* 0x000fe400078e0a03 */
[----:B------:R-:W-:Y:S02]  /*10f0*/  IMAD.MOV R11, RZ, RZ, -R11 ;  /* 0x000000ffff0b7224 */ /* 0x000fe400078e0a0b */
[----:B------:R-:W-:Y:S01]  /*1100*/  IMAD.MOV R12, RZ, RZ, -R12 ;  /* 0x000000ffff0c7224 */ /* 0x000fe200078e0a0c */
[C---:B------:R-:W-:Y:S01]  /*1110*/  ISETP.GT.U32.AND P3, PT, R3.reuse, R5, PT ;  /* 0x000000050300720c */ /* 0x040fe20003f64070 */
[C---:B------:R-:W-:Y:S02]  /*1120*/  IMAD R10, R3.reuse, R10, R13 ;  /* 0x0000000a030a7224 */ /* 0x040fe400078e020d */
[C---:B------:R-:W-:Y:S01]  /*1130*/  IMAD R11, R3.reuse, R11, R14 ;  /* 0x0000000b030b7224 */ /* 0x040fe200078e020e */
[----:B------:R-:W-:Y:S01]  /*1140*/  IABS R14, R17 ;  /* 0x00000011000e7213 */ /* 0x000fe20000000000 */
[----:B------:R-:W-:Y:S01]  /*1150*/  IMAD R12, R3, R12, R16 ;  /* 0x0000000c030c7224 */ /* 0x000fe200078e0210 */
[----:B------:R-:W-:Y:S01]  /*1160*/  IABS R16, R20 ;  /* 0x0000001400107213 */ /* 0x000fe20000000000 */
[--C-:B------:R-:W-:Y:S01]  /*1170*/  @!P5 IMAD.IADD R9, R9, 0x1, -R3.reuse ;  /* 0x000000010909d824 */ /* 0x100fe200078e0a03 */
[C---:B------:R-:W-:Y:S01]  /*1180*/  ISETP.GT.U32.AND P5, PT, R3.reuse, R10, PT ;  /* 0x0000000a0300720c */ /* 0x040fe20003fa4070 */
[----:B------:R-:W-:Y:S01]  /*1190*/  @!P0 IMAD.MOV R4, RZ, RZ, -R4 ;  /* 0x000000ffff048224 */ /* 0x000fe200078e0a04 */
[----:B------:R-:W-:Y:S01]  /*11a0*/  ISETP.GT.U32.AND P0, PT, R3, R11, PT ;  /* 0x0000000b0300720c */ /* 0x000fe20003f04070 */
[--C-:B------:R-:W-:Y:S01]  /*11b0*/  @!P6 IMAD.IADD R7, R7, 0x1, -R3.reuse ;  /* 0x000000010707e824 */ /* 0x100fe200078e0a03 */
[----:B------:R-:W-:Y:S01]  /*11c0*/  ISETP.GT.U32.AND P6, PT, R3, R12, PT ;  /* 0x0000000c0300720c */ /* 0x000fe20003fc4070 */
[----:B------:R-:W-:Y:S01]  /*11d0*/  @!P3 IMAD.IADD R5, R5, 0x1, -R3 ;  /* 0x000000010505b824 */ /* 0x000fe200078e0a03 */
[----:B------:R-:W-:Y:S01]  /*11e0*/  ISETP.GT.U32.AND P3, PT, R3, R9, PT ;  /* 0x000000090300720c */ /* 0x000fe20003f64070 */
[----:B------:R-:W-:-:S04]  /*11f0*/  IMAD.HI.U32 R13, R8, R14, RZ ;  /* 0x0000000e080d7227 */ /* 0x000fc800078e00ff */
[----:B------:R-:W-:Y:S02]  /*1200*/  IMAD.MOV R13, RZ, RZ, -R13 ;  /* 0x000000ffff0d7224 */ /* 0x000fe400078e0a0d */
[--C-:B------:R-:W-:Y:S01]  /*1210*/  @!P5 IMAD.IADD R10, R10, 0x1, -R3.reuse ;  /* 0x000000010a0ad824 */ /* 0x100fe200078e0a03 */
[----:B------:R-:W-:Y:S01]  /*1220*/  ISETP.GE.AND P5, PT, R18, RZ, PT ;  /* 0x000000ff1200720c */ /* 0x000fe20003fa6270 */
[--C-:B------:R-:W-:Y:S01]  /*1230*/  @!P0 IMAD.IADD R11, R11, 0x1, -R3.reuse ;  /* 0x000000010b0b8824 */ /* 0x100fe200078e0a03 */
[----:B------:R-:W-:Y:S01]  /*1240*/  IABS R18, R22 ;  /* 0x0000001600127213 */ /* 0x000fe20000000000 */
[--C-:B------:R-:W-:Y:S01]  /*1250*/  @!P6 IMAD.IADD R12, R12, 0x1, -R3.reuse ;  /* 0x000000010c0ce824 */ /* 0x100fe200078e0a03 */
[----:B------:R-:W-:Y:S01]  /*1260*/  ISETP.GT.U32.AND P0, PT, R3, R10, PT ;  /* 0x0000000a0300720c */ /* 0x000fe20003f04070 */
[----:B------:R-:W-:Y:S01]  /*1270*/  @!P3 IMAD.IADD R9, R9, 0x1, -R3 ;  /* 0x000000010909b824 */ /* 0x000fe200078e0a03 */
[----:B------:R-:W-:Y:S01]  /*1280*/  ISETP.GE.AND P3, PT, R19, RZ, PT ;  /* 0x000000ff1300720c */ /* 0x000fe20003f66270 */
[----:B------:R-:W-:Y:S01]  /*1290*/  @!P4 IMAD.MOV R7, RZ, RZ, -R7 ;  /* 0x000000ffff07c224 */ /* 0x000fe200078e0a07 */
[C---:B------:R-:W-:Y:S01]  /*12a0*/  ISETP.GT.U32.AND P6, PT, R3.reuse, R12, PT ;  /* 0x0000000c0300720c */ /* 0x040fe20003fc4070 */
[C---:B------:R-:W-:Y:S01]  /*12b0*/  IMAD R13, R3.reuse, R13, R14 ;  /* 0x0000000d030d7224 */ /* 0x040fe200078e020e */
[----:B------:R-:W-:Y:S01]  /*12c0*/  ISETP.GT.U32.AND P4, PT, R3, R11, PT ;  /* 0x0000000b0300720c */ /* 0x000fe20003f84070 */
[----:B------:R-:W-:Y:S01]  /*12d0*/  IMAD.HI.U32 R14, R8, R16, RZ ;  /* 0x00000010080e7227 */ /* 0x000fe200078e00ff */
[----:B------:R-:W-:-:S03]  /*12e0*/  IABS R19, R24 ;  /* 0x0000001800137213 */ /* 0x000fc60000000000 */
[----:B------:R-:W-:Y:S02]  /*12f0*/  IMAD.MOV R14, RZ, RZ, -R14 ;  /* 0x000000ffff0e7224 */ /* 0x000fe400078e0a0e */
[----:B------:R-:W-:Y:S01]  /*1300*/  @!P0 IMAD.IADD R10, R10, 0x1, -R3 ;  /* 0x000000010a0a8824 */ /* 0x000fe200078e0a03 */
[----:B------:R-:W-:Y:S01]  /*1310*/  ISETP.GE.AND P0, PT, R17, RZ, PT ;  /* 0x000000ff1100720c */ /* 0x000fe20003f06270 */
[----:B------:R-:W-:-:S04]  /*1320*/  IMAD.HI.U32 R17, R8, R19, RZ ;  /* 0x0000001308117227 */ /* 0x000fc800078e00ff */
[----:B------:R-:W-:Y:S01]  /*1330*/  @!P6 IMAD.IADD R12, R12, 0x1, -R3 ;  /* 0x000000010c0ce824 */ /* 0x000fe200078e0a03 */
[----:B------:R-:W-:Y:S01]  /*1340*/  ISETP.GE.AND P6, PT, R20, RZ, PT ;  /* 0x000000ff1400720c */ /* 0x000fe20003fc6270 */
[C---:B------:R-:W-:Y:S02]  /*1350*/  IMAD R14, R3.reuse, R14, R16 ;  /* 0x0000000e030e7224 */ /* 0x040fe400078e0210 */
[----:B------:R-:W-:Y:S02]  /*1360*/  IMAD.MOV R20, RZ, RZ, -R17 ;  /* 0x000000ffff147224 */ /* 0x000fe400078e0a11 */
[----:B------:R-:W-:Y:S01]  /*1370*/  @!P2 IMAD.MOV R9, RZ, RZ, -R9 ;  /* 0x000000ffff09a224 */ /* 0x000fe200078e0a09 */
[----:B------:R-:W-:Y:S01]  /*1380*/  ISETP.GT.U32.AND P2, PT, R3, R13, PT ;  /* 0x0000000d0300720c */ /* 0x000fe20003f44070 */
[----:B------:R-:W-:Y:S01]  /*1390*/  @!P4 IMAD.IADD R11, R11, 0x1, -R3 ;  /* 0x000000010b0bc824 */ /* 0x000fe200078e0a03 */
[C---:B------:R-:W-:Y:S01]  /*13a0*/  ISETP.GT.U32.AND P4, PT, R3.reuse, R14, PT ;  /* 0x0000000e0300720c */ /* 0x040fe20003f84070 */
[----:B------:R-:W-:Y:S01]  /*13b0*/  IMAD R17, R3, R20, R19 ;  /* 0x0000001403117224 */ /* 0x000fe200078e0213 */
[----:B------:R-:W-:Y:S01]  /*13c0*/  IABS R20, R35 ;  /* 0x0000002300147213 */ /* 0x000fe20000000000 */
[----:B------:R-:W-:Y:S01]  /*13d0*/  @!P1 IMAD.MOV R5, RZ, RZ, -R5 ;  /* 0x000000ffff059224 */ /* 0x000fe200078e0a05 */
[----:B------:R-:W-:Y:S01]  /*13e0*/  ISETP.GE.AND P1, PT, R21, RZ, PT ;  /* 0x000000ff1500720c */ /* 0x000fe20003f26270 */
[----:B------:R-:W-:Y:S01]  /*13f0*/  @!P5 IMAD.MOV R12, RZ, RZ, -R12 ;  /* 0x000000ffff0cd224 */ /* 0x000fe200078e0a0c */
[----:B------:R-:W-:Y:S01]  /*1400*/  ISETP.GT.U32.AND P5, PT, R3, R17, PT ;  /* 0x000000110300720c */ /* 0x000fe20003fa4070 */
[----:B------:R-:W-:Y:S01]  /*1410*/  IMAD.HI.U32 R16, R8, R18, RZ ;  /* 0x0000001208107227 */ /* 0x000fe200078e00ff */
[----:B------:R-:W-:-:S03]  /*1420*/  IABS R21, R23 ;  /* 0x0000001700157213 */ /* 0x000fc60000000000 */
[----:B------:R-:W-:Y:S02]  /*1430*/  IMAD.MOV R16, RZ, RZ, -R16 ;  /* 0x000000ffff107224 */ /* 0x000fe400078e0a10 */
[--C-:B------:R-:W-:Y:S01]  /*1440*/  @!P2 IMAD.IADD R13, R13, 0x1, -R3.reuse ;  /* 0x000000010d0da824 */ /* 0x100fe200078e0a03 */
[----:B------:R-:W-:Y:S01]  /*1450*/  ISETP.GE.AND P2, PT, R22, RZ, PT ;  /* 0x000000ff1600720c */ /* 0x000fe20003f46270 */
[C---:B------:R-:W-:Y:S01]  /*1460*/  IMAD R16, R3.reuse, R16, R18 ;  /* 0x0000001003107224 */ /* 0x040fe200078e0212 */
[----:B------:R-:W-:Y:S01]  /*1470*/  IABS R22, R34 ;  /* 0x0000002200167213 */ /* 0x000fe20000000000 */
[----:B------:R-:W-:Y:S02]  /*1480*/  @!P4 IMAD.IADD R14, R14, 0x1, -R3 ;  /* 0x000000010e0ec824 */ /* 0x000fe400078e0a03 */
[----:B------:R-:W-:Y:S01]  /*1490*/  IMAD.HI.U32 R19, R8, R20, RZ ;  /* 0x0000001408137227 */ /* 0x000fe200078e00ff */
[----:B------:R-:W-:-:S03]  /*14a0*/  ISETP.GT.U32.AND P4, PT, R3, R16, PT ;  /* 0x000000100300720c */ /* 0x000fc60003f84070 */
[----:B------:R-:W-:Y:S01]  /*14b0*/  @!P1 IMAD.MOV R10, RZ, RZ, -R10 ;  /* 0x000000ffff0a9224 */ /* 0x000fe200078e0a0a */
[C---:B------:R-:W-:Y:S01]  /*14c0*/  ISETP.GT.U32.AND P1, PT, R3.reuse, R13, PT ;  /* 0x0000000d0300720c */ /* 0x040fe20003f24070 */
[----:B------:R-:W-:Y:S01]  /*14d0*/  @!P3 IMAD.MOV R11, RZ, RZ, -R11 ;  /* 0x000000ffff0bb224 */ /* 0x000fe200078e0a0b */
[----:B------:R-:W-:Y:S01]  /*14e0*/  ISETP.GT.U32.AND P3, PT, R3, R14, PT ;  /* 0x0000000e0300720c */ /* 0x000fe20003f64070 */
[----:B------:R-:W-:Y:S02]  /*14f0*/  @!P5 IMAD.IADD R17, R17, 0x1, -R3 ;  /* 0x000000011111d824 */ /* 0x000fe400078e0a03 */
[----:B------:R-:W-:Y:S02]  /*1500*/  IMAD.MOV R19, RZ, RZ, -R19 ;  /* 0x000000ffff137224 */ /* 0x000fe400078e0a13 */
[----:B------:R-:W-:Y:S01]  /*1510*/  IMAD.HI.U32 R18, R8, R21, RZ ;  /* 0x0000001508127227 */ /* 0x000fe200078e00ff */
[----:B------:R-:W-:-:S03]  /*1520*/  ISETP.GT.U32.AND P5, PT, R3, R17, PT ;  /* 0x000000110300720c */ /* 0x000fc60003fa4070 */
[----:B------:R-:W-:Y:S02]  /*1530*/  IMAD R19, R3, R19, R20 ;  /* 0x0000001303137224 */ /* 0x000fe400078e0214 */
[----:B------:R-:W-:-:S04]  /*1540*/  IMAD.HI.U32 R20, R8, R22, RZ ;  /* 0x0000001608147227 */ /* 0x000fc800078e00ff */
[----:B------:R-:W-:Y:S02]  /*1550*/  IMAD.MOV R20, RZ, RZ, -R20 ;  /* 0x000000ffff147224 */ /* 0x000fe400078e0a14 */
[--C-:B------:R-:W-:Y:S01]  /*1560*/  @!P1 IMAD.IADD R13, R13, 0x1, -R3.reuse ;  /* 0x000000010d0d9824 */ /* 0x100fe200078e0a03 */
[----:B------:R-:W-:Y:S01]  /*1570*/  ISETP.GE.AND P1, PT, R24, RZ, PT ;  /* 0x000000ff1800720c */ /* 0x000fe20003f26270 */
[--C-:B------:R-:W-:Y:S02]  /*1580*/  @!P3 IMAD.IADD R14, R14, 0x1, -R3.reuse ;  /* 0x000000010e0eb824 */ /* 0x100fe400078e0a03 */
[----:B------:R-:W-:Y:S01]  /*1590*/  @!P4 IMAD.IADD R16, R16, 0x1, -R3 ;  /* 0x000000011010c824 */ /* 0x000fe200078e0a03 */
[----:B------:R-:W-:Y:S01]  /*15a0*/  ISETP.GE.AND P4, PT, R23, RZ, PT ;  /* 0x000000ff1700720c */ /* 0x000fe20003f86270 */
[----:B------:R-:W-:Y:S01]  /*15b0*/  IMAD.MOV R18, RZ, RZ, -R18 ;  /* 0x000000ffff127224 */ /* 0x000fe200078e0a12 */
[----:B------:R-:W-:Y:S01]  /*15c0*/  IABS R23, R33 ;  /* 0x0000002100177213 */ /* 0x000fe20000000000 */
[----:B------:R-:W-:-:S02]  /*15d0*/  IMAD R20, R3, R20, R22 ;  /* 0x0000001403147224 */ /* 0x000fc400078e0216 */
[----:B------:R-:W-:Y:S01]  /*15e0*/  @!P0 IMAD.MOV R13, RZ, RZ, -R13 ;  /* 0x000000ffff0d8224 */ /* 0x000fe200078e0a0d */
[C---:B------:R-:W-:Y:S01]  /*15f0*/  ISETP.GT.U32.AND P0, PT, R3.reuse, R16, PT ;  /* 0x000000100300720c */ /* 0x040fe20003f04070 */
[----:B------:R-:W-:Y:S01]  /*1600*/  @!P6 IMAD.MOV R14, RZ, RZ, -R14 ;  /* 0x000000ffff0ee224 */ /* 0x000fe200078e0a0e */
[C---:B------:R-:W-:Y:S01]  /*1610*/  ISETP.GT.U32.AND P6, PT, R3.reuse, R19, PT ;  /* 0x000000130300720c */ /* 0x040fe20003fc4070 */
[----:B------:R-:W-:Y:S02]  /*1620*/  IMAD R18, R3, R18, R21 ;  /* 0x0000001203127224 */ /* 0x000fe400078e0215 */
[----:B------:R-:W-:Y:S01]  /*1630*/  @!P5 IMAD.IADD R17, R17, 0x1, -R3 ;  /* 0x000000011111d824 */ /* 0x000fe200078e0a03 */
[C---:B------:R-:W-:Y:S01]  /*1640*/  ISETP.GT.U32.AND P5, PT, R3.reuse, R20, PT ;  /* 0x000000140300720c */ /* 0x040fe20003fa4070 */
[----:B------:R-:W-:Y:S01]  /*1650*/  IMAD.HI.U32 R22, R8, R25, RZ ;  /* 0x0000001908167227 */ /* 0x000fe200078e00ff */
[----:B------:R-:W-:-:S03]  /*1660*/  ISETP.GT.U32.AND P3, PT, R3, R18, PT ;  /* 0x000000120300720c */ /* 0x000fc60003f64070 */
[----:B------:R-:W-:-:S04]  /*1670*/  IMAD.HI.U32 R21, R8, R23, RZ ;  /* 0x0000001708157227 */ /* 0x000fc800078e00ff */
[----:B------:R-:W-:Y:S02]  /*1680*/  IMAD.MOV R22, RZ, RZ, -R22 ;  /* 0x000000ffff167224 */ /* 0x000fe400078e0a16 */
[----:B------:R-:W-:Y:S02]  /*1690*/  IMAD.MOV R24, RZ, RZ, -R21 ;  /* 0x000000ffff187224 */ /* 0x000fe400078e0a15 */
[--C-:B------:R-:W-:Y:S01]  /*16a0*/  @!P0 IMAD.IADD R16, R16, 0x1, -R3.reuse ;  /* 0x0000000110108824 */ /* 0x100fe200078e0a03 */
[----:B------:R-:W-:Y:S01]  /*16b0*/  ISETP.GE.AND P0, PT, R35, RZ, PT ;  /* 0x000000ff2300720c */ /* 0x000fe20003f06270 */
[----:B------:R-:W-:Y:S01]  /*16c0*/  @!P6 IMAD.IADD R19, R19, 0x1, -R3 ;  /* 0x000000011313e824 */ /* 0x000fe200078e0a03 */
[----:B------:R-:W-:Y:S01]  /*16d0*/  IABS R35, R41 ;  /* 0x0000002900237213 */ /* 0x000fe20000000000 */
[C---:B------:R-:W-:Y:S01]  /*16e0*/  IMAD R22, R3.reuse, R22, R25 ;  /* 0x0000001603167224 */ /* 0x040fe200078e0219 */
[----:B------:R-:W-:Y:S01]  /*16f0*/  IABS R25, R31 ;  /* 0x0000001f00197213 */ /* 0x000fe20000000000 */
[----:B------:R-:W-:Y:S01]  /*1700*/  IMAD R21, R3, R24, R23 ;  /* 0x0000001803157224 */ /* 0x000fe200078e0217 */
[----:B------:R-:W-:Y:S01]  /*1710*/  IABS R24, R26 ;  /* 0x0000001a00187213 */ /* 0x000fe20000000000 */
[----:B------:R-:W-:-:S02]  /*1720*/  @!P5 IMAD.IADD R20, R20, 0x1, -R3 ;  /* 0x000000011414d824 */ /* 0x000fc400078e0a03 */
[----:B------:R-:W-:Y:S01]  /*1730*/  @!P2 IMAD.MOV R16, RZ, RZ, -R16 ;  /* 0x000000ffff10a224 */ /* 0x000fe200078e0a10 */
[C---:B------:R-:W-:Y:S01]  /*1740*/  ISETP.GT.U32.AND P2, PT, R3.reuse, R19, PT ;  /* 0x000000130300720c */ /* 0x040fe20003f44070 */
[----:B------:R-:W-:Y:S01]  /*1750*/  @!P1 IMAD.MOV R17, RZ, RZ, -R17 ;  /* 0x000000ffff119224 */ /* 0x000fe200078e0a11 */
[C---:B------:R-:W-:Y:S01]  /*1760*/  ISETP.GT.U32.AND P1, PT, R3.reuse, R22, PT ;  /* 0x000000160300720c */ /* 0x040fe20003f24070 */
[----:B------:R-:W-:Y:S01]  /*1770*/  @!P3 IMAD.IADD R18, R18, 0x1, -R3 ;  /* 0x000000011212b824 */ /* 0x000fe200078e0a03 */
[C---:B------:R-:W-:Y:S01]  /*1780*/  ISETP.GT.U32.AND P5, PT, R3.reuse, R20, PT ;  /* 0x000000140300720c */ /* 0x040fe20003fa4070 */
[----:B------:R-:W-:Y:S01]  /*1790*/  IMAD.HI.U32 R23, R8, R24, RZ ;  /* 0x0000001808177227 */ /* 0x000fe200078e00ff */
[C---:B------:R-:W-:Y:S02]  /*17a0*/  ISETP.GT.U32.AND P6, PT, R3.reuse, R21, PT ;  /* 0x000000150300720c */ /* 0x040fe40003fc4070 */
[----:B------:R-:W-:Y:S01]  /*17b0*/  ISETP.GT.U32.AND P3, PT, R3, R18, PT ;  /* 0x000000120300720c */ /* 0x000fe20003f64070 */
[----:B------:R-:W-:-:S04]  /*17c0*/  IMAD.MOV R23, RZ, RZ, -R23 ;  /* 0x000000ffff177224 */ /* 0x000fc800078e0a17 */
[----:B------:R-:W-:Y:S02]  /*17d0*/  IMAD R23, R3, R23, R24 ;  /* 0x0000001703177224 */ /* 0x000fe400078e0218 */
[--C-:B------:R-:W-:Y:S01]  /*17e0*/  @!P2 IMAD.IADD R19, R19, 0x1, -R3.reuse ;  /* 0x000000011313a824 */ /* 0x100fe200078e0a03 */
[----:B------:R-:W-:Y:S01]  /*17f0*/  ISETP.GE.AND P2, PT, R32, RZ, PT ;  /* 0x000000ff2000720c */ /* 0x000fe20003f46270 */
[--C-:B------:R-:W-:Y:S01]  /*1800*/  @!P1 IMAD.IADD R22, R22, 0x1, -R3.reuse ;  /* 0x0000000116169824 */ /* 0x100fe200078e0a03 */
[----:B------:R-:W-:Y:S01]  /*1810*/  ISETP.GE.AND P1, PT, R26, RZ, PT ;  /* 0x000000ff1a00720c */ /* 0x000fe20003f26270 */
[----:B------:R-:W-:Y:S01]  /*1820*/  @!P5 IMAD.IADD R20, R20, 0x1, -R3 ;  /* 0x000000011414d824 */ /* 0x000fe200078e0a03 */
[C---:B------:R-:W-:Y:S01]  /*1830*/  ISETP.GT.U32.AND P5, PT, R3.reuse, R23, PT ;  /* 0x000000170300720c */ /* 0x040fe20003fa4070 */
[----:B------:R-:W-:Y:S01]  /*1840*/  @!P0 IMAD.MOV R19, RZ, RZ, -R19 ;  /* 0x000000ffff138224 */ /* 0x000fe200078e0a13 */
[----:B------:R-:W-:Y:S01]  /*1850*/  ISETP.GT.U32.AND P0, PT, R3, R22, PT ;  /* 0x000000160300720c */ /* 0x000fe20003f04070 */
[----:B------:R-:W-:Y:S01]  /*1860*/  @!P3 IMAD.IADD R18, R18, 0x1, -R3 ;  /* 0x000000011212b824 */ /* 0x000fe200078e0a03 */
[----:B------:R-:W-:Y:S01]  /*1870*/  ISETP.GE.AND P3, PT, R34, RZ, PT ;  /* 0x000000ff2200720c */ /* 0x000fe20003f66270 */
[----:B------:R-:W-:Y:S01]  /*1880*/  IMAD.HI.U32 R24, R8, R25, RZ ;  /* 0x0000001908187227 */ /* 0x000fe200078e00ff */
[----:B------:R-:W-:-:S02]  /*1890*/  IABS R26, R27 ;  /* 0x0000001b001a7213 */ /* 0x000fc40000000000 */
[----:B------:R-:W-:Y:S01]  /*18a0*/  IABS R32, R37 ;  /* 0x0000002500207213 */ /* 0x000fe20000000000 */
[----:B------:R-:W-:Y:S02]  /*18b0*/  IMAD.MOV R24, RZ, RZ, -R24 ;  /* 0x000000ffff187224 */ /* 0x000fe400078e0a18 */
[----:B------:R-:W-:Y:S01]  /*18c0*/  @!P6 IMAD.IADD R21, R21, 0x1, -R3 ;  /* 0x000000011515e824 */ /* 0x000fe200078e0a03 */
[----:B------:R-:W-:Y:S01]  /*18d0*/  ISETP.GE.AND P6, PT, R33, RZ, PT ;  /* 0x000000ff2100720c */ /* 0x000fe20003fc6270 */
[----:B------:R-:W-:Y:S01]  /*18e0*/  IMAD R24, R3, R24, R25 ;  /* 0x0000001803187224 */ /* 0x000fe200078e0219 */
[----:B------:R-:W-:Y:S01]  /*18f0*/  IABS R33, R36 ;  /* 0x0000002400217213 */ /* 0x000fe20000000000 */
[--C-:B------:R-:W-:Y:S01]  /*1900*/  @!P5 IMAD.IADD R23, R23, 0x1, -R3.reuse ;  /* 0x000000011717d824 */ /* 0x100fe200078e0a03 */
[----:B------:R-:W-:Y:S01]  /*1910*/  ISETP.GE.AND P5, PT, R27, RZ, PT ;  /* 0x000000ff1b00720c */ /* 0x000fe20003fa6270 */
[----:B------:R-:W-:Y:S01]  /*1920*/  @!P0 IMAD.IADD R22, R22, 0x1, -R3 ;  /* 0x0000000116168824 */ /* 0x000fe200078e0a03 */
[C---:B------:R-:W-:Y:S01]  /*1930*/  ISETP.GT.U32.AND P0, PT, R3.reuse, R24, PT ;  /* 0x000000180300720c */ /* 0x040fe20003f04070 */
[----:B------:R-:W-:Y:S01]  /*1940*/  @!P3 IMAD.MOV R20, RZ, RZ, -R20 ;  /* 0x000000ffff14b224 */ /* 0x000fe200078e0a14 */
[----:B------:R-:W-:Y:S01]  /*1950*/  ISETP.GT.U32.AND P3, PT, R3, R23, PT ;  /* 0x000000170300720c */ /* 0x000fe20003f64070 */
[----:B------:R-:W-:Y:S01]  /*1960*/  IMAD.HI.U32 R25, R8, R26, RZ ;  /* 0x0000001a08197227 */ /* 0x000fe200078e00ff */
[----:B------:R-:W-:-:S03]  /*1970*/  IABS R27, R29 ;  /* 0x0000001d001b7213 */ /* 0x000fc60000000000 */
[----:B------:R-:W-:Y:S02]  /*1980*/  IMAD.MOV R25, RZ, RZ, -R25 ;  /* 0x000000ffff197224 */ /* 0x000fe400078e0a19 */
[----:B------:R-:W-:Y:S01]  /*1990*/  @!P4 IMAD.MOV R18, RZ, RZ, -R18 ;  /* 0x000000ffff12c224 */ /* 0x000fe200078e0a12 */
[C---:B------:R-:W-:Y:S01]  /*19a0*/  ISETP.GT.U32.AND P4, PT, R3.reuse, R21, PT ;  /* 0x000000150300720c */ /* 0x040fe20003f84070 */
[----:B------:R-:W-:Y:S02]  /*19b0*/  IMAD R25, R3, R25, R26 ;  /* 0x0000001903197224 */ /* 0x000fe400078e021a */
[--C-:B------:R-:W-:Y:S02]  /*19c0*/  @!P0 IMAD.IADD R24, R24, 0x1, -R3.reuse ;  /* 0x0000000118188824 */ /* 0x100fe400078e0a03 */
[----:B------:R-:W-:Y:S01]  /*19d0*/  @!P3 IMAD.IADD R23, R23, 0x1, -R3 ;  /* 0x000000011717b824 */ /* 0x000fe200078e0a03 */
[C---:B------:R-:W-:Y:S01]  /*19e0*/  ISETP.GT.U32.AND P3, PT, R3.reuse, R25, PT ;  /* 0x000000190300720c */ /* 0x040fe20003f64070 */
[----:B------:R-:W-:Y:S01]  /*19f0*/  IMAD.HI.U32 R26, R8, R27, RZ ;  /* 0x0000001b081a7227 */ /* 0x000fe200078e00ff */
[----:B------:R-:W-:-:S03]  /*1a00*/  ISETP.GT.U32.AND P0, PT, R3, R24, PT ;  /* 0x000000180300720c */ /* 0x000fc60003f04070 */
[----:B------:R-:W-:Y:S02]  /*1a10*/  IMAD.MOV R26, RZ, RZ, -R26 ;  /* 0x000000ffff1a7224 */ /* 0x000fe400078e0a1a */
[----:B------:R-:W-:Y:S01]  /*1a20*/  @!P4 IMAD.IADD R21, R21, 0x1, -R3 ;  /* 0x000000011515c824 */ /* 0x000fe200078e0a03 */
[----:B------:R-:W-:Y:S01]  /*1a30*/  ISETP.GE.AND P4, PT, R31, RZ, PT ;  /* 0x000000ff1f00720c */ /* 0x000fe20003f86270 */
[----:B------:R-:W-:Y:S01]  /*1a40*/  IMAD R26, R3, R26, R27 ;  /* 0x0000001a031a7224 */ /* 0x000fe200078e021b */
[----:B------:R-:W-:Y:S01]  /*1a50*/  IABS R31, R30 ;  /* 0x0000001e001f7213 */ /* 0x000fe20000000000 */
[----:B------:R-:W-:Y:S01]  /*1a60*/  @!P6 IMAD.MOV R21, RZ, RZ, -R21 ;  /* 0x000000ffff15e224 */ /* 0x000fe200078e0a15 */
[----:B------:R-:W-:Y:S01]  /*1a70*/  ISETP.GE.AND P6, PT, R29, RZ, PT ;  /* 0x000000ff1d00720c */ /* 0x000fe20003fc6270 */
[--C-:B------:R-:W-:Y:S01]  /*1a80*/  @!P3 IMAD.IADD R25, R25, 0x1, -R3.reuse ;  /* 0x000000011919b824 */ /* 0x100fe200078e0a03 */
[----:B------:R-:W-:Y:S01]  /*1a90*/  IABS R29, R28 ;  /* 0x0000001c001d7213 */ /* 0x000fe20000000000 */
[----:B------:R-:W-:Y:S01]  /*1aa0*/  @!P0 IMAD.IADD R24, R24, 0x1, -R3 ;  /* 0x0000000118188824 */ /* 0x000fe200078e0a03 */
[C---:B------:R-:W-:Y:S01]  /*1ab0*/  ISETP.GT.U32.AND P0, PT, R3.reuse, R26, PT ;  /* 0x0000001a0300720c */ /* 0x040fe20003f04070 */
[----:B------:R-:W-:Y:S01]  /*1ac0*/  @!P1 IMAD.MOV R23, RZ, RZ, -R23 ;  /* 0x000000ffff179224 */ /* 0x000fe200078e0a17 */
[----:B------:R-:W-:Y:S01]  /*1ad0*/  ISETP.GT.U32.AND P3, PT, R3, R25, PT ;  /* 0x000000190300720c */ /* 0x000fe20003f64070 */
[----:B------:R-:W-:Y:S01]  /*1ae0*/  IMAD.HI.U32 R27, R8, R29, RZ ;  /* 0x0000001d081b7227 */ /* 0x000fe200078e00ff */
[----:B------:R-:W-:-:S03]  /*1af0*/  ISETP.GE.AND P1, PT, R30, RZ, PT ;  /* 0x000000ff1e00720c */ /* 0x000fc60003f26270 */
[----:B------:R-:W-:Y:S02]  /*1b00*/  IMAD.MOV R30, RZ, RZ, -R27 ;  /* 0x000000ffff1e7224 */ /* 0x000fe400078e0a1b */
[----:B------:R-:W-:Y:S01]  /*1b10*/  @!P2 IMAD.MOV R22, RZ, RZ, -R22 ;  /* 0x000000ffff16a224 */ /* 0x000fe200078e0a16 */
[----:B------:R-:W-:Y:S01]  /*1b20*/  ISETP.GE.AND P2, PT, R28, RZ, PT ;  /* 0x000000ff1c00720c */ /* 0x000fe20003f46270 */
[----:B------:R-:W-:Y:S02]  /*1b30*/  IMAD R27, R3, R30, R29 ;  /* 0x0000001e031b7224 */ /* 0x000fe400078e021d */
[----:B------:R-:W-:-:S04]  /*1b40*/  IMAD.HI.U32 R28, R8, R31, RZ ;  /* 0x0000001f081c7227 */ /* 0x000fc800078e00ff */
[--C-:B------:R-:W-:Y:S02]  /*1b50*/  @!P0 IMAD.IADD R26, R26, 0x1, -R3.reuse ;  /* 0x000000011a1a8824 */ /* 0x100fe400078e0a03 */
[----:B------:R-:W-:Y:S01]  /*1b60*/  @!P3 IMAD.IADD R25, R25, 0x1, -R3 ;  /* 0x000000011919b824 */ /* 0x000fe200078e0a03 */
[C---:B------:R-:W-:Y:S01]  /*1b70*/  ISETP.GT.U32.AND P3, PT, R3.reuse, R27, PT ;  /* 0x0000001b0300720c */ /* 0x040fe20003f64070 */
[----:B------:R-:W-:Y:S01]  /*1b80*/  IMAD.MOV R28, RZ, RZ, -R28 ;  /* 0x000000ffff1c7224 */ /* 0x000fe200078e0a1c */
[----:B------:R-:W-:Y:S01]  /*1b90*/  ISETP.GT.U32.AND P0, PT, R3, R26, PT ;  /* 0x0000001a0300720c */ /* 0x000fe20003f04070 */
[----:B------:R-:W-:-:S04]  /*1ba0*/  IMAD.HI.U32 R29, R8, R33, RZ ;  /* 0x00000021081d7227 */ /* 0x000fc800078e00ff */
[C---:B------:R-:W-:Y:S02]  /*1bb0*/  IMAD R31, R3.reuse, R28, R31 ;  /* 0x0000001c031f7224 */ /* 0x040fe400078e021f */
[----:B------:R-:W-:Y:S02]  /*1bc0*/  @!P4 IMAD.MOV R24, RZ, RZ, -R24 ;  /* 0x000000ffff18c224 */ /* 0x000fe400078e0a18 */
[----:B------:R-:W-:Y:S01]  /*1bd0*/  IMAD.MOV R34, RZ, RZ, -R29 ;  /* 0x000000ffff227224 */ /* 0x000fe200078e0a1d */
[----:B------:R-:W-:Y:S01]  /*1be0*/  ISETP.GT.U32.AND P4, PT, R3, R31, PT ;  /* 0x0000001f0300720c */ /* 0x000fe20003f84070 */
[----:B------:R-:W-:Y:S02]  /*1bf0*/  @!P3 IMAD.IADD R27, R27, 0x1, -R3 ;  /* 0x000000011b1bb824 */ /* 0x000fe400078e0a03 */
[C---:B------:R-:W-:Y:S01]  /*1c00*/  IMAD R29, R3.reuse, R34, R33 ;  /* 0x00000022031d7224 */ /* 0x040fe200078e0221 */
[----:B------:R-:W-:Y:S01]  /*1c10*/  IABS R33, R80 ;  /* 0x0000005000217213 */ /* 0x000fe20000000000 */
[----:B------:R-:W-:Y:S01]  /*1c20*/  @!P0 IMAD.IADD R26, R26, 0x1, -R3 ;  /* 0x000000011a1a8824 */ /* 0x000fe200078e0a03 */
[----:B------:R-:W-:Y:S01]  /*1c30*/  ISETP.GT.U32.AND P3, PT, R3, R27, PT ;  /* 0x0000001b0300720c */ /* 0x000fe20003f64070 */
[----:B------:R-:W-:-:S04]  /*1c40*/  IMAD.HI.U32 R28, R8, R32, RZ ;  /* 0x00000020081c7227 */ /* 0x000fc800078e00ff */
[----:B------:R-:W-:-:S04]  /*1c50*/  IMAD.HI.U32 R30, R8, R35, RZ ;  /* 0x00000023081e7227 */ /* 0x000fc800078e00ff */
[----:B------:R-:W-:Y:S01]  /*1c60*/  @!P6 IMAD.MOV R26, RZ, RZ, -R26 ;  /* 0x000000ffff1ae224 */ /* 0x000fe200078e0a1a */
[----:B------:R-:W-:Y:S01]  /*1c70*/  ISETP.GT.U32.AND P6, PT, R3, R29, PT ;  /* 0x0000001d0300720c */ /* 0x000fe20003fc4070 */
[----:B------:R-:W-:Y:S02]  /*1c80*/  IMAD.MOV R28, RZ, RZ, -R28 ;  /* 0x000000ffff1c7224 */ /* 0x000fe400078e0a1c */
[----:B------:R-:W-:Y:S02]  /*1c90*/  IMAD.MOV R30, RZ, RZ, -R30 ;  /* 0x000000ffff1e7224 */ /* 0x000fe400078e0a1e */
[----:B------:R-:W-:Y:S02]  /*1ca0*/  @!P4 IMAD.IADD R31, R31, 0x1, -R3 ;  /* 0x000000011f1fc824 */ /* 0x000fe400078e0a03 */
[C---:B------:R-:W-:Y:S02]  /*1cb0*/  IMAD R28, R3.reuse, R28, R32 ;  /* 0x0000001c031c7224 */ /* 0x040fe400078e0220 */
[C---:B------:R-:W-:Y:S01]  /*1cc0*/  IMAD R30, R3.reuse, R30, R35 ;  /* 0x0000001e031e7224 */ /* 0x040fe200078e0223 */
[C---:B------:R-:W-:Y:S01]  /*1cd0*/  ISETP.GT.U32.AND P4, PT, R3.reuse, R31, PT ;  /* 0x0000001f0300720c */ /* 0x040fe20003f84070 */
[----:B------:R-:W-:Y:S01]  /*1ce0*/  IMAD.HI.U32 R32, R8, R33, RZ ;  /* 0x0000002108207227 */ /* 0x000fe200078e00ff */
[----:B------:R-:W-:-:S02]  /*1cf0*/  ISETP.GT.U32.AND P0, PT, R3, R28, PT ;  /* 0x0000001c0300720c */ /* 0x000fc40003f04070 */
[----:B------:R-:W-:Y:S01]  /*1d00*/  IABS R35, R76 ;  /* 0x0000004c00237213 */ /* 0x000fe20000000000 */
[--C-:B------:R-:W-:Y:S01]  /*1d10*/  @!P3 IMAD.IADD R27, R27, 0x1, -R3.reuse ;  /* 0x000000011b1bb824 */ /* 0x100fe200078e0a03 */
[----:B------:R-:W-:Y:S01]  /*1d20*/  ISETP.GT.U32.AND P3, PT, R3, R30, PT ;  /* 0x0000001e0300720c */ /* 0x000fe20003f64070 */
[----:B------:R-:W-:Y:S02]  /*1d30*/  @!P6 IMAD.IADD R29, R29, 0x1, -R3 ;  /* 0x000000011d1de824 */ /* 0x000fe400078e0a03 */
[----:B------:R-:W-:Y:S02]  /*1d40*/  IMAD.MOV R32, RZ, RZ, -R32 ;  /* 0x000000ffff207224 */ /* 0x000fe400078e0a20 */
[----:B------:R-:W-:Y:S01]  /*1d50*/  @!P5 IMAD.MOV R25, RZ, RZ, -R25 ;  /* 0x000000ffff19d224 */ /* 0x000fe200078e0a19 */
[C---:B------:R-:W-:Y:S01]  /*1d60*/  ISETP.GT.U32.AND P6, PT, R3.reuse, R29, PT ;  /* 0x0000001d0300720c */ /* 0x040fe20003fc4070 */
[----:B------:R-:W-:Y:S01]  /*1d70*/  IMAD R32, R3, R32, R33 ;  /* 0x0000002003207224 */ /* 0x000fe200078e0221 */
[----:B------:R-:W-:Y:S01]  /*1d80*/  ISETP.GE.AND P5, PT, R37, RZ, PT ;  /* 0x000000ff2500720c */ /* 0x000fe20003fa6270 */
[----:B------:R-:W-:Y:S01]  /*1d90*/  IMAD.HI.U32 R33, R8, R35, RZ ;  /* 0x0000002308217227 */ /* 0x000fe200078e00ff */
[----:B------:R-:W-:-:S03]  /*1da0*/  IABS R37, R74 ;  /* 0x0000004a00257213 */ /* 0x000fc60000000000 */
[--C-:B------:R-:W-:Y:S01]  /*1db0*/  @!P4 IMAD.IADD R31, R31, 0x1, -R3.reuse ;  /* 0x000000011f1fc824 */ /* 0x100fe200078e0a03 */
[----:B------:R-:W-:Y:S01]  /*1dc0*/  ISETP.GE.AND P4, PT, R36, RZ, PT ;  /* 0x000000ff2400720c */ /* 0x000fe20003f86270 */
[----:B------:R-:W-:Y:S02]  /*1dd0*/  @!P0 IMAD.IADD R28, R28, 0x1, -R3 ;  /* 0x000000011c1c8824 */ /* 0x000fe400078e0a03 */
[----:B------:R-:W-:Y:S02]  /*1de0*/  IMAD.MOV R36, RZ, RZ, -R33 ;  /* 0x000000ffff247224 */ /* 0x000fe400078e0a21 */
[----:B------:R-:W-:Y:S01]  /*1df0*/  @!P3 IMAD.IADD R30, R30, 0x1, -R3 ;  /* 0x000000011e1eb824 */ /* 0x000fe200078e0a03 */
[C---:B------:R-:W-:Y:S01]  /*1e00*/  ISETP.GT.U32.AND P0, PT, R3.reuse, R28, PT ;  /* 0x0000001c0300720c */ /* 0x040fe20003f04070 */
[C---:B------:R-:W-:Y:S02]  /*1e10*/  IMAD R33, R3.reuse, R36, R35 ;  /* 0x0000002403217224 */ /* 0x040fe400078e0223 */
[----:B------:R-:W-:Y:S01]  /*1e20*/  IMAD.HI.U32 R34, R8, R37, RZ ;  /* 0x0000002508227227 */ /* 0x000fe200078e00ff */
[----:B------:R-:W-:-:S03]  /*1e30*/  ISETP.GT.U32.AND P3, PT, R3, R30, PT ;  /* 0x0000001e0300720c */ /* 0x000fc60003f64070 */
[----:B------:R-:W-:Y:S01]  /*1e40*/  @!P6 IMAD.IADD R29, R29, 0x1, -R3 ;  /* 0x000000011d1de824 */ /* 0x000fe200078e0a03 */
[----:B------:R-:W-:Y:S01]  /*1e50*/  ISETP.GT.U32.AND P6, PT, R3, R33, PT ;  /* 0x000000210300720c */ /* 0x000fe20003fc4070 */
[----:B------:R-:W-:-:S04]  /*1e60*/  IMAD.HI.U32 R35, R8, R38, RZ ;  /* 0x0000002608237227 */ /* 0x000fc800078e00ff */
[----:B------:R-:W-:Y:S02]  /*1e70*/  IMAD.MOV R34, RZ, RZ, -R34 ;  /* 0x000000ffff227224 */ /* 0x000fe400078e0a22 */
[----:B------:R-:W-:Y:S02]  /*1e80*/  IMAD.MOV R35, RZ, RZ, -R35 ;  /* 0x000000ffff237224 */ /* 0x000fe400078e0a23 */
[C---:B------:R-:W-:Y:S02]  /*1e90*/  IMAD R34, R3.reuse, R34, R37 ;  /* 0x0000002203227224 */ /* 0x040fe400078e0225 */
[--C-:B------:R-:W-:Y:S01]  /*1ea0*/  @!P0 IMAD.IADD R28, R28, 0x1, -R3.reuse ;  /* 0x000000011c1c8824 */ /* 0x100fe200078e0a03 */
[C---:B------:R-:W-:Y:S01]  /*1eb0*/  ISETP.GT.U32.AND P0, PT, R3.reuse, R32, PT ;  /* 0x000000200300720c */ /* 0x040fe20003f04070 */
[C---:B------:R-:W-:Y:S02]  /*1ec0*/  IMAD R35, R3.reuse, R35, R38 ;  /* 0x0000002303237224 */ /* 0x040fe400078e0226 */
[--C-:B------:R-:W-:Y:S01]  /*1ed0*/  @!P3 IMAD.IADD R30, R30, 0x1, -R3.reuse ;  /* 0x000000011e1eb824 */ /* 0x100fe200078e0a03 */
[----:B------:R-:W-:Y:S01]  /*1ee0*/  ISETP.GT.U32.AND P3, PT, R3, R34, PT ;  /* 0x000000220300720c */ /* 0x000fe20003f64070 */
[----:B------:R-:W-:Y:S01]  /*1ef0*/  @!P6 IMAD.IADD R33, R33, 0x1, -R3 ;  /* 0x000000012121e824 */ /* 0x000fe200078e0a03 */
[----:B------:R-:W-:Y:S01]  /*1f00*/  ISETP.GT.U32.AND P6, PT, R3, R35, PT ;  /* 0x000000230300720c */ /* 0x000fe20003fc4070 */
[----:B------:R-:W-:-:S02]  /*1f10*/  @!P5 IMAD.MOV R28, RZ, RZ, -R28 ;  /* 0x000000ffff1cd224 */ /* 0x000fc400078e0a1c */
[----:B------:R-:W-:Y:S01]  /*1f20*/  @!P1 IMAD.MOV R31, RZ, RZ, -R31 ;  /* 0x000000ffff1f9224 */ /* 0x000fe200078e0a1f */
[----:B------:R-:W-:Y:S01]  /*1f30*/  ISETP.GT.U32.AND P1, PT, R3, R33, PT ;  /* 0x000000210300720c */ /* 0x000fe20003f24070 */
[----:B------:R-:W-:-:S04]  /*1f40*/  IMAD.HI.U32 R37, R8, R40, RZ ;  /* 0x0000002808257227 */ /* 0x000fc800078e00ff */
[--C-:B------:R-:W-:Y:S01]  /*1f50*/  @!P0 IMAD.IADD R32, R32, 0x1, -R3.reuse ;  /* 0x0000000120208824 */ /* 0x100fe200078e0a03 */
[----:B------:R-:W-:Y:S01]  /*1f60*/  ISETP.GE.AND P0, PT, R41, RZ, PT ;  /* 0x000000ff2900720c */ /* 0x000fe20003f06270 */
[--C-:B------:R-:W-:Y:S01]  /*1f70*/  @!P3 IMAD.IADD R34, R34, 0x1, -R3.reuse ;  /* 0x000000012222b824 */ /* 0x100fe200078e0a03 */
[----:B------:R-:W-:Y:S01]  /*1f80*/  IABS R41, R42 ;  /* 0x0000002a00297213 */ /* 0x000fe20000000000 */
[----:B------:R-:W-:Y:S01]  /*1f90*/  @!P6 IMAD.IADD R35, R35, 0x1, -R3 ;  /* 0x000000012323e824 */ /* 0x000fe200078e0a03 */
[----:B------:R-:W-:Y:S01]  /*1fa0*/  ISETP.GE.AND P3, PT, R80, RZ, PT ;  /* 0x000000ff5000720c */ /* 0x000fe20003f66270 */
[C---:B------:R-:W-:Y:S01]  /*1fb0*/  IMAD.HI.U32 R36, R8.reuse, R39, RZ ;  /* 0x0000002708247227 */ /* 0x040fe200078e00ff */
[C---:B------:R-:W-:Y:S02]  /*1fc0*/  ISETP.GT.U32.AND P5, PT, R3.reuse, R34, PT ;  /* 0x000000220300720c */ /* 0x040fe40003fa4070 */
[----:B------:R-:W-:Y:S01]  /*1fd0*/  ISETP.GT.U32.AND P6, PT, R3, R35, PT ;  /* 0x000000230300720c */ /* 0x000fe20003fc4070 */
[----:B------:R-:W-:Y:S01]  /*1fe0*/  IMAD.HI.U32 R38, R8, R41, RZ ;  /* 0x0000002908267227 */ /* 0x000fe200078e00ff */
[----:B------:R-:W-:-:S03]  /*1ff0*/  IABS R80, R69 ;  /* 0x0000004500507213 */ /* 0x000fc60000000000 */
[----:B------:R-:W-:Y:S02]  /*2000*/  IMAD.MOV R38, RZ, RZ, -R38 ;  /* 0x000000ffff267224 */ /* 0x000fe400078e0a26 */
[----:B------:R-:W-:Y:S02]  /*2010*/  IMAD.MOV R37, RZ, RZ, -R37 ;  /* 0x000000ffff257224 */ /* 0x000fe400078e0a25 */
[C---:B------:R-:W-:Y:S01]  /*2020*/  IMAD R38, R3.reuse, R38, R41 ;  /* 0x0000002603267224 */ /* 0x040fe200078e0229 */
[----:B------:R-:W-:Y:S01]  /*2030*/  IABS R41, R46 ;  /* 0x0000002e00297213 */ /* 0x000fe20000000000 */
[----:B------:R-:W-:Y:S02]  /*2040*/  IMAD.MOV R36, RZ, RZ, -R36 ;  /* 0x000000ffff247224 */ /* 0x000fe400078e0a24 */
[C---:B------:R-:W-:Y:S02]  /*2050*/  IMAD R37, R3.reuse, R37, R40 ;  /* 0x0000002503257224 */ /* 0x040fe400078e0228 */
[----:B------:R-:W-:Y:S01]  /*2060*/  @!P2 IMAD.MOV R27, RZ, RZ, -R27 ;  /* 0x000000ffff1ba224 */ /* 0x000fe200078e0a1b */
[C---:B------:R-:W-:Y:S01]  /*2070*/  ISETP.GT.U32.AND P2, PT, R3.reuse, R32, PT ;  /* 0x000000200300720c */ /* 0x040fe20003f44070 */
[--C-:B------:R-:W-:Y:S01]  /*2080*/  @!P5 IMAD.IADD R34, R34, 0x1, -R3.reuse ;  /* 0x000000012222d824 */ /* 0x100fe200078e0a03 */
[----:B------:R-:W-:Y:S01]  /*2090*/  ISETP.GT.U32.AND P5, PT, R3, R38, PT ;  /* 0x000000260300720c */ /* 0x000fe20003fa4070 */
[----:B------:R-:W-:Y:S01]  /*20a0*/  IMAD.MOV.U32 R40, RZ, RZ, R44 ;  /* 0x000000ffff287224 */ /* 0x000fe200078e002c */
[----:B------:R-:W-:Y:S01]  /*20b0*/  IABS R44, R43 ;  /* 0x0000002b002c7213 */ /* 0x000fe20000000000 */
[----:B------:R-:W-:Y:S01]  /*20c0*/  @!P6 IMAD.IADD R35, R35, 0x1, -R3 ;  /* 0x000000012323e824 */ /* 0x000fe200078e0a03 */
[----:B------:R-:W-:Y:S01]  /*20d0*/  ISETP.GE.AND P6, PT, R72, RZ, PT ;  /* 0x000000ff4800720c */ /* 0x000fe20003fc6270 */
[----:B------:R-:W-:Y:S01]  /*20e0*/  IMAD R36, R3, R36, R39 ;  /* 0x0000002403247224 */ /* 0x000fe200078e0227 */
[----:B------:R-:W-:Y:S01]  /*20f0*/  IABS R72, R71 ;  /* 0x0000004700487213 */ /* 0x000fe20000000000 */
[----:B------:R-:W-:Y:S01]  /*2100*/  @!P1 IMAD.IADD R33, R33, 0x1, -R3 ;  /* 0x0000000121219824 */ /* 0x000fe200078e0a03 */
[----:B------:R-:W-:Y:S01]  /*2110*/  ISETP.GE.AND P1, PT, R74, RZ, PT ;  /* 0x000000ff4a00720c */ /* 0x000fe20003f26270 */
[----:B------:R-:W-:Y:S01]  /*2120*/  IMAD.HI.U32 R39, R8, R40, RZ ;  /* 0x0000002808277227 */ /* 0x000fe200078e00ff */
[----:B------:R-:W-:-:S03]  /*2130*/  IABS R74, R73 ;  /* 0x00000049004a7213 */ /* 0x000fc60000000000 */
[----:B------:R-:W-:Y:S02]  /*2140*/  IMAD.MOV R39, RZ, RZ, -R39 ;  /* 0x000000ffff277224 */ /* 0x000fe400078e0a27 */
[--C-:B------:R-:W-:Y:S01]  /*2150*/  @!P2 IMAD.IADD R32, R32, 0x1, -R3.reuse ;  /* 0x000000012020a824 */ /* 0x100fe200078e0a03 */
[----:B------:R-:W-:Y:S01]  /*2160*/  ISETP.GE.AND P2, PT, R76, RZ, PT ;  /* 0x000000ff4c00720c */ /* 0x000fe20003f46270 */
[----:B------:R-:W-:Y:S01]  /*2170*/  IMAD R39, R3, R39, R40 ;  /* 0x0000002703277224 */ /* 0x000fe200078e0228 */
[----:B------:R-:W-:Y:S01]  /*2180*/  IABS R76, R77 ;  /* 0x0000004d004c7213 */ /* 0x000fe20000000000 */
[----:B------:R-:W-:Y:S02]  /*2190*/  @!P5 IMAD.IADD R38, R38, 0x1, -R3 ;  /* 0x000000012626d824 */ /* 0x000fe400078e0a03 */
[----:B------:R-:W-:-:S04]  /*21a0*/  IMAD.HI.U32 R40, R8, R41, RZ ;  /* 0x0000002908287227 */ /* 0x000fc800078e00ff */
[----:B------:R-:W-:Y:S01]  /*21b0*/  @!P0 IMAD.MOV R30, RZ, RZ, -R30 ;  /* 0x000000ffff1e8224 */ /* 0x000fe200078e0a1e */
[C---:B------:R-:W-:Y:S01]  /*21c0*/  ISETP.GT.U32.AND P0, PT, R3.reuse, R37, PT ;  /* 0x000000250300720c */ /* 0x040fe20003f04070 */
[----:B------:R-:W-:Y:S01]  /*21d0*/  @!P6 IMAD.MOV R35, RZ, RZ, -R35 ;  /* 0x000000ffff23e224 */ /* 0x000fe200078e0a23 */
[C---:B------:R-:W-:Y:S01]  /*21e0*/  ISETP.GT.U32.AND P6, PT, R3.reuse, R39, PT ;  /* 0x000000270300720c */ /* 0x040fe20003fc4070 */
[----:B------:R-:W-:Y:S01]  /*21f0*/  @!P3 IMAD.MOV R32, RZ, RZ, -R32 ;  /* 0x000000ffff20b224 */ /* 0x000fe200078e0a20 */
[C---:B------:R-:W-:Y:S01]  /*2200*/  ISETP.GT.U32.AND P3, PT, R3.reuse, R38, PT ;  /* 0x000000260300720c */ /* 0x040fe20003f64070 */
[----:B------:R-:W-:Y:S01]  /*2210*/  @!P1 IMAD.MOV R34, RZ, RZ, -R34 ;  /* 0x000000ffff229224 */ /* 0x000fe200078e0a22 */
[----:B------:R-:W-:Y:S01]  /*2220*/  ISETP.GE.AND P1, PT, R42, RZ, PT ;  /* 0x000000ff2a00720c */ /* 0x000fe20003f26270 */
[----:B------:R-:W-:Y:S02]  /*2230*/  IMAD.MOV R40, RZ, RZ, -R40 ;  /* 0x000000ffff287224 */ /* 0x000fe400078e0a28 */
[----:B------:R-:W-:Y:S01]  /*2240*/  IMAD.MOV.U32 R42, RZ, RZ, R44 ;  /* 0x000000ffff2a7224 */ /* 0x000fe200078e002c */
[----:B------:R-:W-:Y:S01]  /*2250*/  IABS R44, R48 ;  /* 0x00000030002c7213 */ /* 0x000fe20000000000 */
[----:B------:R-:W-:Y:S01]  /*2260*/  @!P4 IMAD.MOV R29, RZ, RZ, -R29 ;  /* 0x000000ffff1dc224 */ /* 0x000fe200078e0a1d */
[C---:B------:R-:W-:Y:S01]  /*2270*/  ISETP.GT.U32.AND P4, PT, R3.reuse, R36, PT ;  /* 0x000000240300720c */ /* 0x040fe20003f84070 */
[----:B------:R-:W-:-:S02]  /*2280*/  IMAD R40, R3, R40, R41 ;  /* 0x0000002803287224 */ /* 0x000fc400078e0229 */
[----:B------:R-:W-:-:S04]  /*2290*/  IMAD.HI.U32 R41, R8, R42, RZ ;  /* 0x0000002a08297227 */ /* 0x000fc800078e00ff */
[----:B------:R-:W-:Y:S02]  /*22a0*/  IMAD.MOV R41, RZ, RZ, -R41 ;  /* 0x000000ffff297224 */ /* 0x000fe400078e0a29 */
[--C-:B------:R-:W-:Y:S01]  /*22b0*/  @!P0 IMAD.IADD R37, R37, 0x1, -R3.reuse ;  /* 0x0000000125258824 */ /* 0x100fe200078e0a03 */
[----:B------:R-:W-:Y:S01]  /*22c0*/  ISETP.GE.AND P0, PT, R70, RZ, PT ;  /* 0x000000ff4600720c */ /* 0x000fe20003f06270 */
[--C-:B------:R-:W-:Y:S01]  /*22d0*/  @!P6 IMAD.IADD R39, R39, 0x1, -R3.reuse ;  /* 0x000000012727e824 */ /* 0x100fe200078e0a03 */
[----:B------:R-:W-:Y:S01]  /*22e0*/  IABS R70, R55 ;  /* 0x0000003700467213 */ /* 0x000fe20000000000 */
[----:B------:R-:W-:Y:S01]  /*22f0*/  @!P3 IMAD.IADD R38, R38, 0x1, -R3 ;  /* 0x000000012626b824 */ /* 0x000fe200078e0a03 */
[C---:B------:R-:W-:Y:S01]  /*2300*/  ISETP.GT.U32.AND P3, PT, R3.reuse, R40, PT ;  /* 0x000000280300720c */ /* 0x040fe20003f64070 */
[C---:B------:R-:W-:Y:S01]  /*2310*/  IMAD R41, R3.reuse, R41, R42 ;  /* 0x0000002903297224 */ /* 0x040fe200078e022a */
[C---:B------:R-:W-:Y:S01]  /*2320*/  ISETP.GT.U32.AND P6, PT, R3.reuse, R39, PT ;  /* 0x000000270300720c */ /* 0x040fe20003fc4070 */
[----:B------:R-:W-:Y:S01]  /*2330*/  @!P2 IMAD.MOV R33, RZ, RZ, -R33 ;  /* 0x000000ffff21a224 */ /* 0x000fe200078e0a21 */
[C---:B------:R-:W-:Y:S01]  /*2340*/  ISETP.GT.U32.AND P2, PT, R3.reuse, R37, PT ;  /* 0x000000250300720c */ /* 0x040fe20003f44070 */
[----:B------:R-:W-:Y:S01]  /*2350*/  @!P4 IMAD.IADD R36, R36, 0x1, -R3 ;  /* 0x000000012424c824 */ /* 0x000fe200078e0a03 */
[----:B------:R-:W-:Y:S01]  /*2360*/  ISETP.GE.AND P4, PT, R66, RZ, PT ;  /* 0x000000ff4200720c */ /* 0x000fe20003f86270 */
[----:B------:R-:W-:Y:S01]  /*2370*/  @!P1 IMAD.MOV R38, RZ, RZ, -R38 ;  /* 0x000000ffff269224 */ /* 0x000fe200078e0a26 */
[C---:B------:R-:W-:Y:S01]  /*2380*/  ISETP.GT.U32.AND P1, PT, R3.reuse, R41, PT ;  /* 0x000000290300720c */ /* 0x040fe20003f24070 */
[----:B------:R-:W-:Y:S01]  /*2390*/  IMAD.HI.U32 R42, R8, R44, RZ ;  /* 0x0000002c082a7227 */ /* 0x000fe200078e00ff */
[----:B------:R-:W-:-:S02]  /*23a0*/  ISETP.GT.U32.AND P5, PT, R3, R36, PT ;  /* 0x000000240300720c */ /* 0x000fc40003fa4070 */
[----:B------:R-:W-:Y:S01]  /*23b0*/  IABS R66, R58 ;  /* 0x0000003a00427213 */ /* 0x000fe20000000000 */
[--C-:B------:R-:W-:Y:S02]  /*23c0*/  @!P3 IMAD.IADD R40, R40, 0x1, -R3.reuse ;  /* 0x000000012828b824 */ /* 0x100fe400078e0a03 */
[--C-:B------:R-:W-:Y:S01]  /*23d0*/  @!P6 IMAD.IADD R39, R39, 0x1, -R3.reuse ;  /* 0x000000012727e824 */ /* 0x100fe200078e0a03 */
[----:B------:R-:W-:Y:S01]  /*23e0*/  ISETP.GE.AND P6, PT, R47, RZ, PT ;  /* 0x000000ff2f00720c */ /* 0x000fe20003fc6270 */
[--C-:B------:R-:W-:Y:S01]  /*23f0*/  @!P2 IMAD.IADD R37, R37, 0x1, -R3.reuse ;  /* 0x000000012525a824 */ /* 0x100fe200078e0a03 */
[----:B------:R-:W-:Y:S01]  /*2400*/  ISETP.GE.AND P2, PT, R46, RZ, PT ;  /* 0x000000ff2e00720c */ /* 0x000fe20003f46270 */
[----:B------:R-:W-:Y:S01]  /*2410*/  IMAD.MOV R42, RZ, RZ, -R42 ;  /* 0x000000ffff2a7224 */ /* 0x000fe200078e0a2a */
[----:B------:R-:W-:Y:S01]  /*2420*/  IABS R46, R47 ;  /* 0x0000002f002e7213 */ /* 0x000fe20000000000 */
[--C-:B------:R-:W-:Y:S01]  /*2430*/  @!P1 IMAD.IADD R41, R41, 0x1, -R3.reuse ;  /* 0x0000000129299824 */ /* 0x100fe200078e0a03 */
[----:B------:R-:W-:Y:S01]  /*2440*/  IABS R47, R49 ;  /* 0x00000031002f7213 */ /* 0x000fe20000000000 */
[----:B------:R-:W-:Y:S01]  /*2450*/  @!P5 IMAD.IADD R36, R36, 0x1, -R3 ;  /* 0x000000012424d824 */ /* 0x000fe200078e0a03 */
[C---:B------:R-:W-:Y:S01]  /*2460*/  ISETP.GT.U32.AND P3, PT, R3.reuse, R40, PT ;  /* 0x000000280300720c */ /* 0x040fe20003f64070 */
[C---:B------:R-:W-:Y:S01]  /*2470*/  IMAD R42, R3.reuse, R42, R44 ;  /* 0x0000002a032a7224 */ /* 0x040fe200078e022c */
[----:B------:R-:W-:Y:S01]  /*2480*/  ISETP.GT.U32.AND P1, PT, R3, R41, PT ;  /* 0x000000290300720c */ /* 0x000fe20003f24070 */
[----:B------:R-:W-:Y:S01]  /*2490*/  IMAD.HI.U32 R44, R8, R47, RZ ;  /* 0x0000002f082c7227 */ /* 0x000fe200078e00ff */
[----:B------:R-:W-:-:S02]  /*24a0*/  ISETP.GE.AND P5, PT, R50, RZ, PT ;  /* 0x000000ff3200720c */ /* 0x000fc40003fa6270 */
[----:B------:R-:W-:Y:S01]  /*24b0*/  IABS R50, R60 ;  /* 0x0000003c00327213 */ /* 0x000fe20000000000 */
[----:B------:R-:W-:Y:S01]  /*24c0*/  @!P4 IMAD.MOV R36, RZ, RZ, -R36 ;  /* 0x000000ffff24c224 */ /* 0x000fe200078e0a24 */
[----:B------:R-:W-:Y:S01]  /*24d0*/  ISETP.GE.AND P4, PT, R43, RZ, PT ;  /* 0x000000ff2b00720c */ /* 0x000fe20003f86270 */
[----:B------:R-:W-:-:S04]  /*24e0*/  IMAD.HI.U32 R43, R8, R46, RZ ;  /* 0x0000002e082b7227 */ /* 0x000fc800078e00ff */
[----:B------:R-:W-:Y:S02]  /*24f0*/  IMAD.MOV R44, RZ, RZ, -R44 ;  /* 0x000000ffff2c7224 */ /* 0x000fe400078e0a2c */
[----:B------:R-:W-:Y:S02]  /*2500*/  IMAD.MOV R43, RZ, RZ, -R43 ;  /* 0x000000ffff2b7224 */ /* 0x000fe400078e0a2b */
[C---:B------:R-:W-:Y:S02]  /*2510*/  IMAD R44, R3.reuse, R44, R47 ;  /* 0x0000002c032c7224 */ /* 0x040fe400078e022f */
[----:B------:R-:W-:Y:S01]  /*2520*/  @!P0 IMAD.MOV R37, RZ, RZ, -R37 ;  /* 0x000000ffff258224 */ /* 0x000fe200078e0a25 */
[----:B------:R-:W-:Y:S01]  /*2530*/  ISETP.GE.AND P0, PT, R48, RZ, PT ;  /* 0x000000ff3000720c */ /* 0x000fe20003f06270 */
[C---:B------:R-:W-:Y:S01]  /*2540*/  IMAD R43, R3.reuse, R43, R46 ;  /* 0x0000002b032b7224 */ /* 0x040fe200078e022e */
[----:B------:R-:W-:Y:S01]  /*2550*/  IABS R48, R62 ;  /* 0x0000003e00307213 */ /* 0x000fe20000000000 */
[--C-:B------:R-:W-:Y:S01]  /*2560*/  @!P3 IMAD.IADD R40, R40, 0x1, -R3.reuse ;  /* 0x000000012828b824 */ /* 0x100fe200078e0a03 */
[----:B------:R-:W-:Y:S01]  /*2570*/  ISETP.GT.U32.AND P3, PT, R3, R42, PT ;  /* 0x0000002a0300720c */ /* 0x000fe20003f64070 */
[----:B------:R-:W-:Y:S01]  /*2580*/  @!P1 IMAD.IADD R41, R41, 0x1, -R3 ;  /* 0x0000000129299824 */ /* 0x000fe200078e0a03 */
[C---:B------:R-:W-:Y:S01]  /*2590*/  ISETP.GT.U32.AND P1, PT, R3.reuse, R44, PT ;  /* 0x0000002c0300720c */ /* 0x040fe20003f24070 */
[----:B------:R-:W-:Y:S01]  /*25a0*/  @!P5 IMAD.MOV R39, RZ, RZ, -R39 ;  /* 0x000000ffff27d224 */ /* 0x000fe200078e0a27 */
[----:B------:R-:W-:Y:S01]  /*25b0*/  ISETP.GT.U32.AND P5, PT, R3, R43, PT ;  /* 0x0000002b0300720c */ /* 0x000fe20003fa4070 */
[----:B------:R-:W-:-:S04]  /*25c0*/  IMAD.HI.U32 R46, R8, R48, RZ ;  /* 0x00000030082e7227 */ /* 0x000fc800078e00ff */
[----:B------:R-:W-:Y:S01]  /*25d0*/  @!P2 IMAD.MOV R40, RZ, RZ, -R40 ;  /* 0x000000ffff28a224 */ /* 0x000fe200078e0a28 */
[----:B------:R-:W-:Y:S01]  /*25e0*/  ISETP.GE.AND P2, PT, R49, RZ, PT ;  /* 0x000000ff3100720c */ /* 0x000fe20003f46270 */
[----:B------:R-:W-:Y:S02]  /*25f0*/  IMAD.MOV R46, RZ, RZ, -R46 ;  /* 0x000000ffff2e7224 */ /* 0x000fe400078e0a2e */
[----:B------:R-:W-:Y:S01]  /*2600*/  IMAD.MOV.U32 R49, RZ, RZ, R50 ;  /* 0x000000ffff317224 */ /* 0x000fe200078e0032 */
[----:B------:R-:W-:Y:S01]  /*2610*/  IABS R50, R52 ;  /* 0x0000003400327213 */ /* 0x000fe20000000000 */
[--C-:B------:R-:W-:Y:S02]  /*2620*/  @!P3 IMAD.IADD R42, R42, 0x1, -R3.reuse ;  /* 0x000000012a2ab824 */ /* 0x100fe400078e0a03 */
[C---:B------:R-:W-:Y:S02]  /*2630*/  IMAD R46, R3.reuse, R46, R48 ;  /* 0x0000002e032e7224 */ /* 0x040fe400078e0230 */
[----:B------:R-:W-:Y:S01]  /*2640*/  @!P1 IMAD.IADD R44, R44, 0x1, -R3 ;  /* 0x000000012c2c9824 */ /* 0x000fe200078e0a03 */
[----:B------:R-:W-:Y:S01]  /*2650*/  ISETP.GT.U32.AND P3, PT, R3, R42, PT ;  /* 0x0000002a0300720c */ /* 0x000fe20003f64070 */
[----:B------:R-:W-:-:S03]  /*2660*/  IMAD.HI.U32 R47, R8, R49, RZ ;  /* 0x00000031082f7227 */ /* 0x000fc600078e00ff */
[----:B------:R-:W-:Y:S01]  /*2670*/  ISETP.GT.U32.AND P1, PT, R3, R44, PT ;  /* 0x0000002c0300720c */ /* 0x000fe20003f24070 */
[----:B------:R-:W-:Y:S02]  /*2680*/  @!P5 IMAD.IADD R43, R43, 0x1, -R3 ;  /* 0x000000012b2bd824 */ /* 0x000fe400078e0a03 */
[----:B------:R-:W-:Y:S01]  /*2690*/  @!P4 IMAD.MOV R41, RZ, RZ, -R41 ;  /* 0x000000ffff29c224 */ /* 0x000fe200078e0a29 */
[C---:B------:R-:W-:Y:S01]  /*26a0*/  ISETP.GT.U32.AND P4, PT, R3.reuse, R46, PT ;  /* 0x0000002e0300720c */ /* 0x040fe20003f84070 */
[----:B------:R-:W-:Y:S01]  /*26b0*/  IMAD.MOV R48, RZ, RZ, -R47 ;  /* 0x000000ffff307224 */ /* 0x000fe200078e0a2f */
[----:B------:R-:W-:Y:S01]  /*26c0*/  ISETP.GT.U32.AND P5, PT, R3, R43, PT ;  /* 0x0000002b0300720c */ /* 0x000fe20003fa4070 */
[----:B------:R-:W-:-:S04]  /*26d0*/  IMAD.HI.U32 R47, R8, R50, RZ ;  /* 0x00000032082f7227 */ /* 0x000fc800078e00ff */
[C---:B------:R-:W-:Y:S02]  /*26e0*/  IMAD R48, R3.reuse, R48, R49 ;  /* 0x0000003003307224 */ /* 0x040fe400078e0231 */
[----:B------:R-:W-:Y:S02]  /*26f0*/  IMAD.MOV R49, RZ, RZ, -R47 ;  /* 0x000000ffff317224 */ /* 0x000fe400078e0a2f */
[--C-:B------:R-:W-:Y:S01]  /*2700*/  @!P3 IMAD.IADD R42, R42, 0x1, -R3.reuse ;  /* 0x000000012a2ab824 */ /* 0x100fe200078e0a03 */
[----:B------:R-:W-:Y:S01]  /*2710*/  ISETP.GE.AND P3, PT, R62, RZ, PT ;  /* 0x000000ff3e00720c */ /* 0x000fe20003f66270 */
[C---:B------:R-:W-:Y:S02]  /*2720*/  IMAD R50, R3.reuse, R49, R50 ;  /* 0x0000003103327224 */ /* 0x040fe400078e0232 */
[--C-:B------:R-:W-:Y:S02]  /*2730*/  @!P4 IMAD.IADD R46, R46, 0x1, -R3.reuse ;  /* 0x000000012e2ec824 */ /* 0x100fe400078e0a03 */
[--C-:B------:R-:W-:Y:S01]  /*2740*/  @!P1 IMAD.IADD R44, R44, 0x1, -R3.reuse ;  /* 0x000000012c2c9824 */ /* 0x100fe200078e0a03 */
[C---:B------:R-:W-:Y:S01]  /*2750*/  ISETP.GT.U32.AND P1, PT, R3.reuse, R50, PT ;  /* 0x000000320300720c */ /* 0x040fe20003f24070 */
[----:B------:R-:W-:Y:S01]  /*2760*/  IMAD.MOV.U32 R62, RZ, RZ, R66 ;  /* 0x000000ffff3e7224 */ /* 0x000fe200078e0042 */
[----:B------:R-:W-:Y:S01]  /*2770*/  ISETP.GT.U32.AND P4, PT, R3, R46, PT ;  /* 0x0000002e0300720c */ /* 0x000fe20003f84070 */
[----:B------:R-:W-:Y:S01]  /*2780*/  @!P5 IMAD.IADD R43, R43, 0x1, -R3 ;  /* 0x000000012b2bd824 */ /* 0x000fe200078e0a03 */
[----:B------:R-:W-:Y:S01]  /*2790*/  ISETP.GT.U32.AND P5, PT, R3, R48, PT ;  /* 0x000000300300720c */ /* 0x000fe20003fa4070 */
[----:B------:R-:W-:Y:S01]  /*27a0*/  IMAD.HI.U32 R47, R8, R62, RZ ;  /* 0x0000003e082f7227 */ /* 0x000fe200078e00ff */
[----:B------:R-:W-:-:S03]  /*27b0*/  IABS R66, R78 ;  /* 0x0000004e00427213 */ /* 0x000fc60000000000 */
[----:B------:R-:W-:Y:S02]  /*27c0*/  IMAD.MOV R47, RZ, RZ, -R47 ;  /* 0x000000ffff2f7224 */ /* 0x000fe400078e0a2f */
[----:B------:R-:W-:Y:S01]  /*27d0*/  @!P6 IMAD.MOV R43, RZ, RZ, -R43 ;  /* 0x000000ffff2be224 */ /* 0x000fe200078e0a2b */
[----:B------:R-:W-:Y:S01]  /*27e0*/  ISETP.GE.AND P6, PT, R52, RZ, PT ;  /* 0x000000ff3400720c */ /* 0x000fe20003fc6270 */
[C---:B------:R-:W-:Y:S01]  /*27f0*/  IMAD R52, R3.reuse, R47, R62 ;  /* 0x0000002f03347224 */ /* 0x040fe200078e023e */
[----:B------:R-:W-:Y:S01]  /*2800*/  IABS R62, R54 ;  /* 0x00000036003e7213 */ /* 0x000fe20000000000 */
[--C-:B------:R-:W-:Y:S02]  /*2810*/  @!P1 IMAD.IADD R50, R50, 0x1, -R3.reuse ;  /* 0x0000000132329824 */ /* 0x100fe400078e0a03 */
[--C-:B------:R-:W-:Y:S02]  /*2820*/  @!P5 IMAD.IADD R48, R48, 0x1, -R3.reuse ;  /* 0x000000013030d824 */ /* 0x100fe400078e0a03 */
[----:B------:R-:W-:Y:S01]  /*2830*/  @!P4 IMAD.IADD R46, R46, 0x1, -R3 ;  /* 0x000000012e2ec824 */ /* 0x000fe200078e0a03 */
[C---:B------:R-:W-:Y:S01]  /*2840*/  ISETP.GT.U32.AND P4, PT, R3.reuse, R52, PT ;  /* 0x000000340300720c */ /* 0x040fe20003f84070 */
[----:B------:R-:W-:Y:S01]  /*2850*/  @!P0 IMAD.MOV R42, RZ, RZ, -R42 ;  /* 0x000000ffff2a8224 */ /* 0x000fe200078e0a2a */
[----:B------:R-:W-:Y:S01]  /*2860*/  ISETP.GT.U32.AND P1, PT, R3, R50, PT ;  /* 0x000000320300720c */ /* 0x000fe20003f24070 */
[----:B------:R-:W-:Y:S01]  /*2870*/  IMAD.HI.U32 R49, R8, R62, RZ ;  /* 0x0000003e08317227 */ /* 0x000fe200078e00ff */
[----:B------:R-:W-:-:S02]  /*2880*/  ISETP.GE.AND P0, PT, R60, RZ, PT ;  /* 0x000000ff3c00720c */ /* 0x000fc40003f06270 */
[----:B------:R-:W-:Y:S01]  /*2890*/  ISETP.GT.U32.AND P5, PT, R3, R48, PT ;  /* 0x000000300300720c */ /* 0x000fe20003fa4070 */
[----:B------:R-:W-:Y:S01]  /*28a0*/  IMAD.MOV.U32 R47, RZ, RZ, R44 ;  /* 0x000000ffff2f7224 */ /* 0x000fe200078e002c */
[----:B------:R-:W-:Y:S01]  /*28b0*/  IABS R60, R56 ;  /* 0x00000038003c7213 */ /* 0x000fe20000000000 */
[----:B------:R-:W-:Y:S02]  /*28c0*/  IMAD.MOV R49, RZ, RZ, -R49 ;  /* 0x000000ffff317224 */ /* 0x000fe400078e0a31 */
[----:B------:R-:W-:Y:S01]  /*28d0*/  @!P3 IMAD.MOV R46, RZ, RZ, -R46 ;  /* 0x000000ffff2eb224 */ /* 0x000fe200078e0a2e */
[----:B------:R-:W-:Y:S01]  /*28e0*/  ISETP.GE.AND P3, PT, R54, RZ, PT ;  /* 0x000000ff3600720c */ /* 0x000fe20003f66270 */
[----:B------:R-:W-:-:S04]  /*28f0*/  IMAD.HI.U32 R44, R8, R60, RZ ;  /* 0x0000003c082c7227 */ /* 0x000fc800078e00ff */
[----:B------:R-:W-:Y:S02]  /*2900*/  IMAD.MOV R44, RZ, RZ, -R44 ;  /* 0x000000ffff2c7224 */ /* 0x000fe400078e0a2c */
[--C-:B------:R-:W-:Y:S02]  /*2910*/  @!P4 IMAD.IADD R52, R52, 0x1, -R3.reuse ;  /* 0x000000013434c824 */ /* 0x100fe400078e0a03 */
[C---:B------:R-:W-:Y:S01]  /*2920*/  IMAD R54, R3.reuse, R49, R62 ;  /* 0x0000003103367224 */ /* 0x040fe200078e023e */
[----:B------:R-:W-:Y:S01]  /*2930*/  IABS R62, R64 ;  /* 0x00000040003e7213 */ /* 0x000fe20000000000 */
[--C-:B------:R-:W-:Y:S01]  /*2940*/  @!P1 IMAD.IADD R50, R50, 0x1, -R3.reuse ;  /* 0x0000000132329824 */ /* 0x100fe200078e0a03 */
[C---:B------:R-:W-:Y:S01]  /*2950*/  ISETP.GT.U32.AND P4, PT, R3.reuse, R52, PT ;  /* 0x000000340300720c */ /* 0x040fe20003f84070 */
[----:B------:R-:W-:Y:S01]  /*2960*/  @!P5 IMAD.IADD R48, R48, 0x1, -R3 ;  /* 0x000000013030d824 */ /* 0x000fe200078e0a03 */
[----:B------:R-:W-:Y:S01]  /*2970*/  ISETP.GE.AND P5, PT, R56, RZ, PT ;  /* 0x000000ff3800720c */ /* 0x000fe20003fa6270 */
[C---:B------:R-:W-:Y:S01]  /*2980*/  IMAD R44, R3.reuse, R44, R60 ;  /* 0x0000002c032c7224 */ /* 0x040fe200078e023c */
[----:B------:R-:W-:Y:S01]  /*2990*/  IABS R56, R51 ;  /* 0x0000003300387213 */ /* 0x000fe20000000000 */
[----:B------:R-:W-:Y:S01]  /*29a0*/  @!P6 IMAD.MOV R50, RZ, RZ, -R50 ;  /* 0x000000ffff32e224 */ /* 0x000fe200078e0a32 */
[C---:B------:R-:W-:Y:S01]  /*29b0*/  ISETP.GT.U32.AND P6, PT, R3.reuse, R54, PT ;  /* 0x000000360300720c */ /* 0x040fe20003fc4070 */
[----:B------:R-:W-:Y:S01]  /*29c0*/  @!P2 IMAD.MOV R47, RZ, RZ, -R47 ;  /* 0x000000ffff2fa224 */ /* 0x000fe200078e0a2f */
[----:B------:R-:W-:Y:S01]  /*29d0*/  ISETP.GE.AND P2, PT, R58, RZ, PT ;  /* 0x000000ff3a00720c */ /* 0x000fe20003f46270 */
[----:B------:R-:W-:Y:S01]  /*29e0*/  IMAD.HI.U32 R49, R8, R56, RZ ;  /* 0x0000003808317227 */ /* 0x000fe200078e00ff */
[----:B------:R-:W-:-:S02]  /*29f0*/  ISETP.GT.U32.AND P1, PT, R3, R44, PT ;  /* 0x0000002c0300720c */ /* 0x000fc40003f24070 */
[----:B------:R-:W-:Y:S01]  /*2a00*/  IABS R60, R53 ;  /* 0x00000035003c7213 */ /* 0x000fe20000000000 */
[----:B------:R-:W-:Y:S01]  /*2a10*/  IMAD.MOV R49, RZ, RZ, -R49 ;  /* 0x000000ffff317224 */ /* 0x000fe200078e0a31 */
[----:B------:R-:W-:Y:S01]  /*2a20*/  IABS R58, R15 ;  /* 0x0000000f003a7213 */ /* 0x000fe20000000000 */
[--C-:B------:R-:W-:Y:S01]  /*2a30*/  @!P4 IMAD.IADD R52, R52, 0x1, -R3.reuse ;  /* 0x000000013434c824 */ /* 0x100fe200078e0a03 */
[----:B------:R-:W-:Y:S01]  /*2a40*/  ISETP.GE.AND P4, PT, R15, RZ, PT ;  /* 0x000000ff0f00720c */ /* 0x000fe20003f86270 */
[C---:B------:R-:W-:Y:S02]  /*2a50*/  IMAD R56, R3.reuse, R49, R56 ;  /* 0x0000003103387224 */ /* 0x040fe400078e0238 */
[--C-:B------:R-:W-:Y:S02]  /*2a60*/  @!P6 IMAD.IADD R54, R54, 0x1, -R3.reuse ;  /* 0x000000013636e824 */ /* 0x100fe400078e0a03 */
[----:B------:R-:W-:Y:S01]  /*2a70*/  @!P2 IMAD.MOV R52, RZ, RZ, -R52 ;  /* 0x000000ffff34a224 */ /* 0x000fe200078e0a34 */
[C---:B------:R-:W-:Y:S01]  /*2a80*/  ISETP.GT.U32.AND P2, PT, R3.reuse, R56, PT ;  /* 0x000000380300720c */ /* 0x040fe20003f44070 */
[----:B------:R-:W-:Y:S01]  /*2a90*/  @!P1 IMAD.IADD R44, R44, 0x1, -R3 ;  /* 0x000000012c2c9824 */ /* 0x000fe200078e0a03 */
[----:B------:R-:W-:Y:S01]  /*2aa0*/  ISETP.GT.U32.AND P6, PT, R3, R54, PT ;  /* 0x000000360300720c */ /* 0x000fe20003fc4070 */
[----:B------:R-:W-:-:S03]  /*2ab0*/  IMAD.HI.U32 R49, R8, R60, RZ ;  /* 0x0000003c08317227 */ /* 0x000fc600078e00ff */
[----:B------:R-:W-:Y:S01]  /*2ac0*/  ISETP.GT.U32.AND P1, PT, R3, R44, PT ;  /* 0x0000002c0300720c */ /* 0x000fe20003f24070 */
[----:B------:R-:W-:Y:S01]  /*2ad0*/  @!P0 IMAD.MOV R48, RZ, RZ, -R48 ;  /* 0x000000ffff308224 */ /* 0x000fe200078e0a30 */
[----:B------:R-:W-:Y:S01]  /*2ae0*/  ISETP.GE.AND P0, PT, R51, RZ, PT ;  /* 0x000000ff3300720c */ /* 0x000fe20003f06270 */
[----:B------:R-:W-:-:S04]  /*2af0*/  IMAD.HI.U32 R15, R8, R58, RZ ;  /* 0x0000003a080f7227 */ /* 0x000fc800078e00ff */
[----:B------:R-:W-:-:S04]  /*2b00*/  IMAD.HI.U32 R51, R8, R62, RZ ;  /* 0x0000003e08337227 */ /* 0x000fc800078e00ff */
[----:B------:R-:W-:Y:S02]  /*2b10*/  IMAD.MOV R49, RZ, RZ, -R49 ;  /* 0x000000ffff317224 */ /* 0x000fe400078e0a31 */
[----:B------:R-:W-:Y:S02]  /*2b20*/  IMAD.MOV R15, RZ, RZ, -R15 ;  /* 0x000000ffff0f7224 */ /* 0x000fe400078e0a0f */
[----:B------:R-:W-:Y:S02]  /*2b30*/  IMAD.MOV R51, RZ, RZ, -R51 ;  /* 0x000000ffff337224 */ /* 0x000fe400078e0a33 */
[C---:B------:R-:W-:Y:S02]  /*2b40*/  IMAD R60, R3.reuse, R49, R60 ;  /* 0x00000031033c7224 */ /* 0x040fe400078e023c */
[C---:B------:R-:W-:Y:S01]  /*2b50*/  IMAD R58, R3.reuse, R15, R58 ;  /* 0x0000000f033a7224 */ /* 0x040fe200078e023a */
[----:B------:R-:W-:Y:S01]  /*2b60*/  IABS R15, R68 ;  /* 0x00000044000f7213 */ /* 0x000fe20000000000 */
[----:B------:R-:W-:-:S02]  /*2b70*/  IMAD R62, R3, R51, R62 ;  /* 0x00000033033e7224 */ /* 0x000fc400078e023e */
[--C-:B------:R-:W-:Y:S01]  /*2b80*/  @!P6 IMAD.IADD R54, R54, 0x1, -R3.reuse ;  /* 0x000000013636e824 */ /* 0x100fe200078e0a03 */
[C---:B------:R-:W-:Y:S01]  /*2b90*/  ISETP.GT.U32.AND P6, PT, R3.reuse, R58, PT ;  /* 0x0000003a0300720c */ /* 0x040fe20003fc4070 */
[--C-:B------:R-:W-:Y:S01]  /*2ba0*/  @!P2 IMAD.IADD R56, R56, 0x1, -R3.reuse ;  /* 0x000000013838a824 */ /* 0x100fe200078e0a03 */
[----:B------:R-:W-:Y:S01]  /*2bb0*/  ISETP.GT.U32.AND P2, PT, R3, R60, PT ;  /* 0x0000003c0300720c */ /* 0x000fe20003f44070 */
[----:B------:R-:W-:Y:S01]  /*2bc0*/  @!P1 IMAD.IADD R44, R44, 0x1, -R3 ;  /* 0x000000012c2c9824 */ /* 0x000fe200078e0a03 */
[----:B------:R-:W-:Y:S01]  /*2bd0*/  ISETP.GE.AND P1, PT, R53, RZ, PT ;  /* 0x000000ff3500720c */ /* 0x000fe20003f26270 */
[----:B------:R-:W-:Y:S01]  /*2be0*/  @!P3 IMAD.MOV R54, RZ, RZ, -R54 ;  /* 0x000000ffff36b224 */ /* 0x000fe200078e0a36 */
[----:B------:R-:W-:Y:S01]  /*2bf0*/  ISETP.GT.U32.AND P3, PT, R3, R62, PT ;  /* 0x0000003e0300720c */ /* 0x000fe20003f64070 */
[----:B------:R-:W-:Y:S02]  /*2c00*/  IMAD.MOV.U32 R49, RZ, RZ, R44 ;  /* 0x000000ffff317224 */ /* 0x000fe400078e002c */
[----:B------:R-:W-:-:S02]  /*2c10*/  IMAD.MOV.U32 R44, RZ, RZ, R15 ;  /* 0x000000ffff2c7224 */ /* 0x000fc400078e000f */
[----:B------:R-:W-:Y:S01]  /*2c20*/  @!P5 IMAD.MOV R49, RZ, RZ, -R49 ;  /* 0x000000ffff31d224 */ /* 0x000fe200078e0a31 */
[C---:B------:R-:W-:Y:S01]  /*2c30*/  ISETP.GT.U32.AND P5, PT, R3.reuse, R56, PT ;  /* 0x000000380300720c */ /* 0x040fe20003fa4070 */
[--C-:B------:R-:W-:Y:S02]  /*2c40*/  @!P6 IMAD.IADD R58, R58, 0x1, -R3.reuse ;  /* 0x000000013a3ae824 */ /* 0x100fe400078e0a03 */
[--C-:B------:R-:W-:Y:S02]  /*2c50*/  @!P2 IMAD.IADD R60, R60, 0x1, -R3.reuse ;  /* 0x000000013c3ca824 */ /* 0x100fe400078e0a03 */
[----:B------:R-:W-:Y:S01]  /*2c60*/  IMAD.HI.U32 R51, R8, R66, RZ ;  /* 0x0000004208337227 */ /* 0x000fe200078e00ff */
[C---:B------:R-:W-:Y:S02]  /*2c70*/  ISETP.GT.U32.AND P6, PT, R3.reuse, R58, PT ;  /* 0x0000003a0300720c */ /* 0x040fe40003fc4070 */
[----:B------:R-:W-:Y:S01]  /*2c80*/  ISETP.GT.U32.AND P2, PT, R3, R60, PT ;  /* 0x0000003c0300720c */ /* 0x000fe20003f44070 */
[----:B------:R-:W-:-:S02]  /*2c90*/  @!P3 IMAD.IADD R62, R62, 0x1, -R3 ;  /* 0x000000013e3eb824 */ /* 0x000fc400078e0a03 */
[----:B------:R-:W-:-:S03]  /*2ca0*/  IMAD.HI.U32 R15, R8, R44, RZ ;  /* 0x0000002c080f7227 */ /* 0x000fc600078e00ff */
[----:B------:R-:W-:Y:S01]  /*2cb0*/  ISETP.GT.U32.AND P3, PT, R3, R62, PT ;  /* 0x0000003e0300720c */ /* 0x000fe20003f64070 */
[----:B------:R-:W-:-:S04]  /*2cc0*/  IMAD.HI.U32 R53, R8, R70, RZ ;  /* 0x0000004608357227 */ /* 0x000fc800078e00ff */
[----:B------:R-:W-:Y:S02]  /*2cd0*/  IMAD.MOV R51, RZ, RZ, -R51 ;  /* 0x000000ffff337224 */ /* 0x000fe400078e0a33 */
[----:B------:R-:W-:Y:S01]  /*2ce0*/  @!P5 IMAD.IADD R56, R56, 0x1, -R3 ;  /* 0x000000013838d824 */ /* 0x000fe200078e0a03 */
[----:B------:R-:W-:Y:S01]  /*2cf0*/  ISETP.GE.AND P5, PT, R64, RZ, PT ;  /* 0x000000ff4000720c */ /* 0x000fe20003fa6270 */
        /* <DEDUP_REMOVED lines=9> */
[C---:B------:R-:W-:Y:S01]  /*2d90*/  ISETP.GT.U32.AND P6, PT, R3.reuse, R44, PT ;  /* 0x0000002c0300720c */ /* 0x040fe20003fc4070 */
[----:B------:R-:W-:Y:S01]  /*2da0*/  @!P3 IMAD.IADD R62, R62, 0x1, -R3 ;  /* 0x000000013e3eb824 */ /* 0x000fe200078e0a03 */
[----:B------:R-:W-:Y:S01]  /*2db0*/  ISETP.GT.U32.AND P3, PT, R3, R66, PT ;  /* 0x000000420300720c */ /* 0x000fe20003f64070 */
[----:B------:R-:W-:Y:S02]  /*2dc0*/  IMAD.MOV.U32 R51, RZ, RZ, R15 ;  /* 0x000000ffff337224 */ /* 0x000fe400078e000f */
[----:B------:R-:W-:Y:S02]  /*2dd0*/  @!P0 IMAD.MOV R56, RZ, RZ, -R56 ;  /* 0x000000ffff388224 */ /* 0x000fe400078e0a38 */
[----:B------:R-:W-:-:S04]  /*2de0*/  IMAD.HI.U32 R15, R8, R51, RZ ;  /* 0x00000033080f7227 */ /* 0x000fc800078e00ff */
[----:B------:R-:W-:Y:S02]  /*2df0*/  @!P2 IMAD.IADD R64, R64, 0x1, -R3 ;  /* 0x000000014040a824 */ /* 0x000fe400078e0a03 */
[----:B------:R-:W-:Y:S02]  /*2e00*/  IMAD.MOV R70, RZ, RZ, -R15 ;  /* 0x000000ffff467224 */ /* 0x000fe400078e0a0f */
[----:B------:R-:W-:-:S04]  /*2e10*/  IMAD.HI.U32 R15, R8, R72, RZ ;  /* 0x00000048080f7227 */ /* 0x000fc800078e00ff */
[--C-:B------:R-:W-:Y:S01]  /*2e20*/  @!P6 IMAD.IADD R44, R44, 0x1, -R3.reuse ;  /* 0x000000012c2ce824 */ /* 0x100fe200078e0a03 */
[----:B------:R-:W-:Y:S01]  /*2e30*/  ISETP.GE.AND P6, PT, R68, RZ, PT ;  /* 0x000000ff4400720c */ /* 0x000fe20003fc6270 */
[----:B------:R-:W-:Y:S01]  /*2e40*/  @!P3 IMAD.IADD R66, R66, 0x1, -R3 ;  /* 0x000000014242b824 */ /* 0x000fe200078e0a03 */
[C---:B------:R-:W-:Y:S01]  /*2e50*/  ISETP.GT.U32.AND P3, PT, R3.reuse, R64, PT ;  /* 0x000000400300720c */ /* 0x040fe20003f64070 */
[C---:B------:R-:W-:Y:S01]  /*2e60*/  IMAD R68, R3.reuse, R70, R51 ;  /* 0x0000004603447224 */ /* 0x040fe200078e0233 */
[C---:B------:R-:W-:Y:S01]  /*2e70*/  ISETP.GT.U32.AND P2, PT, R3.reuse, R44, PT ;  /* 0x0000002c0300720c */ /* 0x040fe20003f44070 */
[----:B------:R-:W-:Y:S01]  /*2e80*/  IMAD.MOV R15, RZ, RZ, -R15 ;  /* 0x000000ffff0f7224 */ /* 0x000fe200078e0a0f */
[----:B------:R-:W-:Y:S01]  /*2e90*/  ISETP.GT.U32.AND P0, PT, R3, R66, PT ;  /* 0x000000420300720c */ /* 0x000fe20003f04070 */
[----:B------:R-:W-:-:S04]  /*2ea0*/  IMAD.HI.U32 R51, R8, R74, RZ ;  /* 0x0000004a08337227 */ /* 0x000fc800078e00ff */
[----:B------:R-:W-:Y:S01]  /*2eb0*/  IMAD R70, R3, R15, R72 ;  /* 0x0000000f03467224 */ /* 0x000fe200078e0248 */
[----:B------:R-:W-:Y:S01]  /*2ec0*/  IABS R15, R79 ;  /* 0x0000004f000f7213 */ /* 0x000fe20000000000 */
[----:B------:R-:W-:Y:S02]  /*2ed0*/  IMAD.MOV R51, RZ, RZ, -R51 ;  /* 0x000000ffff337224 */ /* 0x000fe400078e0a33 */
[----:B------:R-:W-:-:S04]  /*2ee0*/  IMAD.HI.U32 R53, R8, R76, RZ ;  /* 0x0000004c08357227 */ /* 0x000fc800078e00ff */
[C---:B------:R-:W-:Y:S02]  /*2ef0*/  IMAD R72, R3.reuse, R51, R74 ;  /* 0x0000003303487224 */ /* 0x040fe400078e024a */
[----:B------:R-:W-:Y:S02]  /*2f00*/  IMAD.MOV.U32 R51, RZ, RZ, R15 ;  /* 0x000000ffff337224 */ /* 0x000fe400078e000f */
[----:B------:R-:W-:Y:S01]  /*2f10*/  @!P3 IMAD.IADD R64, R64, 0x1, -R3 ;  /* 0x000000014040b824 */ /* 0x000fe200078e0a03 */
[----:B------:R-:W-:Y:S01]  /*2f20*/  ISETP.GT.U32.AND P3, PT, R3, R70, PT ;  /* 0x000000460300720c */ /* 0x000fe20003f64070 */
[----:B------:R-:W-:Y:S02]  /*2f30*/  IMAD.MOV R53, RZ, RZ, -R53 ;  /* 0x000000ffff357224 */ /* 0x000fe400078e0a35 */
[----:B------:R-:W-:-:S04]  /*2f40*/  IMAD.HI.U32 R15, R8, R51, RZ ;  /* 0x00000033080f7227 */ /* 0x000fc800078e00ff */
[C---:B------:R-:W-:Y:S02]  /*2f50*/  IMAD R74, R3.reuse, R53, R76 ;  /* 0x00000035034a7224 */ /* 0x040fe400078e024c */
[----:B------:R-:W-:Y:S02]  /*2f60*/  IMAD.MOV R76, RZ, RZ, -R15 ;  /* 0x000000ffff4c7224 */ /* 0x000fe400078e0a0f */
[----:B------:R-:W-:Y:S01]  /*2f70*/  @!P0 IMAD.IADD R66, R66, 0x1, -R3 ;  /* 0x0000000142428824 */ /* 0x000fe200078e0a03 */
[C---:B------:R-:W-:Y:S01]  /*2f80*/  ISETP.GT.U32.AND P0, PT, R3.reuse, R72, PT ;  /* 0x000000480300720c */ /* 0x040fe20003f04070 */
[C---:B------:R-:W-:Y:S02]  /*2f90*/  IMAD R76, R3.reuse, R76, R51 ;  /* 0x0000004c034c7224 */ /* 0x040fe400078e0233 */
[----:B------:R-:W-:Y:S02]  /*2fa0*/  @!P3 IMAD.IADD R70, R70, 0x1, -R3 ;  /* 0x000000014646b824 */ /* 0x000fe400078e0a03 */
[----:B------:R-:W-:Y:S01]  /*2fb0*/  IMAD.HI.U32 R15, R8, R80, RZ ;  /* 0x00000050080f7227 */ /* 0x000fe200078e00ff */
[----:B------:R-:W-:-:S03]  /*2fc0*/  ISETP.GT.U32.AND P3, PT, R3, R76, PT ;  /* 0x0000004c0300720c */ /* 0x000fc60003f64070 */
[----:B------:R-:W-:Y:S01]  /*2fd0*/  @!P2 IMAD.IADD R44, R44, 0x1, -R3 ;  /* 0x000000012c2ca824 */ /* 0x000fe200078e0a03 */
[C---:B------:R-:W-:Y:S01]  /*2fe0*/  ISETP.GT.U32.AND P2, PT, R3.reuse, R68, PT ;  /* 0x000000440300720c */ /* 0x040fe20003f44070 */
[----:B------:R-:W-:Y:S02]  /*2ff0*/  IMAD.MOV R15, RZ, RZ, -R15 ;  /* 0x000000ffff0f7224 */ /* 0x000fe400078e0a0f */
[----:B------:R-:W-:Y:S01]  /*3000*/  @!P0 IMAD.IADD R72, R72, 0x1, -R3 ;  /* 0x0000000148488824 */ /* 0x000fe200078e0a03 */
[----:B------:R-:W-:Y:S01]  /*3010*/  ISETP.GE.AND P0, PT, R78, RZ, PT ;  /* 0x000000ff4e00720c */ /* 0x000fe20003f06270 */
[----:B------:R-:W-:Y:S02]  /*3020*/  IMAD R78, R3, R15, R80 ;  /* 0x0000000f034e7224 */ /* 0x000fe400078e0250 */
[----:B------:R-:W-:-:S04]  /*3030*/  IMAD.HI.U32 R51, R8, R81, RZ ;  /* 0x0000005108337227 */ /* 0x000fc800078e00ff */
[--C-:B------:R-:W-:Y:S01]  /*3040*/  @!P3 IMAD.IADD R76, R76, 0x1, -R3.reuse ;  /* 0x000000014c4cb824 */ /* 0x100fe200078e0a03 */
[C---:B------:R-:W-:Y:S01]  /*3050*/  ISETP.GT.U32.AND P3, PT, R3.reuse, R78, PT ;  /* 0x0000004e0300720c */ /* 0x040fe20003f64070 */
[----:B------:R-:W-:Y:S01]  /*3060*/  @!P2 IMAD.IADD R68, R68, 0x1, -R3 ;  /* 0x000000014444a824 */ /* 0x000fe200078e0a03 */
[----:B------:R-:W-:Y:S01]  /*3070*/  ISETP.GT.U32.AND P2, PT, R3, R74, PT ;  /* 0x0000004a0300720c */ /* 0x000fe20003f44070 */
[----:B------:R-:W-:Y:S02]  /*3080*/  IMAD.MOV R82, RZ, RZ, -R51 ;  /* 0x000000ffff527224 */ /* 0x000fe400078e0a33 */
[----:B------:R-:W-:-:S04]  /*3090*/  IMAD.HI.U32 R53, R8, R83, RZ ;  /* 0x0000005308357227 */ /* 0x000fc800078e00ff */
[C---:B------:R-:W-:Y:S02]  /*30a0*/  IMAD R80, R3.reuse, R82, R81 ;  /* 0x0000005203507224 */ /* 0x040fe400078e0251 */
[----:B------:R-:W-:Y:S02]  /*30b0*/  IMAD.MOV R84, RZ, RZ, -R53 ;  /* 0x000000ffff547224 */ /* 0x000fe400078e0a35 */
[--C-:B------:R-:W-:Y:S01]  /*30c0*/  @!P3 IMAD.IADD R78, R78, 0x1, -R3.reuse ;  /* 0x000000014e4eb824 */ /* 0x100fe200078e0a03 */
[----:B------:R-:W-:Y:S01]  /*30d0*/  ISETP.GT.U32.AND P3, PT, R3, R80, PT ;  /* 0x000000500300720c */ /* 0x000fe20003f64070 */
[----:B------:R-:W-:Y:S01]  /*30e0*/  @!P2 IMAD.IADD R74, R74, 0x1, -R3 ;  /* 0x000000014a4aa824 */ /* 0x000fe200078e0a03 */
[----:B------:R-:W-:Y:S01]  /*30f0*/  ISETP.GE.AND P2, PT, R55, RZ, PT ;  /* 0x000000ff3700720c */ /* 0x000fe20003f46270 */
[C---:B------:R-:W-:Y:S01]  /*3100*/  IMAD R82, R3.reuse, R84, R83 ;  /* 0x0000005403527224 */ /* 0x040fe200078e0253 */
[----:B------:R-:W-:Y:S01]  /*3110*/  IABS R84, R65 ;  /* 0x0000004100547213 */ /* 0x000fe20000000000 */
[----:B------:R-:W-:Y:S01]  /*3120*/  @!P4 IMAD.MOV R58, RZ, RZ, -R58 ;  /* 0x000000ffff3ac224 */ /* 0x000fe200078e0a3a */
[----:B------:R-:W-:Y:S01]  /*3130*/  ISETP.GT.U32.AND P4, PT, R3, R72, PT ;  /* 0x000000480300720c */ /* 0x000fe20003f84070 */
[----:B------:R-:W-:-:S04]  /*3140*/  IMAD.HI.U32 R51, R8, R86, RZ ;  /* 0x0000005608337227 */ /* 0x000fc800078e00ff */
[----:B------:R-:W-:-:S04]  /*3150*/  IMAD.HI.U32 R15, R8, R84, RZ ;  /* 0x00000054080f7227 */ /* 0x000fc800078e00ff */
[----:B------:R-:W-:Y:S01]  /*3160*/  @!P3 IMAD.IADD R80, R80, 0x1, -R3 ;  /* 0x000000015050b824 */ /* 0x000fe200078e0a03 */
[C---:B------:R-:W-:Y:S01]  /*3170*/  ISETP.GT.U32.AND P3, PT, R3.reuse, R68, PT ;  /* 0x000000440300720c */ /* 0x040fe20003f64070 */
[----:B------:R-:W-:Y:S01]  /*3180*/  @!P2 IMAD.MOV R66, RZ, RZ, -R66 ;  /* 0x000000ffff42a224 */ /* 0x000fe200078e0a42 */
[----:B------:R-:W-:Y:S01]  /*3190*/  ISETP.GT.U32.AND P2, PT, R3, R78, PT ;  /* 0x0000004e0300720c */ /* 0x000fe20003f44070 */
[----:B------:R-:W-:-:S04]  /*31a0*/  IMAD.HI.U32 R53, R8, R88, RZ ;  /* 0x0000005808357227 */ /* 0x000fc800078e00ff */
[----:B------:R-:W-:-:S04]  /*31b0*/  IMAD.HI.U32 R55, R8, R90, RZ ;  /* 0x0000005a08377227 */ /* 0x000fc800078e00ff */
[----:B------:R-:W-:-:S04]  /*31c0*/  IMAD.HI.U32 R8, R8, R92, RZ ;  /* 0x0000005c08087227 */ /* 0x000fc800078e00ff */
[----:B------:R-:W-:Y:S01]  /*31d0*/  @!P1 IMAD.MOV R60, RZ, RZ, -R60 ;  /* 0x000000ffff3c9224 */ /* 0x000fe200078e0a3c */
[C---:B------:R-:W-:Y:S01]  /*31e0*/  ISETP.GT.U32.AND P1, PT, R3.reuse, R70, PT ;  /* 0x000000460300720c */ /* 0x040fe20003f24070 */
[----:B------:R-:W-:Y:S01]  /*31f0*/  @!P5 IMAD.MOV R62, RZ, RZ, -R62 ;  /* 0x000000ffff3ed224 */ /* 0x000fe200078e0a3e */
[C---:B------:R-:W-:Y:S01]  /*3200*/  ISETP.GT.U32.AND P5, PT, R3.reuse, R74, PT ;  /* 0x0000004a0300720c */ /* 0x040fe20003fa4070 */
[----:B------:R-:W-:Y:S01]  /*3210*/  @!P0 IMAD.MOV R64, RZ, RZ, -R64 ;  /* 0x000000ffff408224 */ /* 0x000fe200078e0a40 */
[----:B------:R-:W-:Y:S01]  /*3220*/  ISETP.GT.U32.AND P0, PT, R3, R76, PT ;  /* 0x0000004c0300720c */ /* 0x000fe20003f04070 */
[----:B------:R-:W-:Y:S02]  /*3230*/  IMAD.MOV R51, RZ, RZ, -R51 ;  /* 0x000000ffff337224 */ /* 0x000fe400078e0a33 */
[----:B------:R-:W-:Y:S02]  /*3240*/  IMAD.MOV R8, RZ, RZ, -R8 ;  /* 0x000000ffff087224 */ /* 0x000fe400078e0a08 */
[----:B------:R-:W-:-:S02]  /*3250*/  IMAD.MOV R15, RZ, RZ, -R15 ;  /* 0x000000ffff0f7224 */ /* 0x000fc400078e0a0f */
[----:B------:R-:W-:Y:S02]  /*3260*/  IMAD.MOV R53, RZ, RZ, -R53 ;  /* 0x000000ffff357224 */ /* 0x000fe400078e0a35 */
[----:B------:R-:W-:Y:S02]  /*3270*/  IMAD.MOV R55, RZ, RZ, -R55 ;  /* 0x000000ffff377224 */ /* 0x000fe400078e0a37 */
[C---:B------:R-:W-:Y:S02]  /*3280*/  IMAD R86, R3.reuse, R51, R86 ;  /* 0x0000003303567224 */ /* 0x040fe400078e0256 */
[C---:B------:R-:W-:Y:S02]  /*3290*/  IMAD R92, R3.reuse, R8, R92 ;  /* 0x00000008035c7224 */ /* 0x040fe400078e025c */
[----:B------:R-:W-:Y:S01]  /*32a0*/  @!P3 IMAD.IADD R68, R68, 0x1, -R3 ;  /* 0x000000014444b824 */ /* 0x000fe200078e0a03 */
[C---:B------:R-:W-:Y:S01]  /*32b0*/  ISETP.GT.U32.AND P3, PT, R3.reuse, R82, PT ;  /* 0x000000520300720c */ /* 0x040fe20003f64070 */
[C---:B------:R-:W-:Y:S01]  /*32c0*/  IMAD R84, R3.reuse, R15, R84 ;  /* 0x0000000f03547224 */ /* 0x040fe200078e0254 */
[----:B------:R-:W-:Y:S01]  /*32d0*/  SHF.R.S32.HI R15, RZ, 0x1f, R114 ;  /* 0x0000001fff0f7819 */ /* 0x000fe20000011472 */
[----:B------:R-:W-:-:S02]  /*32e0*/  IMAD R88, R3, R53, R88 ;  /* 0x0000003503587224 */ /* 0x000fc400078e0258 */
[----:B------:R-:W-:Y:S01]  /*32f0*/  IMAD R90, R3, R55, R90 ;  /* 0x00000037035a7224 */ /* 0x000fe200078e025a */
[----:B------:R-:W-:Y:S01]  /*3300*/  LEA.HI R114, R15, R114, RZ, 0x7 ;  /* 0x000000720f727211 */ /* 0x000fe200078f38ff */
[----:B------:R-:W-:Y:S01]  /*3310*/  IMAD.MOV.U32 R51, RZ, RZ, R44 ;  /* 0x000000ffff337224 */ /* 0x000fe200078e002c */
[----:B------:R-:W-:Y:S01]  /*3320*/  LOP3.LUT R44, RZ, R45, RZ, 0x33, !PT ;  /* 0x0000002dff2c7212 */ /* 0x000fe200078e33ff */
[--C-:B------:R-:W-:Y:S01]  /*3330*/  @!P4 IMAD.IADD R72, R72, 0x1, -R3.reuse ;  /* 0x000000014848c824 */ /* 0x100fe200078e0a03 */
[C---:B------:R-:W-:Y:S01]  /*3340*/  ISETP.GT.U32.AND P4, PT, R3.reuse, R86, PT ;  /* 0x000000560300720c */ /* 0x040fe20003f84070 */
[----:B------:R-:W-:Y:S01]  /*3350*/  @!P2 IMAD.IADD R78, R78, 0x1, -R3 ;  /* 0x000000014e4ea824 */ /* 0x000fe200078e0a03 */
[C---:B------:R-:W-:Y:S01]  /*3360*/  ISETP.GT.U32.AND P2, PT, R3.reuse, R92, PT ;  /* 0x0000005c0300720c */ /* 0x040fe20003f44070 */
[----:B------:R-:W-:Y:S01]  /*3370*/  @!P6 IMAD.MOV R51, RZ, RZ, -R51 ;  /* 0x000000ffff33e224 */ /* 0x000fe200078e0a33 */
[C---:B------:R-:W-:Y:S01]  /*3380*/  ISETP.GT.U32.AND P6, PT, R3.reuse, R80, PT ;  /* 0x000000500300720c */ /* 0x040fe20003fc4070 */
[--C-:B------:R-:W-:Y:S01]  /*3390*/  @!P1 IMAD.IADD R70, R70, 0x1, -R3.reuse ;  /* 0x0000000146469824 */ /* 0x100fe200078e0a03 */
[C---:B------:R-:W-:Y:S01]  /*33a0*/  ISETP.GT.U32.AND P1, PT, R3.reuse, R84, PT ;  /* 0x000000540300720c */ /* 0x040fe20003f24070 */
[--C-:B------:R-:W-:Y:S01]  /*33b0*/  @!P5 IMAD.IADD R74, R74, 0x1, -R3.reuse ;  /* 0x000000014a4ad824 */ /* 0x100fe200078e0a03 */
[C---:B------:R-:W-:Y:S01]  /*33c0*/  ISETP.GT.U32.AND P5, PT, R3.reuse, R88, PT ;  /* 0x000000580300720c */ /* 0x040fe20003fa4070 */
[--C-:B------:R-:W-:Y:S01]  /*33d0*/  @!P0 IMAD.IADD R76, R76, 0x1, -R3.reuse ;  /* 0x000000014c4c8824 */ /* 0x100fe200078e0a03 */
[----:B------:R-:W-:Y:S01]  /*33e0*/  ISETP.GT.U32.AND P0, PT, R3, R90, PT ;  /* 0x0000005a0300720c */ /* 0x000fe20003f04070 */
[--C-:B------:R-:W-:Y:S01]  /*33f0*/  @!P3 IMAD.IADD R82, R82, 0x1, -R3.reuse ;  /* 0x000000015252b824 */ /* 0x100fe200078e0a03 */
[----:B------:R-:W-:Y:S01]  /*3400*/  ISETP.GE.AND P3, PT, R71, RZ, PT ;  /* 0x000000ff4700720c */ /* 0x000fe20003f66270 */
[--C-:B------:R-:W-:Y:S01]  /*3410*/  @!P4 IMAD.IADD R86, R86, 0x1, -R3.reuse ;  /* 0x000000015656c824 */ /* 0x100fe200078e0a03 */
[----:B------:R-:W-:Y:S01]  /*3420*/  ISETP.GE.AND P4, PT, R77, RZ, PT ;  /* 0x000000ff4d00720c */ /* 0x000fe20003f86270 */
[--C-:B------:R-:W-:Y:S01]  /*3430*/  @!P2 IMAD.IADD R92, R92, 0x1, -R3.reuse ;  /* 0x000000015c5ca824 */ /* 0x100fe200078e0a03 */
[----:B------:R-:W-:Y:S01]  /*3440*/  ISETP.GT.U32.AND P2, PT, R3, R82, PT ;  /* 0x000000520300720c */ /* 0x000fe20003f44070 */
[--C-:B------:R-:W-:Y:S01]  /*3450*/  @!P6 IMAD.IADD R80, R80, 0x1, -R3.reuse ;  /* 0x000000015050e824 */ /* 0x100fe200078e0a03 */
[----:B------:R-:W-:Y:S01]  /*3460*/  ISETP.GE.AND P6, PT, R75, RZ, PT ;  /* 0x000000ff4b00720c */ /* 0x000fe20003fc6270 */
[--C-:B------:R-:W-:Y:S01]  /*3470*/  @!P1 IMAD.IADD R84, R84, 0x1, -R3.reuse ;  /* 0x0000000154549824 */ /* 0x100fe200078e0a03 */
[----:B------:R-:W-:Y:S01]  /*3480*/  ISETP.GE.AND P1, PT, R73, RZ, PT ;  /* 0x000000ff4900720c */ /* 0x000fe20003f26270 */
[--C-:B------:R-:W-:Y:S01]  /*3490*/  @!P5 IMAD.IADD R88, R88, 0x1, -R3.reuse ;  /* 0x000000015858d824 */ /* 0x100fe200078e0a03 */
[----:B------:R-:W-:Y:S01]  /*34a0*/  ISETP.GE.AND P5, PT, R79, RZ, PT ;  /* 0x000000ff4f00720c */ /* 0x000fe20003fa6270 */
[--C-:B------:R-:W-:Y:S01]  /*34b0*/  @!P0 IMAD.IADD R90, R90, 0x1, -R3.reuse ;  /* 0x000000015a5a8824 */ /* 0x100fe200078e0a03 */
[----:B------:R-:W-:Y:S01]  /*34c0*/  ISETP.GE.AND P0, PT, R69, RZ, PT ;  /* 0x000000ff4500720c */ /* 0x000fe20003f06270 */
[----:B------:R-:W-:Y:S01]  /*34d0*/  @!P3 IMAD.MOV R70, RZ, RZ, -R70 ;  /* 0x000000ffff46b224 */ /* 0x000fe200078e0a46 */
[C---:B------:R-:W-:Y:S01]  /*34e0*/  ISETP.GT.U32.AND P3, PT, R3.reuse, R84, PT ;  /* 0x000000540300720c */ /* 0x040fe20003f64070 */
[----:B------:R-:W-:Y:S01]  /*34f0*/  @!P4 IMAD.MOV R74, RZ, RZ, -R74 ;  /* 0x000000ffff4ac224 */ /* 0x000fe200078e0a4a */
[----:B------:R-:W-:Y:S01]  /*3500*/  ISETP.GT.U32.AND P4, PT, R3, R88, PT ;  /* 0x000000580300720c */ /* 0x000fe20003f84070 */
[--C-:B------:R-:W-:Y:S01]  /*3510*/  @!P2 IMAD.IADD R82, R82, 0x1, -R3.reuse ;  /* 0x000000015252a824 */ /* 0x100fe200078e0a03 */
[----:B------:R-:W-:Y:S01]  /*3520*/  ISETP.GE.AND P2, PT, R63, RZ, PT ;  /* 0x000000ff3f00720c */ /* 0x000fe20003f46270 */
[----:B------:R-:W-:Y:S01]  /*3530*/  @!P6 IMAD.MOV R68, RZ, RZ, -R68 ;  /* 0x000000ffff44e224 */ /* 0x000fe200078e0a44 */
[----:B------:R-:W-:Y:S01]  /*3540*/  ISETP.GE.AND P6, PT, R61, RZ, PT ;  /* 0x000000ff3d00720c */ /* 0x000fe20003fc6270 */
[----:B------:R-:W-:Y:S01]  /*3550*/  @!P1 IMAD.MOV R72, RZ, RZ, -R72 ;  /* 0x000000ffff489224 */ /* 0x000fe200078e0a48 */
[C---:B------:R-:W-:Y:S01]  /*3560*/  ISETP.GT.U32.AND P1, PT, R3.reuse, R86, PT ;  /* 0x000000560300720c */ /* 0x040fe20003f24070 */
[----:B------:R-:W-:Y:S01]  /*3570*/  @!P5 IMAD.MOV R76, RZ, RZ, -R76 ;  /* 0x000000ffff4cd224 */ /* 0x000fe200078e0a4c */
[C---:B------:R-:W-:Y:S01]  /*3580*/  ISETP.GT.U32.AND P5, PT, R3.reuse, R90, PT ;  /* 0x0000005a0300720c */ /* 0x040fe20003fa4070 */
[----:B------:R-:W-:Y:S01]  /*3590*/  @!P0 IMAD.MOV R78, RZ, RZ, -R78 ;  /* 0x000000ffff4e8224 */ /* 0x000fe200078e0a4e */
[----:B------:R-:W-:Y:S01]  /*35a0*/  ISETP.GT.U32.AND P0, PT, R3, R92, PT ;  /* 0x0000005c0300720c */ /* 0x000fe20003f04070 */
[----:B------:R-:W-:Y:S01]  /*35b0*/  IMAD R8, R177, UR13, RZ ;  /* 0x0000000db1087c24 */ /* 0x000fe2000f8e02ff */
[----:B------:R-:W-:Y:S01]  /*35c0*/  SHF.R.S32.HI R114, RZ, 0x7, R114 ;  /* 0x00000007ff727819 */ /* 0x000fe20000011472 */
[--C-:B------:R-:W-:Y:S01]  /*35d0*/  @!P4 IMAD.IADD R88, R88, 0x1, -R3.reuse ;  /* 0x000000015858c824 */ /* 0x100fe200078e0a03 */
[----:B------:R-:W-:Y:S01]  /*35e0*/  ISETP.GE.AND P4, PT, R57, RZ, PT ;  /* 0x000000ff3900720c */ /* 0x000fe20003f86270 */
[----:B------:R-:W-:Y:S01]  /*35f0*/  @!P2 IMAD.MOV R82, RZ, RZ, -R82 ;  /* 0x000000ffff52a224 */ /* 0x000fe200078e0a52 */
[----:B------:R-:W-:Y:S01]  /*3600*/  ISETP.NE.AND P2, PT, R45, RZ, PT ;  /* 0x000000ff2d00720c */ /* 0x000fe20003f45270 */
[--C-:B------:R-:W-:Y:S01]  /*3610*/  @!P3 IMAD.IADD R84, R84, 0x1, -R3.reuse ;  /* 0x000000015454b824 */ /* 0x100fe200078e0a03 */
[----:B------:R-:W-:Y:S01]  /*3620*/  ISETP.GE.AND P3, PT, R65, RZ, PT ;  /* 0x000000ff4100720c */ /* 0x000fe20003f66270 */
[--C-:B------:R-:W-:Y:S01]  /*3630*/  @!P1 IMAD.IADD R86, R86, 0x1, -R3.reuse ;  /* 0x0000000156569824 */ /* 0x100fe200078e0a03 */
[----:B------:R-:W-:Y:S01]  /*3640*/  SEL R15, R44, R4, !P2 ;  /* 0x000000042c0f7207 */ /* 0x000fe20005000000 */
[--C-:B------:R-:W-:Y:S01]  /*3650*/  @!P5 IMAD.IADD R90, R90, 0x1, -R3.reuse ;  /* 0x000000015a5ad824 */ /* 0x100fe200078e0a03 */
[----:B------:R-:W-:Y:S01]  /*3660*/  ISETP.GE.AND P1, PT, R67, RZ, PT ;  /* 0x000000ff4300720c */ /* 0x000fe20003f26270 */
[----:B------:R-:W-:Y:S01]  /*3670*/  @!P0 IMAD.IADD R92, R92, 0x1, -R3 ;  /* 0x000000015c5c8824 */ /* 0x000fe200078e0a03 */
[----:B------:R-:W-:Y:S01]  /*3680*/  ISETP.GE.AND P5, PT, R59, RZ, PT ;  /* 0x000000ff3b00720c */ /* 0x000fe20003fa6270 */
[----:B------:R-:W-:Y:S01]  /*3690*/  @!P6 IMAD.MOV R80, RZ, RZ, -R80 ;  /* 0x000000ffff50e224 */ /* 0x000fe200078e0a50 */
[----:B------:R-:W-:Y:S01]  /*36a0*/  IADD3 R3, P6, R8, UR4, RZ ;  /* 0x0000000408037c10 */ /* 0x000fe2000ffde0ff */
[----:B------:R-:W-:Y:S01]  /*36b0*/  @!P4 IMAD.MOV R88, RZ, RZ, -R88 ;  /* 0x000000ffff58c224 */ /* 0x000fe200078e0a58 */
[----:B------:R-:W-:Y:S01]  /*36c0*/  SEL R5, R44, R5, !P2 ;  /* 0x000000052c057207 */ /* 0x000fe20005000000 */
[----:B------:R-:W-:Y:S01]  /*36d0*/  ULDC UR4, c[0x0][0x234] ;  /* 0x00008d0000047ab9 */ /* 0x000fe20000000800 */
[----:B------:R-:W-:Y:S01]  /*36e0*/  LEA.HI.X.SX32 R4, R8, UR5, 0x1, P6 ;  /* 0x0000000508047c11 */ /* 0x000fe2000b0f0eff */
[----:B------:R-:W-:Y:S01]  /*36f0*/  ULDC UR5, c[0x0][0x240] ;  /* 0x0000900000057ab9 */ /* 0x000fe20000000800 */
[----:B------:R-:W-:Y:S01]  /*3700*/  ISETP.GE.AND P0, PT, R0, RZ, PT ;  /* 0x000000ff0000720c */ /* 0x000fe20003f06270 */
[----:B------:R-:W-:Y:S01]  /*3710*/  IMAD R15, R15, UR5, RZ ;  /* 0x000000050f0f7c24 */ /* 0x000fe2000f8e02ff */
[C---:B------:R-:W-:Y:S01]  /*3720*/  SEL R13, R44.reuse, R13, !P2 ;  /* 0x0000000d2c0d7207 */ /* 0x040fe20005000000 */
[----:B------:R-:W-:Y:S01]  /*3730*/  IMAD R5, R5, UR5, RZ ;  /* 0x0000000505057c24 */ /* 0x000fe2000f8e02ff */
[C---:B------:R-:W-:Y:S01]  /*3740*/  SEL R7, R44.reuse, R7, !P2 ;  /* 0x000000072c077207 */ /* 0x040fe20005000000 */
[----:B------:R-:W-:Y:S01]  /*3750*/  @!P3 IMAD.MOV R84, RZ, RZ, -R84 ;  /* 0x000000ffff54b224 */ /* 0x000fe200078e0a54 */
[C---:B------:R-:W-:Y:S01]  /*3760*/  SEL R14, R44.reuse, R14, !P2 ;  /* 0x0000000e2c0e7207 */ /* 0x040fe20005000000 */
[----:B------:R-:W-:Y:S01]  /*3770*/  IMAD R13, R13, UR5, RZ ;  /* 0x000000050d0d7c24 */ /* 0x000fe2000f8e02ff */
[C---:B------:R-:W-:Y:S01]  /*3780*/  SEL R9, R44.reuse, R9, !P2 ;  /* 0x000000092c097207 */ /* 0x040fe20005000000 */
[----:B------:R-:W-:Y:S01]  /*3790*/  IMAD R7, R7, UR5, RZ ;  /* 0x0000000507077c24 */ /* 0x000fe2000f8e02ff */
[----:B------:R-:W-:Y:S01]  /*37a0*/  SEL R21, R44, R21, !P2 ;  /* 0x000000152c157207 */ /* 0x000fe20005000000 */
[----:B------:R-:W-:Y:S01]  /*37b0*/  IMAD R14, R14, UR5, RZ ;  /* 0x000000050e0e7c24 */ /* 0x000fe2000f8e02ff */
[-C--:B------:R-:W-:Y:S01]  /*37c0*/  IADD3 R198, P4, R15, R3.reuse, RZ ;  /* 0x000000030fc67210 */ /* 0x080fe20007f9e0ff */
[----:B------:R-:W-:Y:S01]  /*37d0*/  IMAD R9, R9, UR5, RZ ;  /* 0x0000000509097c24 */ /* 0x000fe2000f8e02ff */
[C---:B------:R-:W-:Y:S01]  /*37e0*/  SEL R16, R44.reuse, R16, !P2 ;  /* 0x000000102c107207 */ /* 0x040fe20005000000 */
[----:B------:R-:W-:Y:S01]  /*37f0*/  @!P1 IMAD.MOV R86, RZ, RZ, -R86 ;  /* 0x000000ffff569224 */ /* 0x000fe200078e0a56 */
[C---:B------:R-:W-:Y:S01]  /*3800*/  SEL R10, R44.reuse, R10, !P2 ;  /* 0x0000000a2c0a7207 */ /* 0x040fe20005000000 */
[----:B------:R-:W-:Y:S01]  /*3810*/  @!P5 IMAD.MOV R90, RZ, RZ, -R90 ;  /* 0x000000ffff5ad224 */ /* 0x000fe200078e0a5a */
[C---:B------:R-:W-:Y:S01]  /*3820*/  SEL R22, R44.reuse, R22, !P2 ;  /* 0x000000162c167207 */ /* 0x040fe20005000000 */
[----:B------:R-:W-:Y:S01]  /*3830*/  IMAD R21, R21, UR5, RZ ;  /* 0x0000000515157c24 */ /* 0x000fe2000f8e02ff */
[----:B------:R-:W-:Y:S01]  /*3840*/  IADD3 R200, P6, R5, R3, RZ ;  /* 0x0000000305c87210 */ /* 0x000fe20007fde0ff */
[----:B------:R-:W-:Y:S01]  /*3850*/  @!P0 IMAD.MOV R92, RZ, RZ, -R92 ;  /* 0x000000ffff5c8224 */ /* 0x000fe200078e0a5c */
[----:B------:R-:W-:Y:S01]  /*3860*/  SEL R17, R44, R17, !P2 ;  /* 0x000000112c117207 */ /* 0x000fe20005000000 */
[----:B------:R-:W-:Y:S01]  /*3870*/  IMAD R16, R16, UR5, RZ ;  /* 0x0000000510107c24 */ /* 0x000fe2000f8e02ff */
[----:B------:R-:W-:Y:S01]  /*3880*/  SEL R11, R44, R11, !P2 ;  /* 0x0000000b2c0b7207 */ /* 0x000fe20005000000 */
[----:B------:R-:W-:Y:S01]  /*3890*/  IMAD R10, R10, UR5, RZ ;  /* 0x000000050a0a7c24 */ /* 0x000fe2000f8e02ff */
[-C--:B------:R-:W-:Y:S01]  /*38a0*/  LEA.HI.X.SX32 R197, R15, R4.reuse, 0x1, P4 ;  /* 0x000000040fc57211 */ /* 0x080fe200020f0eff */
[----:B------:R-:W-:Y:S01]  /*38b0*/  IMAD R22, R22, UR5, RZ ;  /* 0x0000000516167c24 */ /* 0x000fe2000f8e02ff */
[C---:B------:R-:W-:Y:S01]  /*38c0*/  SEL R31, R44.reuse, R31, !P2 ;  /* 0x0000001f2c1f7207 */ /* 0x040fe20005000000 */
[----:B------:R-:W-:Y:S01]  /*38d0*/  IMAD R17, R17, UR5, RZ ;  /* 0x0000000511117c24 */ /* 0x000fe2000f8e02ff */
[----:B------:R-:W-:Y:S01]  /*38e0*/  IADD3 R212, P4, R13, R3, RZ ;  /* 0x000000030dd47210 */ /* 0x000fe20007f9e0ff */
[----:B------:R-:W-:Y:S01]  /*38f0*/  IMAD R11, R11, UR5, RZ ;  /* 0x000000050b0b7c24 */ /* 0x000fe2000f8e02ff */
[----:B------:R-:W-:Y:S01]  /*3900*/  SEL R23, R44, R23, !P2 ;  /* 0x000000172c177207 */ /* 0x000fe20005000000 */
[----:B------:R-:W-:Y:S01]  /*3910*/  IMAD R31, R31, UR5, RZ ;  /* 0x000000051f1f7c24 */ /* 0x000fe2000f8e02ff */
[-C--:B------:R-:W-:Y:S01]  /*3920*/  IADD3 R202, P5, R7, R3.reuse, RZ ;  /* 0x0000000307ca7210 */ /* 0x080fe20007fbe0ff */
[----:B------:R-:W-:Y:S01]  /*3930*/  IMAD R6, R6, UR4, RZ ;  /* 0x0000000406067c24 */ /* 0x000fe2000f8e02ff */
[----:B------:R-:W-:Y:S01]  /*3940*/  LEA.HI.X.SX32 R199, R5, R4, 0x1, P6 ;  /* 0x0000000405c77211 */ /* 0x000fe200030f0eff */
[----:B------:R-:W-:Y:S01]  /*3950*/  IMAD R23, R23, UR5, RZ ;  /* 0x0000000517177c24 */ /* 0x000fe2000f8e02ff */
[C---:B------:R-:W-:Y:S01]  /*3960*/  SEL R18, R44.reuse, R18, !P2 ;  /* 0x000000122c127207 */ /* 0x040fe20005000000 */
[----:B------:R-:W-:Y:S01]  /*3970*/  UMOV UR4, URZ ;  /* 0x0000003f00047c82 */ /* 0x000fe20008000000 */
[----:B------:R-:W-:Y:S01]  /*3980*/  SEL R28, R44, R28, !P2 ;  /* 0x0000001c2c1c7207 */ /* 0x000fe20005000000 */
[----:B------:R-:W-:Y:S01]  /*3990*/  USHF.L.U32 UR13, UR13, 0x7, URZ ;  /* 0x000000070d0d7899 */ /* 0x000fe2000800063f */
[-C--:B------:R-:W-:Y:S01]  /*39a0*/  IADD3 R214, P6, R14, R3.reuse, RZ ;  /* 0x000000030ed67210 */ /* 0x080fe20007fde0ff */
[----:B------:R-:W-:Y:S01]  /*39b0*/  IMAD R18, R18, UR5, RZ ;  /* 0x0000000512127c24 */ /* 0x000fe2000f8e02ff */
[----:B------:R-:W-:Y:S01]  /*39c0*/  SEL R12, R44, R12, !P2 ;  /* 0x0000000c2c0c7207 */ /* 0x000fe20005000000 */
[----:B------:R-:W-:Y:S01]  /*39d0*/  IMAD R28, R28, UR5, RZ ;  /* 0x000000051c1c7c24 */ /* 0x000fe2000f8e02ff */
[----:B------:R-:W-:Y:S01]  /*39e0*/  SEL R24, R44, R24, !P2 ;  /* 0x000000182c187207 */ /* 0x000fe20005000000 */
[----:B------:R-:W-:Y:S01]  /*39f0*/  USHF.R.S32.HI UR40, URZ, 0x1f, UR13 ;  /* 0x0000001f3f287899 */ /* 0x000fe2000801140d */
[----:B------:R-:W-:Y:S01]  /*3a00*/  IADD3 R204, P3, R9, R3, RZ ;  /* 0x0000000309cc7210 */ /* 0x000fe20007f7e0ff */
[----:B------:R-:W-:Y:S01]  /*3a10*/  IMAD R12, R12, UR5, RZ ;  /* 0x000000050c0c7c24 */ /* 0x000fe2000f8e02ff */
[----:B------:R-:W-:Y:S01]  /*3a20*/  SEL R19, R44, R19, !P2 ;  /* 0x000000132c137207 */ /* 0x000fe20005000000 */
[----:B------:R-:W-:Y:S01]  /*3a30*/  IMAD R24, R24, UR5, RZ ;  /* 0x0000000518187c24 */ /* 0x000fe2000f8e02ff */
[----:B------:R-:W-:-:S02]  /*3a40*/  LEA.HI.X.SX32 R211, R13, R4, 0x1, P4 ;  /* 0x000000040dd37211 */ /* 0x000fc400020f0eff */
[C---:B------:R-:W-:Y:S01]  /*3a50*/  SEL R20, R44.reuse, R20, !P2 ;  /* 0x000000142c147207 */ /* 0x040fe20005000000 */
[----:B------:R-:W-:Y:S01]  /*3a60*/  IMAD R19, R19, UR5, RZ ;  /* 0x0000000513137c24 */ /* 0x000fe2000f8e02ff */
[C---:B------:R-:W-:Y:S02]  /*3a70*/  SEL R25, R44.reuse, R25, !P2 ;  /* 0x000000192c197207 */ /* 0x040fe40005000000 */
[----:B------:R-:W-:Y:S01]  /*3a80*/  SEL R26, R44, R26, !P2 ;  /* 0x0000001a2c1a7207 */ /* 0x000fe20005000000 */
[----:B------:R-:W-:Y:S01]  /*3a90*/  IMAD R20, R20, UR5, RZ ;  /* 0x0000000514147c24 */ /* 0x000fe2000f8e02ff */
[C---:B------:R-:W-:Y:S01]  /*3aa0*/  SEL R27, R44.reuse, R27, !P2 ;  /* 0x0000001b2c1b7207 */ /* 0x040fe20005000000 */
[----:B------:R-:W-:Y:S01]  /*3ab0*/  IMAD R25, R25, UR5, RZ ;  /* 0x0000000519197c24 */ /* 0x000fe2000f8e02ff */
[----:B------:R-:W-:Y:S01]  /*3ac0*/  SEL R29, R44, R29, !P2 ;  /* 0x0000001d2c1d7207 */ /* 0x000fe20005000000 */
[----:B------:R-:W-:Y:S01]  /*3ad0*/  IMAD R26, R26, UR5, RZ ;  /* 0x000000051a1a7c24 */ /* 0x000fe2000f8e02ff */
[C---:B------:R-:W-:Y:S01]  /*3ae0*/  SEL R30, R44.reuse, R30, !P2 ;  /* 0x0000001e2c1e7207 */ /* 0x040fe20005000000 */
[----:B------:R-:W-:Y:S01]  /*3af0*/  IMAD R27, R27, UR5, RZ ;  /* 0x000000051b1b7c24 */ /* 0x000fe2000f8e02ff */
[C---:B------:R-:W-:Y:S01]  /*3b00*/  SEL R32, R44.reuse, R32, !P2 ;  /* 0x000000202c207207 */ /* 0x040fe20005000000 */
[----:B------:R-:W-:Y:S01]  /*3b10*/  IMAD R29, R29, UR5, RZ ;  /* 0x000000051d1d7c24 */ /* 0x000fe2000f8e02ff */
[----:B------:R-:W-:Y:S01]  /*3b20*/  SEL R33, R44, R33, !P2 ;  /* 0x000000212c217207 */ /* 0x000fe20005000000 */
[----:B------:R-:W-:Y:S01]  /*3b30*/  IMAD R30, R30, UR5, RZ ;  /* 0x000000051e1e7c24 */ /* 0x000fe2000f8e02ff */
        /* <DEDUP_REMOVED lines=72> */
[----:B------:R-:W-:Y:S01]  /*3fc0*/  LEA.HI.X.SX32 R201, R7, R4, 0x1, P5 ;  /* 0x0000000407c97211 */ /* 0x000fe200028f0eff */
[----:B------:R-:W-:Y:S01]  /*3fd0*/  IMAD R88, R88, UR5, RZ ;  /* 0x0000000558587c24 */ /* 0x000fe2000f8e02ff */
[----:B------:R-:W-:Y:S01]  /*3fe0*/  IADD3 R226, P4, R21, R3, RZ ;  /* 0x0000000315e27210 */ /* 0x000fe20007f9e0ff */
[----:B------:R-:W-:Y:S01]  /*3ff0*/  IMAD R90, R90, UR5, RZ ;  /* 0x000000055a5a7c24 */ /* 0x000fe2000f8e02ff */
[----:B------:R-:W-:-:S02]  /*4000*/  SEL R44, R44, R92, !P2 ;  /* 0x0000005c2c2c7207 */ /* 0x000fc40005000000 */
[-C--:B------:R-:W-:Y:S02]  /*4010*/  IADD3 R216, P5, R16, R3.reuse, RZ ;  /* 0x0000000310d87210 */ /* 0x080fe40007fbe0ff */
[-C--:B------:R-:W-:Y:S01]  /*4020*/  LEA.HI.X.SX32 R213, R14, R4.reuse, 0x1, P6 ;  /* 0x000000040ed57211 */ /* 0x080fe200030f0eff */
[----:B------:R-:W-:Y:S01]  /*4030*/  IMAD R44, R44, UR5, RZ ;  /* 0x000000052c2c7c24 */ /* 0x000fe2000f8e02ff */
[-C--:B------:R-:W-:Y:S01]  /*4040*/  IADD3 R206, P2, R10, R3.reuse, RZ ;  /* 0x000000030ace7210 */ /* 0x080fe20007f5e0ff */
[----:B------:R-:W-:Y:S01]  /*4050*/  UMOV UR5, URZ ;  /* 0x0000003f00057c82 */ /* 0x000fe20008000000 */
[----:B------:R-:W-:Y:S02]  /*4060*/  LEA.HI.X.SX32 R203, R9, R4, 0x1, P3 ;  /* 0x0000000409cb7211 */ /* 0x000fe400018f0eff */
[-C--:B------:R-:W-:Y:S02]  /*4070*/  IADD3 R228, P6, R22, R3.reuse, RZ ;  /* 0x0000000316e47210 */ /* 0x080fe40007fde0ff */
[----:B------:R-:W-:-:S02]  /*4080*/  IADD3 R218, P3, R17, R3, RZ ;  /* 0x0000000311da7210 */ /* 0x000fc40007f7e0ff */
[-C--:B------:R-:W-:Y:S02]  /*4090*/  IADD3 R208, P1, R11, R3.reuse, RZ ;  /* 0x000000030bd07210 */ /* 0x080fe40007f3e0ff */
[-C--:B------:R-:W-:Y:S02]  /*40a0*/  LEA.HI.X.SX32 R225, R21, R4.reuse, 0x1, P4 ;  /* 0x0000000415e17211 */ /* 0x080fe400020f0eff */
[-C--:B------:R-:W-:Y:S02]  /*40b0*/  LEA.HI.X.SX32 R215, R16, R4.reuse, 0x1, P5 ;  /* 0x0000000410d77211 */ /* 0x080fe400028f0eff */
[-C--:B------:R-:W-:Y:S02]  /*40c0*/  IADD3 R240, P4, R31, R3.reuse, RZ ;  /* 0x000000031ff07210 */ /* 0x080fe40007f9e0ff */
[----:B------:R-:W-:Y:S02]  /*40d0*/  LEA.HI.X.SX32 R205, R10, R4, 0x1, P2 ;  /* 0x000000040acd7211 */ /* 0x000fe400010f0eff */
[----:B------:R-:W-:-:S02]  /*40e0*/  IADD3 R230, P5, R23, R3, RZ ;  /* 0x0000000317e67210 */ /* 0x000fc40007fbe0ff */
[-C--:B------:R-:W-:Y:S02]  /*40f0*/  LEA.HI.X.SX32 R227, R22, R4.reuse, 0x1, P6 ;  /* 0x0000000416e37211 */ /* 0x080fe400030f0eff */
[-C--:B------:R-:W-:Y:S02]  /*4100*/  IADD3 R220, P2, R18, R3.reuse, RZ ;  /* 0x0000000312dc7210 */ /* 0x080fe40007f5e0ff */
[-C--:B------:R-:W-:Y:S02]  /*4110*/  LEA.HI.X.SX32 R217, R17, R4.reuse, 0x1, P3 ;  /* 0x0000000411d97211 */ /* 0x080fe400018f0eff */
[-C--:B------:R-:W-:Y:S02]  /*4120*/  IADD3 R242, P6, R28, R3.reuse, RZ ;  /* 0x000000031cf27210 */ /* 0x080fe40007fde0ff */
[----:B------:R-:W-:Y:S02]  /*4130*/  IADD3 R210, P0, R12, R3, RZ ;  /* 0x000000030cd27210 */ /* 0x000fe40007f1e0ff */
[----:B------:R-:W-:-:S02]  /*4140*/  LEA.HI.X.SX32 R207, R11, R4, 0x1, P1 ;  /* 0x000000040bcf7211 */ /* 0x000fc400008f0eff */
[-C--:B------:R-:W-:Y:S02]  /*4150*/  IADD3 R232, P3, R24, R3.reuse, RZ ;  /* 0x0000000318e87210 */ /* 0x080fe40007f7e0ff */
[-C--:B------:R-:W-:Y:S02]  /*4160*/  IADD3 R222, P1, R19, R3.reuse, RZ ;  /* 0x0000000313de7210 */ /* 0x080fe40007f3e0ff */
[-C--:B------:R-:W-:Y:S02]  /*4170*/  LEA.HI.X.SX32 R239, R31, R4.reuse, 0x1, P4 ;  /* 0x000000041fef7211 */ /* 0x080fe400020f0eff */
[-C--:B------:R-:W-:Y:S02]  /*4180*/  LEA.HI.X.SX32 R229, R23, R4.reuse, 0x1, P5 ;  /* 0x0000000417e57211 */ /* 0x080fe400028f0eff */
[----:B------:R-:W-:Y:S02]  /*4190*/  IADD3 R5, P4, R35, R3, RZ ;  /* 0x0000000323057210 */ /* 0x000fe40007f9e0ff */
[----:B------:R-:W-:-:S02]  /*41a0*/  LEA.HI.X.SX32 R219, R18, R4, 0x1, P2 ;  /* 0x0000000412db7211 */ /* 0x000fc400010f0eff */
[-C--:B------:R-:W-:Y:S01]  /*41b0*/  IADD3 R244, P5, R29, R3.reuse, RZ ;  /* 0x000000031df47210 */ /* 0x080fe20007fbe0ff */
[----:B------:R0:W-:Y:S01]  /*41c0*/  STL [R1+0x4], R5 ;  /* 0x0000040501007387 */ /* 0x0001e20000100800 */
[-C--:B------:R-:W-:Y:S02]  /*41d0*/  LEA.HI.X.SX32 R241, R28, R4.reuse, 0x1, P6 ;  /* 0x000000041cf17211 */ /* 0x080fe400030f0eff */
[-C--:B------:R-:W-:Y:S02]  /*41e0*/  LEA.HI.X.SX32 R209, R12, R4.reuse, 0x1, P0 ;  /* 0x000000040cd17211 */ /* 0x080fe400000f0eff */
[-C--:B------:R-:W-:Y:S02]  /*41f0*/  IADD3 R234, P2, R25, R3.reuse, RZ ;  /* 0x0000000319ea7210 */ /* 0x080fe40007f5e0ff */
[----:B------:R-:W-:Y:S02]  /*4200*/  LEA.HI.X.SX32 R231, R24, R4, 0x1, P3 ;  /* 0x0000000418e77211 */ /* 0x000fe400018f0eff */
[----:B------:R-:W-:-:S02]  /*4210*/  IADD3 R7, P6, R36, R3, RZ ;  /* 0x0000000324077210 */ /* 0x000fc40007fde0ff */
[-C--:B------:R-:W-:Y:S02]  /*4220*/  IADD3 R224, P0, R20, R3.reuse, RZ ;  /* 0x0000000314e07210 */ /* 0x080fe40007f1e0ff */
[-C--:B------:R-:W-:Y:S01]  /*4230*/  LEA.HI.X.SX32 R221, R19, R4.reuse, 0x1, P1 ;  /* 0x0000000413dd7211 */ /* 0x080fe200008f0eff */
[----:B------:R1:W-:Y:S01]  /*4240*/  STL [R1+0xc], R7 ;  /* 0x00000c0701007387 */ /* 0x0003e20000100800 */
[-C--:B------:R-:W-:Y:S02]  /*4250*/  IADD3 R246, P3, R30, R3.reuse, RZ ;  /* 0x000000031ef67210 */ /* 0x080fe40007f7e0ff */
[----:B------:R-:W-:Y:S02]  /*4260*/  IADD3 R236, P1, R26, R3, RZ ;  /* 0x000000031aec7210 */ /* 0x000fe40007f3e0ff */
[----:B------:R-:W-:Y:S02]  /*4270*/  LEA.HI.X.SX32 R243, R29, R4, 0x1, P5 ;  /* 0x000000041df37211 */ /* 0x000fe400028f0eff */
[----:B------:R-:W-:-:S02]  /*4280*/  CS2R R28, SRZ ;  /* 0x00000000001c7805 */ /* 0x000fc4000001ff00 */
[-C--:B------:R-:W-:Y:S02]  /*4290*/  LEA.HI.X.SX32 R233, R25, R4.reuse, 0x1, P2 ;  /* 0x0000000419e97211 */ /* 0x080fe400010f0eff */
[----:B------:R-:W-:Y:S02]  /*42a0*/  CS2R R24, SRZ ;  /* 0x0000000000187805 */ /* 0x000fe4000001ff00 */
[-C--:B0-----:R-:W-:Y:S02]  /*42b0*/  IADD3 R5, P5, R37, R3.reuse, RZ ;  /* 0x0000000325057210 */ /* 0x081fe40007fbe0ff */
[-C--:B------:R-:W-:Y:S02]  /*42c0*/  LEA.HI.X.SX32 R223, R20, R4.reuse, 0x1, P0 ;  /* 0x0000000414df7211 */ /* 0x080fe400000f0eff */
[----:B------:R-:W-:Y:S01]  /*42d0*/  IADD3 R248, P2, R32, R3, RZ ;  /* 0x0000000320f87210 */ /* 0x000fe20007f5e0ff */
[----:B------:R0:W-:Y:S01]  /*42e0*/  STL [R1+0x14], R5 ;  /* 0x0000140501007387 */ /* 0x0001e20000100800 */
[----:B------:R-:W-:-:S02]  /*42f0*/  LEA.HI.X.SX32 R245, R30, R4, 0x1, P3 ;  /* 0x000000041ef57211 */ /* 0x000fc400018f0eff */
[----:B------:R-:W-:Y:S02]  /*4300*/  CS2R R30, SRZ ;  /* 0x00000000001e7805 */ /* 0x000fe4000001ff00 */
[-C--:B------:R-:W-:Y:S02]  /*4310*/  IADD3 R238, P0, R27, R3.reuse, RZ ;  /* 0x000000031bee7210 */ /* 0x080fe40007f1e0ff */
[-C--:B------:R-:W-:Y:S02]  /*4320*/  LEA.HI.X.SX32 R235, R26, R4.reuse, 0x1, P1 ;  /* 0x000000041aeb7211 */ /* 0x080fe400008f0eff */
[-C--:B-1----:R-:W-:Y:S02]  /*4330*/  IADD3 R7, P3, R38, R3.reuse, RZ ;  /* 0x0000000326077210 */ /* 0x082fe40007f7e0ff */
[----:B------:R-:W-:Y:S02]  /*4340*/  IADD3 R250, P1, R33, R3, RZ ;  /* 0x0000000321fa7210 */ /* 0x000fe40007f3e0ff */
[-C--:B------:R-:W-:Y:S01]  /*4350*/  LEA.HI.X.SX32 R247, R32, R4.reuse, 0x1, P2 ;  /* 0x0000000420f77211 */ /* 0x080fe200010f0eff */
[----:B------:R1:W-:Y:S01]  /*4360*/  STL [R1+0x1c], R7 ;  /* 0x00001c0701007387 */ /* 0x0003e20000100800 */
[----:B------:R-:W-:-:S02]  /*4370*/  LEA.HI.X.SX32 R237, R27, R4, 0x1, P0 ;  /* 0x000000041bed7211 */ /* 0x000fc400000f0eff */
[----:B------:R-:W-:Y:S02]  /*4380*/  CS2R R26, SRZ ;  /* 0x00000000001a7805 */ /* 0x000fe4000001ff00 */
[-C--:B0-----:R-:W-:Y:S02]  /*4390*/  IADD3 R5, P2, R39, R3.reuse, RZ ;  /* 0x0000000327057210 */ /* 0x081fe40007f5e0ff */
[C---:B------:R-:W-:Y:S02]  /*43a0*/  IADD3 R252, P0, R34.reuse, R3, RZ ;  /* 0x0000000322fc7210 */ /* 0x040fe40007f1e0ff */
[-C--:B------:R-:W-:Y:S01]  /*43b0*/  LEA.HI.X.SX32 R249, R33, R4.reuse, 0x1, P1 ;  /* 0x0000000421f97211 */ /* 0x080fe200008f0eff */
[----:B------:R0:W-:Y:S01]  /*43c0*/  STL [R1+0x24], R5 ;  /* 0x0000240501007387 */ /* 0x0001e20000100800 */
[----:B------:R-:W-:Y:S02]  /*43d0*/  LEA.HI.X.SX32 R251, R34, R4, 0x1, P0 ;  /* 0x0000000422fb7211 */ /* 0x000fe400000f0eff */
[----:B------:R-:W-:-:S02]  /*43e0*/  CS2R R32, SRZ ;  /* 0x0000000000207805 */ /* 0x000fc4000001ff00 */
[----:B-1----:R-:W-:Y:S02]  /*43f0*/  IADD3 R7, P1, R40, R3, RZ ;  /* 0x0000000328077210 */ /* 0x002fe40007f3e0ff */
[----:B------:R-:W-:-:S03]  /*4400*/  LEA.HI.X.SX32 R8, R35, R4, 0x1, P4 ;  /* 0x0000000423087211 */ /* 0x000fc600020f0eff */
[----:B------:R1:W-:Y:S01]  /*4410*/  STL [R1+0x2c], R7 ;  /* 0x00002c0701007387 */ /* 0x0003e20000100800 */
[----:B0-----:R-:W-:-:S05]  /*4420*/  IADD3 R5, P0, R41, R3, RZ ;  /* 0x0000000329057210 */ /* 0x001fca0007f1e0ff */
[----:B------:R0:W-:Y:S01]  /*4430*/  STL [R1+0x34], R5 ;  /* 0x0000340501007387 */ /* 0x0001e20000100800 */
[----:B-1----:R-:W-:-:S03]  /*4440*/  IADD3 R7, P4, R42, R3, RZ ;  /* 0x000000032a077210 */ /* 0x002fc60007f9e0ff */
[----:B------:R1:W-:Y:S04]  /*4450*/  STL [R1], R8 ;  /* 0x0000000801007387 */ /* 0x0003e80000100800 */
[----:B------:R2:W-:Y:S01]  /*4460*/  STL [R1+0x3c], R7 ;  /* 0x00003c0701007387 */ /* 0x0005e20000100800 */
[----:B0-----:R-:W-:Y:S02]  /*4470*/  LEA.HI.X.SX32 R5, R36, R4, 0x1, P6 ;  /* 0x0000000424057211 */ /* 0x001fe400030f0eff */
[----:B-1----:R-:W-:-:S03]  /*4480*/  IADD3 R8, P6, R43, R3, RZ ;  /* 0x000000032b087210 */ /* 0x002fc60007fde0ff */
[----:B------:R0:W-:Y:S01]  /*4490*/  STL [R1+0x8], R5 ;  /* 0x0000080501007387 */ /* 0x0001e20000100800 */
[----:B--2---:R-:W-:-:S03]  /*44a0*/  LEA.HI.X.SX32 R7, R37, R4, 0x1, P5 ;  /* 0x0000000425077211 */ /* 0x004fc600028f0eff */
[----:B------:R1:W-:Y:S04]  /*44b0*/  STL [R1+0x44], R8 ;  /* 0x0000440801007387 */ /* 0x0003e80000100800 */
[----:B------:R2:W-:Y:S01]  /*44c0*/  STL [R1+0x10], R7 ;  /* 0x0000100701007387 */ /* 0x0005e20000100800 */
[----:B0-----:R-:W-:Y:S02]  /*44d0*/  IADD3 R5, P5, R47, R3, RZ ;  /* 0x000000032f057210 */ /* 0x001fe40007fbe0ff */
[----:B-1----:R-:W-:-:S03]  /*44e0*/  LEA.HI.X.SX32 R8, R38, R4, 0x1, P3 ;  /* 0x0000000426087211 */ /* 0x002fc600018f0eff */
[----:B------:R0:W-:Y:S01]  /*44f0*/  STL [R1+0x4c], R5 ;  /* 0x00004c0501007387 */ /* 0x0001e20000100800 */
[----:B--2---:R-:W-:-:S03]  /*4500*/  IADD3 R7, P3, R46, R3, RZ ;  /* 0x000000032e077210 */ /* 0x004fc60007f7e0ff */
[----:B------:R1:W-:Y:S04]  /*4510*/  STL [R1+0x18], R8 ;  /* 0x0000180801007387 */ /* 0x0003e80000100800 */
        /* <DEDUP_REMOVED lines=49> */
[-C--:B0-----:R-:W-:Y:S02]  /*4830*/  LEA.HI.X.SX32 R5, R56, R4.reuse, 0x1, P5 ;  /* 0x0000000438057211 */ /* 0x081fe400028f0eff */
[----:B------:R-:W-:Y:S02]  /*4840*/  CS2R R56, SRZ ;  /* 0x0000000000387805 */ /* 0x000fe4000001ff00 */
[----:B-1----:R-:W-:Y:S01]  /*4850*/  IADD3 R8, P5, R68, R3, RZ ;  /* 0x0000000344087210 */ /* 0x002fe20007fbe0ff */
[----:B------:R0:W-:Y:S01]  /*4860*/  STL [R1+0x80], R5 ;  /* 0x0000800501007387 */ /* 0x0001e20000100800 */
[----:B--2---:R-:W-:-:S03]  /*4870*/  LEA.HI.X.SX32 R7, R58, R4, 0x1, P3 ;  /* 0x000000043a077211 */ /* 0x004fc600018f0eff */
[----:B------:R1:W-:Y:S01]  /*4880*/  STL [R1+0xbc], R8 ;  /* 0x0000bc0801007387 */ /* 0x0003e20000100800 */
[----:B------:R-:W-:-:S03]  /*4890*/  CS2R R58, SRZ ;  /* 0x00000000003a7805 */ /* 0x000fc6000001ff00 */
[----:B------:R2:W-:Y:S01]  /*48a0*/  STL [R1+0x88], R7 ;  /* 0x0000880701007387 */ /* 0x0005e20000100800 */
[----:B0-----:R-:W-:Y:S02]  /*48b0*/  IADD3 R5, P3, R70, R3, RZ ;  /* 0x0000000346057210 */ /* 0x001fe40007f7e0ff */
[----:B-1----:R-:W-:-:S03]  /*48c0*/  LEA.HI.X.SX32 R8, R60, R4, 0x1, P2 ;  /* 0x000000043c087211 */ /* 0x002fc600010f0eff */
[----:B------:R0:W-:Y:S01]  /*48d0*/  STL [R1+0xc4], R5 ;  /* 0x0000c40501007387 */ /* 0x0001e20000100800 */
[----:B------:R-:W-:Y:S02]  /*48e0*/  CS2R R60, SRZ ;  /* 0x00000000003c7805 */ /* 0x000fe4000001ff00 */
[----:B--2---:R-:W-:Y:S01]  /*48f0*/  IADD3 R7, P2, R72, R3, RZ ;  /* 0x0000000348077210 */ /* 0x004fe20007f5e0ff */
[----:B------:R1:W-:Y:S04]  /*4900*/  STL [R1+0x90], R8 ;  /* 0x0000900801007387 */ /* 0x0003e80000100800 */
[----:B------:R2:W-:Y:S01]  /*4910*/  STL [R1+0xcc], R7 ;  /* 0x0000cc0701007387 */ /* 0x0005e20000100800 */
[----:B0-----:R-:W-:Y:S02]  /*4920*/  LEA.HI.X.SX32 R5, R62, R4, 0x1, P1 ;  /* 0x000000043e057211 */ /* 0x001fe400008f0eff */
[----:B------:R-:W-:-:S02]  /*4930*/  CS2R R62, SRZ ;  /* 0x00000000003e7805 */ /* 0x000fc4000001ff00 */
[----:B-1----:R-:W-:Y:S01]  /*4940*/  IADD3 R8, P1, R74, R3, RZ ;  /* 0x000000034a087210 */ /* 0x002fe20007f3e0ff */
[----:B------:R0:W-:Y:S01]  /*4950*/  STL [R1+0x98], R5 ;  /* 0x0000980501007387 */ /* 0x0001e20000100800 */
[----:B--2---:R-:W-:-:S03]  /*4960*/  LEA.HI.X.SX32 R7, R51, R4, 0x1, P0 ;  /* 0x0000000433077211 */ /* 0x004fc600000f0eff */
[----:B------:R1:W-:Y:S04]  /*4970*/  STL [R1+0xd4], R8 ;  /* 0x0000d40801007387 */ /* 0x0003e80000100800 */
        /* <DEDUP_REMOVED lines=40> */
[----:B------:R-:W-:Y:S02]  /*4c00*/  IADD3 R3, P4, R44, R3, RZ ;  /* 0x000000032c037210 */ /* 0x000fe40007f9e0ff */
[-C--:B-1----:R-:W-:Y:S01]  /*4c10*/  LEA.HI.X.SX32 R8, R86, R4.reuse, 0x1, P2 ;  /* 0x0000000456087211 */ /* 0x082fe200010f0eff */
[----:B------:R0:W-:Y:S01]  /*4c20*/  STL [R1+0xe0], R5 ;  /* 0x0000e00501007387 */ /* 0x0001e20000100800 */
[----:B------:R-:W-:Y:S02]  /*4c30*/  CS2R R86, SRZ ;  /* 0x0000000000567805 */ /* 0x000fe4000001ff00 */
[----:B--2---:R-:W-:Y:S01]  /*4c40*/  LEA.HI.X.SX32 R7, R80, R4, 0x1, P6 ;  /* 0x0000000450077211 */ /* 0x004fe200030f0eff */
[----:B------:R1:W-:Y:S01]  /*4c50*/  STL [R1+0x11c], R3 ;  /* 0x00011c0301007387 */ /* 0x0003e20000100800 */
[----:B------:R-:W-:-:S03]  /*4c60*/  CS2R R80, SRZ ;  /* 0x0000000000507805 */ /* 0x000fc6000001ff00 */
[----:B------:R2:W-:Y:S01]  /*4c70*/  STL [R1+0xe8], R7 ;  /* 0x0000e80701007387 */ /* 0x0005e20000100800 */
[----:B0-----:R-:W-:Y:S01]  /*4c80*/  IADD3 R5, P6, R6, UR6, RZ ;  /* 0x0000000606057c10 */ /* 0x001fe2000ffde0ff */
[----:B------:R-:W-:Y:S01]  /*4c90*/  UIADD3 UR6, UR12, 0x4000, URZ ;  /* 0x000040000c067890 */ /* 0x000fe2000fffe03f */
[----:B-1----:R-:W-:-:S03]  /*4ca0*/  LEA.HI.X.SX32 R3, R82, R4, 0x1, P5 ;  /* 0x0000000452037211 */ /* 0x002fc600028f0eff */
[----:B------:R-:W-:Y:S01]  /*4cb0*/  USHF.R.U32.HI UR10, URZ, 0x4, UR6 ;  /* 0x000000043f0a7899 */ /* 0x000fe20008011606 */
[----:B------:R-:W-:Y:S01]  /*4cc0*/  CS2R R82, SRZ ;  /* 0x0000000000527805 */ /* 0x000fe2000001ff00 */
[----:B------:R-:W-:Y:S01]  /*4cd0*/  UIADD3 UR6, UP0, UR8, 0x2, URZ ;  /* 0x0000000208067890 */ /* 0x000fe2000ff1e03f */
[-C--:B--2---:R-:W-:Y:S01]  /*4ce0*/  LEA.HI.X.SX32 R7, R84, R4.reuse, 0x1, P3 ;  /* 0x0000000454077211 */ /* 0x084fe200018f0eff */
[----:B------:R0:W-:Y:S01]  /*4cf0*/  STL [R1+0xf0], R3 ;  /* 0x0000f00301007387 */ /* 0x0001e20000100800 */
[----:B------:R-:W-:Y:S01]  /*4d00*/  USGXT.U32 UR10, UR10, 0xe ;  /* 0x0000000e0a0a789a */ /* 0x000fe20008000000 */
[----:B------:R-:W-:Y:S02]  /*4d10*/  CS2R R84, SRZ ;  /* 0x0000000000547805 */ /* 0x000fe4000001ff00 */
[----:B------:R1:W-:Y:S04]  /*4d20*/  STL [R1+0xf8], R7 ;  /* 0x0000f80701007387 */ /* 0x0003e80000100800 */
[----:B------:R-:W-:Y:S01]  /*4d30*/  STL [R1+0x100], R8 ;  /* 0x0001000801007387 */ /* 0x000fe20000100800 */
[----:B0-----:R-:W-:-:S02]  /*4d40*/  LEA.HI.X.SX32 R3, R88, R4, 0x1, P1 ;  /* 0x0000000458037211 */ /* 0x001fc400008f0eff */
[----:B-1----:R-:W-:-:S03]  /*4d50*/  LEA.HI.X.SX32 R7, R90, R4, 0x1, P0 ;  /* 0x000000045a077211 */ /* 0x002fc600000f0eff */
[----:B------:R0:W-:Y:S01]  /*4d60*/  STL [R1+0x108], R3 ;  /* 0x0001080301007387 */ /* 0x0001e20000100800 */
[----:B------:R-:W-:-:S03]  /*4d70*/  LEA.HI.X.SX32 R4, R44, R4, 0x1, P4 ;  /* 0x000000042c047211 */ /* 0x000fc600020f0eff */
[----:B------:R1:W-:Y:S04]  /*4d80*/  STL [R1+0x110], R7 ;  /* 0x0001100701007387 */ /* 0x0003e80000100800 */
[----:B------:R2:W-:Y:S01]  /*4d90*/  STL [R1+0x118], R4 ;  /* 0x0001180401007387 */ /* 0x0005e20000100800 */
[----:B0-----:R-:W-:Y:S01]  /*4da0*/  LEA.HI.X.SX32 R3, R6, UR7, 0x1, P6 ;  /* 0x0000000706037c11 */ /* 0x001fe2000b0f0eff */
[----:B------:R-:W-:Y:S02]  /*4db0*/  UIADD3.X UR7, UR4, 0x40000040, URZ, UP0, !UPT ;  /* 0x4000004004077890 */ /* 0x000fe400087fe43f */
[----:B------:R-:W-:Y:S01]  /*4dc0*/  UIADD3 UR9, UP0, UR10, 0x2, URZ ;  /* 0x000000020a097890 */ /* 0x000fe2000ff1e03f */
[----:B-1----:R-:W-:Y:S01]  /*4dd0*/  IMAD.SHL.U32 R7, R2, 0x10, RZ ;  /* 0x0000001002077824 */ /* 0x002fe200078e00ff */
[----:B------:R-:W-:Y:S01]  /*4de0*/  UMOV UR4, UR6 ;  /* 0x0000000600047c82 */ /* 0x000fe20008000000 */
[----:B------:R-:W0:Y:S01]  /*4df0*/  LDC R2, c[0x0][0x238] ;  /* 0x00008e00ff027b82 */ /* 0x000e220000000800 */
[----:B------:R-:W-:Y:S01]  /*4e00*/  UIADD3.X UR11, UR5, 0x40000040, URZ, UP0, !UPT ;  /* 0x40000040050b7890 */ /* 0x000fe200087fe43f */
[----:B--2---:R-:W-:Y:S01]  /*4e10*/  IMAD.MOV.U32 R4, RZ, RZ, RZ ;  /* 0x000000ffff047224 */ /* 0x004fe200078e00ff */
[----:B------:R-:W-:Y:S01]  /*4e20*/  LOP3.LUT R113, R7, 0x70, RZ, 0xc0, !PT ;  /* 0x0000007007717812 */ /* 0x000fe200078ec0ff */
[----:B------:R-:W-:Y:S01]  /*4e30*/  STL [R1+0x59c], R7 ;  /* 0x00059c0701007387 */ /* 0x000fe20000100800 */
[----:B------:R-:W-:Y:S01]  /*4e40*/  UMOV UR5, UR7 ;  /* 0x0000000700057c82 */ /* 0x000fe20008000000 */
[----:B------:R-:W-:Y:S01]  /*4e50*/  UMOV UR6, UR9 ;  /* 0x0000000900067c82 */ /* 0x000fe20008000000 */
[----:B------:R-:W-:Y:S01]  /*4e60*/  UIADD3.64 UR16, UR4, 0x2, URZ ;  /* 0x0000000204107897 */ /* 0x000fe2000fffe03f */
[----:B------:R-:W-:Y:S01]  /*4e70*/  IMAD R113, R177, 0x80, R113 ;  /* 0x00000080b1717824 */ /* 0x000fe200078e0271 */
[----:B------:R1:W-:Y:S01]  /*4e80*/  STL [R1+0x558], R114 ;  /* 0x0005587201007387 */ /* 0x0003e20000100800 */
[----:B------:R-:W-:Y:S01]  /*4e90*/  UMOV UR7, UR11 ;  /* 0x0000000b00077c82 */ /* 0x000fe20008000000 */
[----:B------:R-:W-:-:S02]  /*4ea0*/  UIADD3.64 UR20, UR4, 0x4, URZ ;  /* 0x0000000404147897 */ /* 0x000fc4000fffe03f */
[----:B------:R-:W-:Y:S01]  /*4eb0*/  STL [R1+0x554], R113 ;  /* 0x0005547101007387 */ /* 0x000fe20000100800 */
[----:B------:R-:W-:Y:S02]  /*4ec0*/  UIADD3.64 UR24, UR4, 0x1fe, URZ ;  /* 0x000001fe04187897 */ /* 0x000fe4000fffe03f */
[----:B------:R-:W-:Y:S02]  /*4ed0*/  UIADD3.64 UR28, UR4, 0x200, URZ ;  /* 0x00000200041c7897 */ /* 0x000fe4000fffe03f */
[----:B------:R-:W-:Y:S02]  /*4ee0*/  UIADD3.64 UR32, UR4, 0x202, URZ ;  /* 0x0000020204207897 */ /* 0x000fe4000fffe03f */
[----:B------:R-:W-:Y:S02]  /*4ef0*/  UIADD3.64 UR36, UR4, 0x204, URZ ;  /* 0x0000020404247897 */ /* 0x000fe4000fffe03f */
[----:B------:R-:W-:Y:S01]  /*4f00*/  UIADD3.64 UR18, UR6, 0x2, URZ ;  /* 0x0000000206127897 */ /* 0x000fe2000fffe03f */
[C---:B0-----:R-:W-:Y:S01]  /*4f10*/  IMAD R105, R2.reuse, 0x7f, RZ ;  /* 0x0000007f02697824 */ /* 0x041fe200078e02ff */
[----:B------:R-:W-:Y:S01]  /*4f20*/  UIADD3.64 UR22, UR6, 0x4, URZ ;  /* 0x0000000406167897 */ /* 0x000fe2000fffe03f */
[C---:B------:R-:W-:Y:S01]  /*4f30*/  IMAD R103, R2.reuse, 0x7e, RZ ;  /* 0x0000007e02677824 */ /* 0x040fe200078e02ff */
[----:B------:R-:W-:Y:S01]  /*4f40*/  UMOV UR11, 0x40000040 ;  /* 0x40000040000b7882 */ /* 0x000fe20000000000 */
[C---:B------:R-:W-:Y:S01]  /*4f50*/  IMAD R101, R2.reuse, 0x7d, RZ ;  /* 0x0000007d02657824 */ /* 0x040fe200078e02ff */
[-C--:B------:R-:W-:Y:S01]  /*4f60*/  IADD3 R177, P3, R105, R5.reuse, RZ ;  /* 0x0000000569b17210 */ /* 0x080fe20007f7e0ff */
[C---:B------:R-:W-:Y:S01]  /*4f70*/  IMAD R99, R2.reuse, 0x7c, RZ ;  /* 0x0000007c02637824 */ /* 0x040fe200078e02ff */
[-C--:B-1----:R-:W-:Y:S01]  /*4f80*/  IADD3 R114, P4, R103, R5.reuse, RZ ;  /* 0x0000000567727210 */ /* 0x082fe20007f9e0ff */
[C---:B------:R-:W-:Y:S01]  /*4f90*/  IMAD R97, R2.reuse, 0x7b, RZ ;  /* 0x0000007b02617824 */ /* 0x040fe200078e02ff */
[----:B------:R-:W-:Y:S01]  /*4fa0*/  IADD3 R178, P5, R101, R5, RZ ;  /* 0x0000000565b27210 */ /* 0x000fe20007fbe0ff */
[----:B------:R0:W-:Y:S01]  /*4fb0*/  STL [R1+0x124], R177 ;  /* 0x000124b101007387 */ /* 0x0001e20000100800 */
[----:B------:R-:W-:-:S02]  /*4fc0*/  IMAD R95, R2, 0x7a, RZ ;  /* 0x0000007a025f7824 */ /* 0x000fc400078e02ff */
[C---:B------:R-:W-:Y:S01]  /*4fd0*/  IMAD R93, R2.reuse, 0x79, RZ ;  /* 0x00000079025d7824 */ /* 0x040fe200078e02ff */
[----:B------:R1:W-:Y:S01]  /*4fe0*/  STL [R1+0x12c], R114 ;  /* 0x00012c7201007387 */ /* 0x0003e20000100800 */
[C---:B------:R-:W-:Y:S02]  /*4ff0*/  IMAD R91, R2.reuse, 0x78, RZ ;  /* 0x00000078025b7824 */ /* 0x040fe400078e02ff */
[C---:B------:R-:W-:Y:S01]  /*5000*/  IMAD R89, R2.reuse, 0x77, RZ ;  /* 0x0000007702597824 */ /* 0x040fe200078e02ff */
[----:B------:R2:W-:Y:S01]  /*5010*/  STL [R1+0x134], R178 ;  /* 0x000134b201007387 */ /* 0x0005e20000100800 */
[C---:B------:R-:W-:Y:S01]  /*5020*/  IMAD R55, R2.reuse, 0x76, RZ ;  /* 0x0000007602377824 */ /* 0x040fe200078e02ff */
[-C--:B0-----:R-:W-:Y:S01]  /*5030*/  IADD3 R177, P0, R97, R5.reuse, RZ ;  /* 0x0000000561b17210 */ /* 0x081fe20007f1e0ff */
[C---:B------:R-:W-:Y:S02]  /*5040*/  IMAD R53, R2.reuse, 0x75, RZ ;  /* 0x0000007502357824 */ /* 0x040fe400078e02ff */
[C---:B------:R-:W-:Y:S01]  /*5050*/  IMAD R51, R2.reuse, 0x74, RZ ;  /* 0x0000007402337824 */ /* 0x040fe200078e02ff */
[----:B-1----:R-:W-:Y:S01]  /*5060*/  IADD3 R114, P6, R99, R5, RZ ;  /* 0x0000000563727210 */ /* 0x002fe20007fde0ff */
[----:B------:R-:W-:-:S02]  /*5070*/  IMAD R49, R2, 0x73, RZ ;  /* 0x0000007302317824 */ /* 0x000fc400078e02ff */
[C---:B------:R-:W-:Y:S01]  /*5080*/  IMAD R47, R2.reuse, 0x72, RZ ;  /* 0x00000072022f7824 */ /* 0x040fe200078e02ff */
[-C--:B--2---:R-:W-:Y:S01]  /*5090*/  IADD3 R178, P1, R95, R5.reuse, RZ ;  /* 0x000000055fb27210 */ /* 0x084fe20007f3e0ff */
[----:B------:R0:W-:Y:S01]  /*50a0*/  STL [R1+0x13c], R114 ;  /* 0x00013c7201007387 */ /* 0x0001e20000100800 */
[C---:B------:R-:W-:Y:S02]  /*50b0*/  IMAD R45, R2.reuse, 0x71, RZ ;  /* 0x00000071022d7824 */ /* 0x040fe400078e02ff */
[C---:B------:R-:W-:Y:S01]  /*50c0*/  IMAD R43, R2.reuse, 0x70, RZ ;  /* 0x00000070022b7824 */ /* 0x040fe200078e02ff */
[----:B------:R1:W-:Y:S01]  /*50d0*/  STL [R1+0x144], R177 ;  /* 0x000144b101007387 */ /* 0x0003e20000100800 */
[C---:B------:R-:W-:Y:S02]  /*50e0*/  IMAD R41, R2.reuse, 0x6f, RZ ;  /* 0x0000006f02297824 */ /* 0x040fe400078e02ff */
[C---:B------:R-:W-:Y:S01]  /*50f0*/  IMAD R39, R2.reuse, 0x6e, RZ ;  /* 0x0000006e02277824 */ /* 0x040fe200078e02ff */
[----:B------:R-:W-:Y:S01]  /*5100*/  STL [R1+0x14c], R178 ;  /* 0x00014cb201007387 */ /* 0x000fe20000100800 */
[C---:B------:R-:W-:Y:S01]  /*5110*/  IMAD R37, R2.reuse, 0x6d, RZ ;  /* 0x0000006d02257824 */ /* 0x040fe200078e02ff */
[----:B0-----:R-:W-:Y:S01]  /*5120*/  IADD3 R114, P2, R93, R5, RZ ;  /* 0x000000055d727210 */ /* 0x001fe20007f5e0ff */
[----:B------:R-:W-:-:S02]  /*5130*/  IMAD R35, R2, 0x6c, RZ ;  /* 0x0000006c02237824 */ /* 0x000fc400078e02ff */
[C---:B------:R-:W-:Y:S01]  /*5140*/  IMAD R23, R2.reuse, 0x6b, RZ ;  /* 0x0000006b02177824 */ /* 0x040fe200078e02ff */
[----:B-1----:R-:W-:Y:S01]  /*5150*/  LEA.HI.X.SX32 R177, R105, R3, 0x1, P3 ;  /* 0x0000000369b17211 */ /* 0x002fe200018f0eff */
[----:B------:R0:W-:Y:S01]  /*5160*/  STL [R1+0x154], R114 ;  /* 0x0001547201007387 */ /* 0x0001e20000100800 */
[----:B------:R-:W-:Y:S01]  /*5170*/  IADD3 R105, P3, R91, R5, RZ ;  /* 0x000000055b697210 */ /* 0x000fe20007f7e0ff */
[C---:B------:R-:W-:Y:S02]  /*5180*/  IMAD R21, R2.reuse, 0x6a, RZ ;  /* 0x0000006a02157824 */ /* 0x040fe400078e02ff */
[----:B------:R-:W-:Y:S01]  /*5190*/  STL [R1+0x120], R177 ;  /* 0x000120b101007387 */ /* 0x000fe20000100800 */
[C---:B------:R-:W-:Y:S02]  /*51a0*/  IMAD R19, R2.reuse, 0x69, RZ ;  /* 0x0000006902137824 */ /* 0x040fe400078e02ff */
[C---:B------:R-:W-:Y:S01]  /*51b0*/  IMAD R17, R2.reuse, 0x68, RZ ;  /* 0x0000006802117824 */ /* 0x040fe200078e02ff */
[----:B------:R1:W-:Y:S01]  /*51c0*/  STL [R1+0x15c], R105 ;  /* 0x00015c6901007387 */ /* 0x0003e20000100800 */
[C---:B------:R-:W-:Y:S01]  /*51d0*/  IMAD R15, R2.reuse, 0x67, RZ ;  /* 0x00000067020f7824 */ /* 0x040fe200078e02ff */
[----:B0-----:R-:W-:Y:S01]  /*51e0*/  LEA.HI.X.SX32 R114, R103, R3, 0x1, P4 ;  /* 0x0000000367727211 */ /* 0x001fe200020f0eff */
[C---:B------:R-:W-:Y:S01]  /*51f0*/  IMAD R13, R2.reuse, 0x66, RZ ;  /* 0x00000066020d7824 */ /* 0x040fe200078e02ff */
[----:B------:R-:W-:Y:S01]  /*5200*/  IADD3 R103, P4, R89, R5, RZ ;  /* 0x0000000559677210 */ /* 0x000fe20007f9e0ff */
[----:B------:R-:W-:-:S02]  /*5210*/  IMAD R11, R2, 0x65, RZ ;  /* 0x00000065020b7824 */ /* 0x000fc400078e02ff */
[----:B------:R-:W-:Y:S01]  /*5220*/  STL [R1+0x128], R114 ;  /* 0x0001287201007387 */ /* 0x000fe20000100800 */
[C---:B------:R-:W-:Y:S01]  /*5230*/  IMAD R9, R2.reuse, 0x64, RZ ;  /* 0x0000006402097824 */ /* 0x040fe200078e02ff */
[----:B-1----:R-:W-:Y:S02]  /*5240*/  LEA.HI.X.SX32 R105, R101, R3, 0x1, P5 ;  /* 0x0000000365697211 */ /* 0x002fe400028f0eff */
        /* <DEDUP_REMOVED lines=48> */
[----:B------:R1:W-:Y:S01]  /*5550*/  STL [R1+0x160], R93 ;  /* 0x0001605d01007387 */ /* 0x0003e20000100800 */
[C---:B------:R-:W-:Y:S02]  /*5560*/  IMAD R92, R2.reuse, 0x4d, RZ ;  /* 0x0000004d025c7824 */ /* 0x040fe400078e02ff */
[C---:B------:R-:W-:Y:S01]  /*5570*/  IMAD R94, R2.reuse, 0x4c, RZ ;  /* 0x0000004c025e7824 */ /* 0x040fe200078e02ff */
[----:B------:R2:W-:Y:S01]  /*5580*/  STL [R1+0x19c], R89 ;  /* 0x00019c5901007387 */ /* 0x0005e20000100800 */
[C---:B------:R-:W-:Y:S01]  /*5590*/  IMAD R96, R2.reuse, 0x4b, RZ ;  /* 0x0000004b02607824 */ /* 0x040fe200078e02ff */
[----:B0-----:R-:W-:Y:S01]  /*55a0*/  LEA.HI.X.SX32 R91, R55, R3, 0x1, P5 ;  /* 0x00000003375b7211 */ /* 0x001fe200028f0eff */
[----:B------:R-:W-:-:S02]  /*55b0*/  IMAD R98, R2, 0x4a, RZ ;  /* 0x0000004a02627824 */ /* 0x000fc400078e02ff */
[C---:B------:R-:W-:Y:S01]  /*55c0*/  IMAD R100, R2.reuse, 0x49, RZ ;  /* 0x0000004902647824 */ /* 0x040fe200078e02ff */
[----:B-1----:R-:W-:Y:S01]  /*55d0*/  IADD3 R93, P5, R41, R5, RZ ;  /* 0x00000005295d7210 */ /* 0x002fe20007fbe0ff */
[----:B------:R0:W-:Y:S01]  /*55e0*/  STL [R1+0x168], R91 ;  /* 0x0001685b01007387 */ /* 0x0001e20000100800 */
[C---:B------:R-:W-:Y:S01]  /*55f0*/  IMAD R102, R2.reuse, 0x48, RZ ;  /* 0x0000004802667824 */ /* 0x040fe200078e02ff */
[----:B--2---:R-:W-:Y:S02]  /*5600*/  LEA.HI.X.SX32 R89, R53, R3, 0x1, P6 ;  /* 0x0000000335597211 */ /* 0x004fe400030f0eff */
[----:B------:R1:W-:Y:S01]  /*5610*/  STL [R1+0x1a4], R93 ;  /* 0x0001a45d01007387 */ /* 0x0003e20000100800 */
[C---:B------:R-:W-:Y:S02]  /*5620*/  IMAD R104, R2.reuse, 0x47, RZ ;  /* 0x0000004702687824 */ /* 0x040fe400078e02ff */
[C---:B------:R-:W-:Y:S01]  /*5630*/  IMAD R106, R2.reuse, 0x46, RZ ;  /* 0x00000046026a7824 */ /* 0x040fe200078e02ff */
[----:B------:R2:W-:Y:S01]  /*5640*/  STL [R1+0x170], R89 ;  /* 0x0001705901007387 */ /* 0x0005e20000100800 */
[C---:B------:R-:W-:Y:S01]  /*5650*/  IMAD R107, R2.reuse, 0x45, RZ ;  /* 0x00000045026b7824 */ /* 0x040fe200078e02ff */
[----:B0-----:R-:W-:Y:S01]  /*5660*/  IADD3 R91, P6, R39, R5, RZ ;  /* 0x00000005275b7210 */ /* 0x001fe20007fde0ff */
[----:B------:R-:W-:-:S02]  /*5670*/  IMAD R108, R2, 0x44, RZ ;  /* 0x00000044026c7824 */ /* 0x000fc400078e02ff */
[C---:B------:R-:W-:Y:S01]  /*5680*/  IMAD R109, R2.reuse, 0x43, RZ ;  /* 0x00000043026d7824 */ /* 0x040fe200078e02ff */
[----:B-1----:R-:W-:Y:S01]  /*5690*/  LEA.HI.X.SX32 R93, R51, R3, 0x1, P0 ;  /* 0x00000003335d7211 */ /* 0x002fe200000f0eff */
[----:B------:R0:W-:Y:S01]  /*56a0*/  STL [R1+0x1ac], R91 ;  /* 0x0001ac5b01007387 */ /* 0x0001e20000100800 */
[C---:B------:R-:W-:Y:S01]  /*56b0*/  IMAD R110, R2.reuse, 0x42, RZ ;  /* 0x00000042026e7824 */ /* 0x040fe200078e02ff */
[----:B--2---:R-:W-:Y:S02]  /*56c0*/  IADD3 R89, P0, R37, R5, RZ ;  /* 0x0000000525597210 */ /* 0x004fe40007f1e0ff */
[----:B------:R1:W-:Y:S01]  /*56d0*/  STL [R1+0x178], R93 ;  /* 0x0001785d01007387 */ /* 0x0003e20000100800 */
[C---:B------:R-:W-:Y:S02]  /*56e0*/  IMAD R111, R2.reuse, 0x41, RZ ;  /* 0x00000041026f7824 */ /* 0x040fe400078e02ff */
[C---:B------:R-:W-:Y:S01]  /*56f0*/  IMAD.SHL.U32 R112, R2.reuse, 0x40, RZ ;  /* 0x0000004002707824 */ /* 0x040fe200078e00ff */
        /* <DEDUP_REMOVED lines=17> */
[-C--:B-1----:R-:W-:Y:S01]  /*5810*/  LEA.HI.X.SX32 R93, R45, R3.reuse, 0x1, P3 ;  /* 0x000000032d5d7211 */ /* 0x082fe200018f0eff */
[----:B------:R0:W-:Y:S01]  /*5820*/  STL [R1+0x1c4], R91 ;  /* 0x0001c45b01007387 */ /* 0x0001e20000100800 */
[----:B------:R-:W-:Y:S01]  /*5830*/  LEA.HI.X.SX32 R23, R23, R3, 0x1, P2 ;  /* 0x0000000317177211 */ /* 0x000fe200010f0eff */
[C---:B------:R-:W-:Y:S01]  /*5840*/  IMAD R124, R2.reuse, 0x36, RZ ;  /* 0x00000036027c7824 */ /* 0x040fe200078e02ff */
[C---:B--2---:R-:W-:Y:S01]  /*5850*/  IADD3 R89, P3, R21.reuse, R5, RZ ;  /* 0x0000000515597210 */ /* 0x044fe20007f7e0ff */
[----:B------:R1:W-:Y:S01]  /*5860*/  STL [R1+0x190], R93 ;  /* 0x0001905d01007387 */ /* 0x0003e20000100800 */
[C---:B------:R-:W-:Y:S02]  /*5870*/  IMAD R125, R2.reuse, 0x35, RZ ;  /* 0x00000035027d7824 */ /* 0x040fe400078e02ff */
[-C--:B------:R-:W-:Y:S01]  /*5880*/  LEA.HI.X.SX32 R21, R21, R3.reuse, 0x1, P3 ;  /* 0x0000000315157211 */ /* 0x080fe200018f0eff */
        /* <DEDUP_REMOVED lines=8> */
[-C--:B--2---:R-:W-:Y:S02]  /*5910*/  LEA.HI.X.SX32 R89, R41, R3.reuse, 0x1, P5 ;  /* 0x0000000329597211 */ /* 0x084fe400028f0eff */
[----:B------:R1:W-:Y:S01]  /*5920*/  STL [R1+0x1d4], R93 ;  /* 0x0001d45d01007387 */ /* 0x0003e20000100800 */
[----:B------:R-:W-:Y:S01]  /*5930*/  LEA.HI.X.SX32 R19, R19, R3, 0x1, P4 ;  /* 0x0000000313137211 */ /* 0x000fe200020f0eff */
[C---:B------:R-:W-:Y:S02]  /*5940*/  IMAD R130, R2.reuse, 0x30, RZ ;  /* 0x0000003002827824 */ /* 0x040fe400078e02ff */
        /* <DEDUP_REMOVED lines=22> */
[----:B------:R-:W-:Y:S01]  /*5ab0*/  STL [R1+0x1ec], R93 ;  /* 0x0001ec5d01007387 */ /* 0x000fe20000100800 */
[----:B------:R-:W-:Y:S01]  /*5ac0*/  LEA.HI.X.SX32 R13, R13, R3, 0x1, P0 ;  /* 0x000000030d0d7211 */ /* 0x000fe200000f0eff */
[C---:B------:R-:W-:Y:S02]  /*5ad0*/  IMAD R140, R2.reuse, 0x26, RZ ;  /* 0x00000026028c7824 */ /* 0x040fe400078e02ff */
[----:B------:R1:W-:Y:S01]  /*5ae0*/  STL [R1+0x1b8], R89 ;  /* 0x0001b85901007387 */ /* 0x0003e20000100800 */
[C---:B------:R-:W-:Y:S01]  /*5af0*/  IMAD R141, R2.reuse, 0x25, RZ ;  /* 0x00000025028d7824 */ /* 0x040fe200078e02ff */
[----:B0-----:R-:W-:Y:S01]  /*5b00*/  IADD3 R91, P1, R11, R5, RZ ;  /* 0x000000050b5b7210 */ /* 0x001fe20007f3e0ff */
[----:B------:R-:W-:-:S02]  /*5b10*/  IMAD R142, R2, 0x24, RZ ;  /* 0x00000024028e7824 */ /* 0x000fc400078e02ff */
[C---:B------:R-:W-:Y:S01]  /*5b20*/  IMAD R143, R2.reuse, 0x23, RZ ;  /* 0x00000023028f7824 */ /* 0x040fe200078e02ff */
[----:B------:R-:W-:Y:S01]  /*5b30*/  LEA.HI.X.SX32 R11, R11, R3, 0x1, P1 ;  /* 0x000000030b0b7211 */ /* 0x000fe200008f0eff */
[----:B------:R-:W-:Y:S01]  /*5b40*/  STL [R1+0x1f4], R91 ;  /* 0x0001f45b01007387 */ /* 0x000fe20000100800 */
[C---:B------:R-:W-:Y:S01]  /*5b50*/  IMAD R144, R2.reuse, 0x22, RZ ;  /* 0x0000002202907824 */ /* 0x040fe200078e02ff */
[C---:B-1----:R-:W-:Y:S02]  /*5b60*/  IADD3 R89, P2, R9.reuse, R5, RZ ;  /* 0x0000000509597210 */ /* 0x042fe40007f5e0ff */
[----:B------:R0:W-:Y:S01]  /*5b70*/  STL [R1+0x1c0], R23 ;  /* 0x0001c01701007387 */ /* 0x0001e20000100800 */
[C---:B------:R-:W-:Y:S01]  /*5b80*/  IMAD R145, R2.reuse, 0x21, RZ ;  /* 0x0000002102917824 */ /* 0x040fe200078e02ff */
[----:B------:R-:W-:Y:S02]  /*5b90*/  LEA.HI.X.SX32 R9, R9, R3, 0x1, P2 ;  /* 0x0000000309097211 */ /* 0x000fe400010f0eff */
[----:B------:R-:W-:Y:S01]  /*5ba0*/  STL [R1+0x1fc], R89 ;  /* 0x0001fc5901007387 */ /* 0x000fe20000100800 */
[----:B------:R-:W-:-:S02]  /*5bb0*/  IMAD.SHL.U32 R146, R2, 0x20, RZ ;  /* 0x0000002002927824 */ /* 0x000fc400078e00ff */
[C---:B------:R-:W-:Y:S01]  /*5bc0*/  IMAD R147, R2.reuse, 0x1f, RZ ;  /* 0x0000001f02937824 */ /* 0x040fe200078e02ff */
[----:B------:R1:W-:Y:S01]  /*5bd0*/  STL [R1+0x1c8], R21 ;  /* 0x0001c81501007387 */ /* 0x0003e20000100800 */
[C---:B------:R-:W-:Y:S01]  /*5be0*/  IMAD R148, R2.reuse, 0x1e, RZ ;  /* 0x0000001e02947824 */ /* 0x040fe200078e02ff */
[C---:B0-----:R-:W-:Y:S01]  /*5bf0*/  IADD3 R23, P3, R7.reuse, R5, RZ ;  /* 0x0000000507177210 */ /* 0x041fe20007f7e0ff */
[C---:B------:R-:W-:Y:S02]  /*5c00*/  IMAD R149, R2.reuse, 0x1d, RZ ;  /* 0x0000001d02957824 */ /* 0x040fe400078e02ff */
[C---:B------:R-:W-:Y:S01]  /*5c10*/  IMAD R150, R2.reuse, 0x1c, RZ ;  /* 0x0000001c02967824 */ /* 0x040fe200078e02ff */
[----:B------:R-:W-:Y:S01]  /*5c20*/  LEA.HI.X.SX32 R7, R7, R3, 0x1, P3 ;  /* 0x0000000307077211 */ /* 0x000fe200018f0eff */
[----:B------:R-:W-:Y:S01]  /*5c30*/  STL [R1+0x204], R23 ;  /* 0x0002041701007387 */ /* 0x000fe20000100800 */
[----:B------:R-:W-:Y:S01]  /*5c40*/  IMAD R151, R2, 0x1b, RZ ;  /* 0x0000001b02977824 */ /* 0x000fe200078e02ff */
[----:B-1----:R-:W-:-:S02]  /*5c50*/  IADD3 R21, P4, R8, R5, RZ ;  /* 0x0000000508157210 */ /* 0x002fc40007f9e0ff */
[----:B------:R0:W-:Y:S01]  /*5c60*/  STL [R1+0x1d0], R19 ;  /* 0x0001d01301007387 */ /* 0x0001e20000100800 */
[----:B------:R-:W-:Y:S01]  /*5c70*/  IMAD R152, R2, 0x1a, RZ ;  /* 0x0000001a02987824 */ /* 0x000fe200078e02ff */
[----:B------:R-:W-:Y:S02]  /*5c80*/  LEA.HI.X.SX32 R8, R8, R3, 0x1, P4 ;  /* 0x0000000308087211 */ /* 0x000fe400020f0eff */
[----:B------:R-:W-:Y:S01]  /*5c90*/  STL [R1+0x20c], R21 ;  /* 0x00020c1501007387 */ /* 0x000fe20000100800 */
[C---:B------:R-:W-:Y:S02]  /*5ca0*/  IMAD R153, R2.reuse, 0x19, RZ ;  /* 0x0000001902997824 */ /* 0x040fe400078e02ff */
[C---:B------:R-:W-:Y:S01]  /*5cb0*/  IMAD R154, R2.reuse, 0x18, RZ ;  /* 0x00000018029a7824 */ /* 0x040fe200078e02ff */
[----:B------:R1:W-:Y:S01]  /*5cc0*/  STL [R1+0x1d8], R17 ;  /* 0x0001d81101007387 */ /* 0x0003e20000100800 */
[----:B------:R-:W-:Y:S01]  /*5cd0*/  IMAD R155, R2, 0x17, RZ ;  /* 0x00000017029b7824 */ /* 0x000fe200078e02ff */
[----:B0-----:R-:W-:Y:S01]  /*5ce0*/  IADD3 R19, P5, R10, R5, RZ ;  /* 0x000000050a137210 */ /* 0x001fe20007fbe0ff */
[----:B------:R-:W-:-:S02]  /*5cf0*/  IMAD R156, R2, 0x16, RZ ;  /* 0x00000016029c7824 */ /* 0x000fc400078e02ff */
[C---:B------:R-:W-:Y:S02]  /*5d00*/  IMAD R157, R2.reuse, 0x15, RZ ;  /* 0x00000015029d7824 */ /* 0x040fe400078e02ff */
[----:B------:R-:W-:Y:S01]  /*5d10*/  STL [R1+0x214], R19 ;  /* 0x0002141301007387 */ /* 0x000fe20000100800 */
[----:B------:R-:W-:Y:S01]  /*5d20*/  IMAD R158, R2, 0x14, RZ ;  /* 0x00000014029e7824 */ /* 0x000fe200078e02ff */
[----:B-1----:R-:W-:Y:S02]  /*5d30*/  IADD3 R17, P6, R12, R5, RZ ;  /* 0x000000050c117210 */ /* 0x002fe40007fde0ff */
[----:B------:R0:W-:Y:S01]  /*5d40*/  STL [R1+0x1e0], R15 ;  /* 0x0001e00f01007387 */ /* 0x0001e20000100800 */
[C---:B------:R-:W-:Y:S02]  /*5d50*/  IMAD R159, R2.reuse, 0x13, RZ ;  /* 0x00000013029f7824 */ /* 0x040fe400078e02ff */
[C---:B------:R-:W-:Y:S01]  /*5d60*/  IMAD R160, R2.reuse, 0x12, RZ ;  /* 0x0000001202a07824 */ /* 0x040fe200078e02ff */
[----:B------:R-:W-:Y:S01]  /*5d70*/  STL [R1+0x21c], R17 ;  /* 0x00021c1101007387 */ /* 0x000fe20000100800 */
[----:B------:R-:W-:-:S02]  /*5d80*/  IMAD R161, R2, 0x11, RZ ;  /* 0x0000001102a17824 */ /* 0x000fc400078e02ff */
[C---:B------:R-:W-:Y:S01]  /*5d90*/  IMAD.SHL.U32 R162, R2.reuse, 0x10, RZ ;  /* 0x0000001002a27824 */ /* 0x040fe200078e00ff */
[----:B------:R1:W-:Y:S01]  /*5da0*/  STL [R1+0x1e8], R13 ;  /* 0x0001e80d01007387 */ /* 0x0003e20000100800 */
[----:B------:R-:W-:Y:S01]  /*5db0*/  IMAD R163, R2, 0xf, RZ ;  /* 0x0000000f02a37824 */ /* 0x000fe200078e02ff */
[-C--:B0-----:R-:W-:Y:S01]  /*5dc0*/  IADD3 R15, P0, R14, R5.reuse, RZ ;  /* 0x000000050e0f7210 */ /* 0x081fe20007f1e0ff */
[C---:B------:R-:W-:Y:S02]  /*5dd0*/  IMAD R164, R2.reuse, 0xe, RZ ;  /* 0x0000000e02a47824 */ /* 0x040fe400078e02ff */
[C---:B------:R-:W-:Y:S02]  /*5de0*/  IMAD R165, R2.reuse, 0xd, RZ ;  /* 0x0000000d02a57824 */ /* 0x040fe400078e02ff */
[----:B------:R-:W-:Y:S01]  /*5df0*/  STL [R1+0x224], R15 ;  /* 0x0002240f01007387 */ /* 0x000fe20000100800 */
[----:B------:R-:W-:Y:S01]  /*5e00*/  IMAD R166, R2, 0xc, RZ ;  /* 0x0000000c02a67824 */ /* 0x000fe200078e02ff */
[----:B-1----:R-:W-:-:S02]  /*5e10*/  IADD3 R13, P1, R16, R5, RZ ;  /* 0x00000005100d7210 */ /* 0x002fc40007f3e0ff */
[----:B------:R0:W-:Y:S01]  /*5e20*/  STL [R1+0x1f0], R11 ;  /* 0x0001f00b01007387 */ /* 0x0001e20000100800 */
[C---:B------:R-:W-:Y:S02]  /*5e30*/  IMAD R167, R2.reuse, 0xb, RZ ;  /* 0x0000000b02a77824 */ /* 0x040fe400078e02ff */
[C---:B------:R-:W-:Y:S01]  /*5e40*/  IMAD R168, R2.reuse, 0xa, RZ ;  /* 0x0000000a02a87824 */ /* 0x040fe200078e02ff */
[----:B------:R-:W-:Y:S01]  /*5e50*/  STL [R1+0x22c], R13 ;  /* 0x00022c0d01007387 */ /* 0x000fe20000100800 */
[C---:B------:R-:W-:Y:S02]  /*5e60*/  IMAD R169, R2.reuse, 0x9, RZ ;  /* 0x0000000902a97824 */ /* 0x040fe400078e02ff */
[C---:B------:R-:W-:Y:S01]  /*5e70*/  IMAD.SHL.U32 R170, R2.reuse, 0x8, RZ ;  /* 0x0000000802aa7824 */ /* 0x040fe200078e00ff */
[----:B------:R1:W-:Y:S01]  /*5e80*/  STL [R1+0x1f8], R9 ;  /* 0x0001f80901007387 */ /* 0x0003e20000100800 */
[----:B------:R-:W-:Y:S01]  /*5e90*/  IMAD R171, R2, 0x7, RZ ;  /* 0x0000000702ab7824 */ /* 0x000fe200078e02ff */
[----:B0-----:R-:W-:Y:S01]  /*5ea0*/  IADD3 R11, P2, R18, R5, RZ ;  /* 0x00000005120b7210 */ /* 0x001fe20007f5e0ff */
[----:B------:R-:W-:-:S02]  /*5eb0*/  IMAD R172, R2, 0x6, RZ ;  /* 0x0000000602ac7824 */ /* 0x000fc400078e02ff */
[C---:B------:R-:W-:Y:S02]  /*5ec0*/  IMAD R173, R2.reuse, 0x5, RZ ;  /* 0x0000000502ad7824 */ /* 0x040fe400078e02ff */
[----:B------:R-:W-:Y:S01]  /*5ed0*/  STL [R1+0x234], R11 ;  /* 0x0002340b01007387 */ /* 0x000fe20000100800 */
[----:B------:R-:W-:Y:S01]  /*5ee0*/  IMAD.SHL.U32 R174, R2, 0x4, RZ ;  /* 0x0000000402ae7824 */ /* 0x000fe200078e00ff */
[----:B-1----:R-:W-:Y:S02]  /*5ef0*/  IADD3 R9, P3, R20, R5, RZ ;  /* 0x0000000514097210 */ /* 0x002fe40007f7e0ff */
[----:B------:R0:W-:Y:S01]  /*5f00*/  STL [R1+0x200], R7 ;  /* 0x0002000701007387 */ /* 0x0001e20000100800 */
[C---:B------:R-:W-:Y:S02]  /*5f10*/  IMAD R175, R2.reuse, 0x3, RZ ;  /* 0x0000000302af7824 */ /* 0x040fe400078e02ff */
[C---:B------:R-:W-:Y:S01]  /*5f20*/  IMAD.SHL.U32 R176, R2.reuse, 0x2, RZ ;  /* 0x0000000202b07824 */ /* 0x040fe200078e00ff */
[----:B------:R1:W-:Y:S01]  /*5f30*/  STL [R1+0x23c], R9 ;  /* 0x00023c0901007387 */ /* 0x0003e20000100800 */
[----:B------:R-:W-:-:S03]  /*5f40*/  IMAD.SHL.U32 R6, R2, 0x80, RZ ;  /* 0x0000008002067824 */ /* 0x000fc600078e00ff */
        /* <DEDUP_REMOVED lines=375> */
[-C--:B------:R-:W-:Y:S02]  /*76c0*/  LEA.HI.X.SX32 R2, R2, R3.reuse, 0x1, P3 ;  /* 0x0000000302027211 */ /* 0x080fe400018f0eff */
[-C--:B--2---:R-:W-:Y:S01]  /*76d0*/  LEA.HI.X.SX32 R8, R172, R3.reuse, 0x1, P5 ;  /* 0x00000003ac087211 */ /* 0x084fe200028f0eff */
[----:B------:R1:W-:Y:S04]  /*76e0*/  STL [R1+0x4e0], R9 ;  /* 0x0004e00901007387 */ /* 0x0003e80000100800 */
[----:B------:R2:W-:Y:S01]  /*76f0*/  STL [R1+0x4e8], R8 ;  /* 0x0004e80801007387 */ /* 0x0005e20000100800 */
[-C--:B0-----:R-:W-:Y:S02]  /*7700*/  LEA.HI.X.SX32 R7, R173, R3.reuse, 0x1, P6 ;  /* 0x00000003ad077211 */ /* 0x081fe400030f0eff */
[----:B-1----:R-:W-:-:S03]  /*7710*/  LEA.HI.X.SX32 R9, R174, R3, 0x1, P0 ;  /* 0x00000003ae097211 */ /* 0x002fc600000f0eff */
[----:B------:R0:W-:Y:S01]  /*7720*/  STL [R1+0x4f0], R7 ;  /* 0x0004f00701007387 */ /* 0x0001e20000100800 */
[----:B--2---:R-:W-:-:S03]  /*7730*/  LEA.HI.X.SX32 R8, R175, R3, 0x1, P1 ;  /* 0x00000003af087211 */ /* 0x004fc600008f0eff */
[----:B------:R1:W-:Y:S04]  /*7740*/  STL [R1+0x4f8], R9 ;  /* 0x0004f80901007387 */ /* 0x0003e80000100800 */
[----:B------:R2:W-:Y:S01]  /*7750*/  STL [R1+0x500], R8 ;  /* 0x0005000801007387 */ /* 0x0005e20000100800 */
[----:B0-----:R-:W-:Y:S02]  /*7760*/  LEA.HI.X.SX32 R7, R176, R3, 0x1, P2 ;  /* 0x00000003b0077211 */ /* 0x001fe400010f0eff */
[----:B-1----:R-:W-:-:S03]  /*7770*/  LOP3.LUT R9, R113, 0x20, RZ, 0x3c, !PT ;  /* 0x0000002071097812 */ /* 0x002fc600078e3cff */
[----:B------:R0:W-:Y:S01]  /*7780*/  STL [R1+0x508], R7 ;  /* 0x0005080701007387 */ /* 0x0001e20000100800 */
[----:B--2---:R-:W-:-:S03]  /*7790*/  LOP3.LUT R8, R113, 0x30, RZ, 0x3c, !PT ;  /* 0x0000003071087812 */ /* 0x004fc600078e3cff */
[----:B------:R1:W-:Y:S01]  /*77a0*/  STL [R1+0x510], R2 ;  /* 0x0005100201007387 */ /* 0x0003e20000100800 */
[----:B0-----:R-:W-:Y:S02]  /*77b0*/  LOP3.LUT R7, R113, 0x10, RZ, 0x3c, !PT ;  /* 0x0000001071077812 */ /* 0x001fe400078e3cff */
[----:B-1----:R-:W-:-:S03]  /*77c0*/  SHF.R.S32.HI R2, RZ, 0x1f, R6 ;  /* 0x0000001fff027819 */ /* 0x002fc60000011406 */
[----:B------:R0:W-:Y:S04]  /*77d0*/  STL [R1+0x574], R7 ;  /* 0x0005740701007387 */ /* 0x0001e80000100800 */
[----:B------:R1:W-:Y:S04]  /*77e0*/  STL [R1+0x570], R9 ;  /* 0x0005700901007387 */ /* 0x0003e80000100800 */
[----:B------:R2:W-:Y:S01]  /*77f0*/  STL [R1+0x56c], R8 ;  /* 0x00056c0801007387 */ /* 0x0005e20000100800 */
[C---:B0-----:R-:W-:Y:S02]  /*7800*/  LOP3.LUT R7, R113.reuse, 0x40, RZ, 0x3c, !PT ;  /* 0x0000004071077812 */ /* 0x041fe400078e3cff */
[----:B-1----:R-:W-:-:S03]  /*7810*/  LOP3.LUT R9, R113, 0x50, RZ, 0x3c, !PT ;  /* 0x0000005071097812 */ /* 0x002fc600078e3cff */
[----:B------:R0:W-:Y:S01]  /*7820*/  STL [R1+0x568], R7 ;  /* 0x0005680701007387 */ /* 0x0001e20000100800 */
[----:B--2---:R-:W-:-:S03]  /*7830*/  LOP3.LUT R8, R113, 0x60, RZ, 0x3c, !PT ;  /* 0x0000006071087812 */ /* 0x004fc600078e3cff */
[----:B------:R1:W-:Y:S04]  /*7840*/  STL [R1+0x564], R9 ;  /* 0x0005640901007387 */ /* 0x0003e80000100800 */
[----:B------:R1:W-:Y:S01]  /*7850*/  STL [R1+0x560], R8 ;  /* 0x0005600801007387 */ /* 0x0003e20000100800 */
[----:B0-----:R-:W-:-:S05]  /*7860*/  LOP3.LUT R7, R113, 0x70, RZ, 0x3c, !PT ;  /* 0x0000007071077812 */ /* 0x001fca00078e3cff */
[----:B------:R1:W-:Y:S02]  /*7870*/  STL [R1+0x55c], R7 ;  /* 0x00055c0701007387 */ /* 0x0003e40000100800 */
.L_x_2:
[----:B------:R-:W0:Y:S01]  /*7880*/  LDC R146, c[0x0][0x230] ;  /* 0x00008c00ff927b82 */ /* 0x000e220000000800 */
[----:B------:R-:W2:Y:S04]  /*7890*/  LDL R120, [R1+0x510] ;  /* 0x0005100001787983 */ /* 0x000ea80000100800 */
[----:B------:R-:W3:Y:S04]  /*78a0*/  LDL R2, [R1+0x514] ;  /* 0x0005140001027983 */ /* 0x000ee80000100800 */
[----:B------:R-:W4:Y:S04]  /*78b0*/  LDL R119, [R1+0x508] ;  /* 0x0005080001777983 */ /* 0x000f280000100800 */
[----:B------:R-:W4:Y:S04]  /*78c0*/  LDL R118, [R1+0x500] ;  /* 0x0005000001767983 */ /* 0x000f280000100800 */
[----:B------:R-:W4:Y:S04]  /*78d0*/  LDL R117, [R1+0x504] ;  /* 0x0005040001757983 */ /* 0x000f280000100800 */
[----:B------:R-:W4:Y:S01]  /*78e0*/  LDL R116, [R1+0x4f8] ;  /* 0x0004f80001747983 */ /* 0x000f220000100800 */
[----:B0-----:R-:W-:-:S03]  /*78f0*/  IMAD R146, R4, -0x80, R146 ;  /* 0xffffff8004927824 */ /* 0x001fc600078e0292 */
[----:B------:R-:W4:Y:S01]  /*7900*/  LDL R6, [R1+0x4fc] ;  /* 0x0004fc0001067983 */ /* 0x000f220000100800 */
[----:B------:R-:W-:Y:S02]  /*7910*/  PRMT R168, RZ, 0x7610, R168 ;  /* 0x00007610ffa87816 */ /* 0x000fe400000000a8 */
[----:B------:R-:W-:Y:S01]  /*7920*/  PRMT R167, RZ, 0x7610, R167 ;  /* 0x00007610ffa77816 */ /* 0x000fe200000000a7 */
[----:B-----5:R-:W-:Y:S01]  /*7930*/  STL [R1+0x5a0], R0 ;  /* 0x0005a00001007387 */ /* 0x020fe20000100800 */
[C---:B------:R-:W-:Y:S02]  /*7940*/  ISETP.GT.AND P0, PT, R146.reuse, RZ, PT ;  /* 0x000000ff9200720c */ /* 0x040fe40003f04270 */
[C---:B------:R-:W-:Y:S01]  /*7950*/  ISETP.GT.AND P1, PT, R146.reuse, 0x1, PT ;  /* 0x000000019200780c */ /* 0x040fe20003f24270 */
[----:B------:R-:W-:Y:S01]  /*7960*/  STL [R1+0x63c], R4 ;  /* 0x00063c0401007387 */ /* 0x000fe20000100800 */
[C---:B------:R-:W-:Y:S02]  /*7970*/  ISETP.GT.AND P2, PT, R146.reuse, 0x2, PT ;  /* 0x000000029200780c */ /* 0x040fe40003f44270 */
[----:B------:R-:W-:Y:S01]  /*7980*/  ISETP.GT.AND P3, PT, R146, 0x3, PT ;  /* 0x000000039200780c */ /* 0x000fe20003f64270 */
[----:B------:R-:W-:Y:S01]  /*7990*/  STL [R1+0x640], R5 ;  /* 0x0006400501007387 */ /* 0x000fe20000100800 */
[----:B------:R-:W-:-:S02]  /*79a0*/  PRMT R166, RZ, 0x7610, R166 ;  /* 0x00007610ffa67816 */ /* 0x000fc400000000a6 */
[----:B------:R-:W-:Y:S01]  /*79b0*/  ISETP.GT.AND P4, PT, R146, 0x4, PT ;  /* 0x000000049200780c */ /* 0x000fe20003f84270 */
[----:B------:R0:W-:Y:S02]  /*79c0*/  STL [R1+0x638], R3 ;  /* 0x0006380301007387 */ /* 0x0001e40000100800 */
[----:B-1----:R-:W-:Y:S02]  /*79d0*/  @P0 IMAD.MOV.U32 R9, RZ, RZ, R3 ;  /* 0x000000ffff090224 */ /* 0x002fe400078e0003 */
[----:B------:R-:W-:-:S05]  /*79e0*/  @P0 IMAD.MOV.U32 R8, RZ, RZ, R5 ;  /* 0x000000ffff080224 */ /* 0x000fca00078e0005 */
[----:B------:R2:W4:Y:S04]  /*79f0*/  @P0 LDG.E.U8 R168, desc[UR14][R8.64] ;  /* 0x0000000e08a80981 */ /* 0x000528000c1e1100 */
[----:B0-----:R-:W4:Y:S01]  /*7a00*/  LDL.LU R3, [R1+0x50c] ;  /* 0x00050c0001037983 */ /* 0x001f220000300800 */
[----:B------:R-:W-:Y:S01]  /*7a10*/  PRMT R165, RZ, 0x7610, R165 ;  /* 0x00007610ffa57816 */ /* 0x000fe200000000a5 */
[----:B--2---:R-:W-:Y:S02]  /*7a20*/  @P1 IMAD.MOV.U32 R9, RZ, RZ, R120 ;  /* 0x000000ffff091224 */ /* 0x004fe400078e0078 */
[----:B---3--:R-:W-:Y:S02]  /*7a30*/  @P1 IMAD.MOV.U32 R8, RZ, RZ, R2 ;  /* 0x000000ffff081224 */ /* 0x008fe400078e0002 */
[----:B------:R-:W2:Y:S04]  /*7a40*/  LDL.LU R2, [R1+0x4f4] ;  /* 0x0004f40001027983 */ /* 0x000ea80000300800 */
[----:B------:R4:W3:Y:S02]  /*7a50*/  @P1 LDG.E.U8 R167, desc[UR14][R8.64] ;  /* 0x0000000e08a71981 */ /* 0x0008e4000c1e1100 */
[----:B----4-:R-:W-:-:S02]  /*7a60*/  @P2 IMAD.MOV.U32 R9, RZ, RZ, R119 ;  /* 0x000000ffff092224 */ /* 0x010fc400078e0077 */
[----:B------:R-:W-:Y:S01]  /*7a70*/  @P2 IMAD.MOV.U32 R8, RZ, RZ, R3 ;  /* 0x000000ffff082224 */ /* 0x000fe200078e0003 */
[----:B------:R0:W-:Y:S04]  /*7a80*/  STL [R1+0x644], R3 ;  /* 0x0006440301007387 */ /* 0x0001e80000100800 */
[----:B------:R-:W4:Y:S04]  /*7a90*/  LDL R119, [R1+0x4f0] ;  /* 0x0004f00001777983 */ /* 0x000f280000100800 */
[----:B------:R1:W3:Y:S04]  /*7aa0*/  @P2 LDG.E.U8 R166, desc[UR14][R8.64] ;  /* 0x0000000e08a62981 */ /* 0x0002e8000c1e1100 */
[----:B0-----:R-:W3:Y:S04]  /*7ab0*/  LDL R3, [R1+0x4e4] ;  /* 0x0004e40001037983 */ /* 0x001ee80000100800 */
[----:B------:R-:W3:Y:S01]  /*7ac0*/  LDL R5, [R1+0x4dc] ;  /* 0x0004dc0001057983 */ /* 0x000ee20000100800 */
[----:B-1----:R-:W-:-:S02]  /*7ad0*/  @P3 IMAD.MOV.U32 R8, RZ, RZ, R117 ;  /* 0x000000ffff083224 */ /* 0x002fc400078e0075 */
[----:B------:R-:W-:Y:S01]  /*7ae0*/  @P3 IMAD.MOV.U32 R9, RZ, RZ, R118 ;  /* 0x000000ffff093224 */ /* 0x000fe200078e0076 */
[----:B------:R-:W3:Y:S04]  /*7af0*/  LDL R117, [R1+0x4ec] ;  /* 0x0004ec0001757983 */ /* 0x000ee80000100800 */
[----:B------:R-:W3:Y:S04]  /*7b00*/  LDL R118, [R1+0x4e8] ;  /* 0x0004e80001767983 */ /* 0x000ee80000100800 */
[----:B------:R0:W3:Y:S04]  /*7b10*/  @P3 LDG.E.U8 R165, desc[UR14][R8.64] ;  /* 0x0000000e08a53981 */ /* 0x0000e8000c1e1100 */
[----:B------:R-:W3:Y:S04]  /*7b20*/  LDL R4, [R1+0x4d0] ;  /* 0x0004d00001047983 */ /* 0x000ee80000100800 */
[----:B------:R-:W3:Y:S01]  /*7b30*/  LDL R0, [R1+0x4d4] ;  /* 0x0004d40001007983 */ /* 0x000ee20000100800 */
[----:B0-----:R-:W-:-:S03]  /*7b40*/  @P4 IMAD.MOV.U32 R9, RZ, RZ, R116 ;  /* 0x000000ffff094224 */ /* 0x001fc600078e0074 */
[----:B------:R-:W3:Y:S01]  /*7b50*/  LDL R116, [R1+0x4e0] ;  /* 0x0004e00001747983 */ /* 0x000ee20000100800 */
[----:B------:R-:W-:-:S03]  /*7b60*/  @P4 IMAD.MOV.U32 R8, RZ, RZ, R6 ;  /* 0x000000ffff084224 */ /* 0x000fc600078e0006 */
[----:B------:R-:W3:Y:S01]  /*7b70*/  LDL R6, [R1+0x4d8] ;  /* 0x0004d80001067983 */ /* 0x000ee20000100800 */
[C---:B------:R-:W-:Y:S02]  /*7b80*/  ISETP.GT.AND P1, PT, R146.reuse, 0x5, PT ;  /* 0x000000059200780c */ /* 0x040fe40003f24270 */
[----:B------:R-:W-:Y:S02]  /*7b90*/  PRMT R164, RZ, 0x7610, R164 ;  /* 0x00007610ffa47816 */ /* 0x000fe400000000a4 */
[C---:B------:R-:W-:Y:S02]  /*7ba0*/  ISETP.GT.AND P0, PT, R146.reuse, 0x6, PT ;  /* 0x000000069200780c */ /* 0x040fe40003f04270 */
[----:B------:R-:W-:Y:S02]  /*7bb0*/  PRMT R163, RZ, 0x7610, R163 ;  /* 0x00007610ffa37816 */ /* 0x000fe400000000a3 */
[----:B------:R2:W3:Y:S01]  /*7bc0*/  @P4 LDG.E.U8 R164, desc[UR14][R8.64] ;  /* 0x0000000e08a44981 */ /* 0x0004e2000c1e1100 */
[----:B------:R-:W-:-:S02]  /*7bd0*/  ISETP.GT.AND P2, PT, R146, 0x7, PT ;  /* 0x000000079200780c */ /* 0x000fc40003f44270 */
[----:B------:R-:W-:Y:S02]  /*7be0*/  PRMT R161, RZ, 0x7610, R161 ;  /* 0x00007610ffa17816 */ /* 0x000fe400000000a1 */
[C---:B------:R-:W-:Y:S02]  /*7bf0*/  ISETP.GT.AND P3, PT, R146.reuse, 0x8, PT ;  /* 0x000000089200780c */ /* 0x040fe40003f64270 */
[----:B------:R-:W-:Y:S02]  /*7c00*/  ISETP.GT.AND P4, PT, R146, 0x9, PT ;  /* 0x000000099200780c */ /* 0x000fe40003f84270 */
[----:B------:R-:W-:Y:S02]  /*7c10*/  PRMT R162, RZ, 0x7610, R162 ;  /* 0x00007610ffa27816 */ /* 0x000fe400000000a2 */
[----:B------:R-:W-:Y:S01]  /*7c20*/  PRMT R160, RZ, 0x7610, R160 ;  /* 0x00007610ffa07816 */ /* 0x000fe200000000a0 */
[----:B--2---:R-:W-:Y:S01]  /*7c30*/  @P1 IMAD.MOV.U32 R8, RZ, RZ, R2 ;  /* 0x000000ffff081224 */ /* 0x004fe200078e0002 */
[----:B------:R0:W-:Y:S01]  /*7c40*/  STL [R1+0x648], R2 ;  /* 0x0006480201007387 */ /* 0x0001e20000100800 */
[----:B------:R-:W-:-:S02]  /*7c50*/  PRMT R157, RZ, 0x7610, R157 ;  /* 0x00007610ff9d7816 */ /* 0x000fc4000000009d */
[----:B------:R-:W-:Y:S01]  /*7c60*/  PRMT R113, RZ, 0x7610, R113 ;  /* 0x00007610ff717816 */ /* 0x000fe20000000071 */
[----:B------:R-:W2:Y:S01]  /*7c70*/  LDL R121, [R1+0x240] ;  /* 0x0002400001797983 */ /* 0x000ea20000100800 */
[----:B------:R-:W-:Y:S02]  /*7c80*/  PRMT R156, RZ, 0x7610, R156 ;  /* 0x00007610ff9c7816 */ /* 0x000fe4000000009c */
[----:B------:R-:W-:Y:S01]  /*7c90*/  PRMT R112, RZ, 0x7610, R112 ;  /* 0x00007610ff707816 */ /* 0x000fe20000000070 */
[----:B------:R-:W2:Y:S04]  /*7ca0*/  LDL R120, [R1+0x244] ;  /* 0x0002440001787983 */ /* 0x000ea80000100800 */
[----:B0-----:R-:W2:Y:S01]  /*7cb0*/  LDL R2, [R1+0x4cc] ;  /* 0x0004cc0001027983 */ /* 0x001ea20000100800 */
[----:B----4-:R-:W-:Y:S01]  /*7cc0*/  @P1 IMAD.MOV.U32 R9, RZ, RZ, R119 ;  /* 0x000000ffff091224 */ /* 0x010fe200078e0077 */
[----:B------:R-:W-:-:S02]  /*7cd0*/  PRMT R114, RZ, 0x7610, R114 ;  /* 0x00007610ff727816 */ /* 0x000fc40000000072 */
[----:B------:R-:W4:Y:S04]  /*7ce0*/  LDL R119, [R1+0x270] ;  /* 0x0002700001777983 */ /* 0x000f280000100800 */
[----:B------:R3:W4:Y:S02]  /*7cf0*/  @P1 LDG.E.U8 R163, desc[UR14][R8.64] ;  /* 0x0000000e08a31981 */ /* 0x000724000c1e1100 */
[----:B---3--:R-:W-:Y:S02]  /*7d00*/  @P0 IMAD.MOV.U32 R8, RZ, RZ, R117 ;  /* 0x000000ffff080224 */ /* 0x008fe400078e0075 */
[----:B------:R-:W3:Y:S01]  /*7d10*/  LDL R117, [R1+0x4c0] ;  /* 0x0004c00001757983 */ /* 0x000ee20000100800 */
[----:B------:R-:W-:Y:S01]  /*7d20*/  @P0 IMAD.MOV.U32 R9, RZ, RZ, R118 ;  /* 0x000000ffff090224 */ /* 0x000fe200078e0076 */
[----:B------:R-:W-:-:S02]  /*7d30*/  ISETP.GT.AND P1, PT, R146, 0xa, PT ;  /* 0x0000000a9200780c */ /* 0x000fc40003f24270 */
[----:B------:R-:W4:Y:S04]  /*7d40*/  LDL R118, [R1+0x274] ;  /* 0x0002740001767983 */ /* 0x000f280000100800 */
[----:B------:R0:W4:Y:S02]  /*7d50*/  @P0 LDG.E.U8 R161, desc[UR14][R8.64] ;  /* 0x0000000e08a10981 */ /* 0x000124000c1e1100 */
[----:B0-----:R-:W-:Y:S02]  /*7d60*/  @P2 IMAD.MOV.U32 R8, RZ, RZ, R3 ;  /* 0x000000ffff082224 */ /* 0x001fe400078e0003 */
[----:B------:R-:W3:Y:S01]  /*7d70*/  LDL R3, [R1+0x4c8] ;  /* 0x0004c80001037983 */ /* 0x000ee20000100800 */
[----:B------:R-:W-:-:S03]  /*7d80*/  @P2 IMAD.MOV.U32 R9, RZ, RZ, R116 ;  /* 0x000000ffff092224 */ /* 0x000fc600078e0074 */
[----:B------:R-:W4:Y:S04]  /*7d90*/  LDL R116, [R1+0x4c4] ;  /* 0x0004c40001747983 */ /* 0x000f280000100800 */
[----:B------:R0:W4:Y:S02]  /*7da0*/  @P2 LDG.E.U8 R162, desc[UR14][R8.64] ;  /* 0x0000000e08a22981 */ /* 0x000124000c1e1100 */
[----:B0-----:R-:W-:Y:S02]  /*7db0*/  @P3 IMAD.MOV.U32 R8, RZ, RZ, R5 ;  /* 0x000000ffff083224 */ /* 0x001fe400078e0005 */
[----:B------:R-:W-:Y:S01]  /*7dc0*/  @P3 IMAD.MOV.U32 R9, RZ, RZ, R6 ;  /* 0x000000ffff093224 */ /* 0x000fe200078e0006 */
[----:B------:R-:W4:Y:S04]  /*7dd0*/  LDL R5, [R1+0x4b4] ;  /* 0x0004b40001057983 */ /* 0x000f280000100800 */
[----:B------:R0:W4:Y:S04]  /*7de0*/  @P3 LDG.E.U8 R160, desc[UR14][R8.64] ;  /* 0x0000000e08a03981 */ /* 0x000128000c1e1100 */
[----:B------:R-:W4:Y:S01]  /*7df0*/  LDL R6, [R1+0x4b0] ;  /* 0x0004b00001067983 */ /* 0x000f220000100800 */
[----:B0-----:R-:W-:-:S02]  /*7e00*/  @P4 IMAD.MOV.U32 R8, RZ, RZ, R0 ;  /* 0x000000ffff084224 */ /* 0x001fc400078e0000 */
[----:B------:R-:W-:Y:S01]  /*7e10*/  @P4 IMAD.MOV.U32 R9, RZ, RZ, R4 ;  /* 0x000000ffff094224 */ /* 0x000fe200078e0004 */
[----:B------:R-:W4:Y:S04]  /*7e20*/  LDL R0, [R1+0x4bc] ;  /* 0x0004bc0001007983 */ /* 0x000f280000100800 */
[----:B------:R-:W4:Y:S01]  /*7e30*/  LDL R4, [R1+0x4b8] ;  /* 0x0004b80001047983 */ /* 0x000f220000100800 */
[----:B------:R-:W-:-:S03]  /*7e40*/  ISETP.GT.AND P0, PT, R146, 0xb, PT ;  /* 0x0000000b9200780c */ /* 0x000fc60003f04270 */
[----:B------:R2:W4:Y:S01]  /*7e50*/  @P4 LDG.E.U8 R157, desc[UR14][R8.64] ;  /* 0x0000000e089d4981 */ /* 0x000522000c1e1100 */
[----:B------:R-:W-:Y:S01]  /*7e60*/  ISETP.GT.AND P2, PT, R146, 0xc, PT ;  /* 0x0000000c9200780c */ /* 0x000fe20003f44270 */
[----:B--2---:R-:W-:Y:S02]  /*7e70*/  @P1 IMAD.MOV.U32 R8, RZ, RZ, R2 ;  /* 0x000000ffff081224 */ /* 0x004fe400078e0002 */
[----:B------:R-:W2:Y:S01]  /*7e80*/  LDL R2, [R1+0x4ac] ;  /* 0x0004ac0001027983 */ /* 0x000ea20000100800 */
[----:B---3--:R-:W-:-:S03]  /*7e90*/  @P1 IMAD.MOV.U32 R9, RZ, RZ, R3 ;  /* 0x000000ffff091224 */ /* 0x008fc600078e0003 */
[----:B------:R-:W3:Y:S04]  /*7ea0*/  LDL R3, [R1+0x4a8] ;  /* 0x0004a80001037983 */ /* 0x000ee80000100800 */
[----:B------:R4:W3:Y:S02]  /*7eb0*/  @P1 LDG.E.U8 R113, desc[UR14][R8.64] ;  /* 0x0000000e08711981 */ /* 0x0008e4000c1e1100 */
[----:B----4-:R-:W-:Y:S02]  /*7ec0*/  @P0 IMAD.MOV.U32 R8, RZ, RZ, R116 ;  /* 0x000000ffff080224 */ /* 0x010fe400078e0074 */
[----:B------:R-:W-:Y:S01]  /*7ed0*/  @P0 IMAD.MOV.U32 R9, RZ, RZ, R117 ;  /* 0x000000ffff090224 */ /* 0x000fe200078e0075 */
[C---:B------:R-:W-:Y:S01]  /*7ee0*/  ISETP.GT.AND P3, PT, R146.reuse, 0xd, PT ;  /* 0x0000000d9200780c */ /* 0x040fe20003f64270 */
[----:B------:R-:W4:Y:S04]  /*7ef0*/  LDL R117, [R1+0x498] ;  /* 0x0004980001757983 */ /* 0x000f280000100800 */
[----:B------:R0:W4:Y:S01]  /*7f00*/  @P0 LDG.E.U8 R156, desc[UR14][R8.64] ;  /* 0x0000000e089c0981 */ /* 0x000122000c1e1100 */
[----:B------:R-:W-:-:S03]  /*7f10*/  ISETP.GT.AND P4, PT, R146, 0xe, PT ;  /* 0x0000000e9200780c */ /* 0x000fc60003f84270 */
[----:B------:R-:W4:Y:S01]  /*7f20*/  LDL R116, [R1+0x49c] ;  /* 0x00049c0001747983 */ /* 0x000f220000100800 */
[----:B0-----:R-:W-:-:S03]  /*7f30*/  @P2 IMAD.MOV.U32 R8, RZ, RZ, R0 ;  /* 0x000000ffff082224 */ /* 0x001fc600078e0000 */
[----:B------:R-:W4:Y:S01]  /*7f40*/  LDL R0, [R1+0x4a4] ;  /* 0x0004a40001007983 */ /* 0x000f220000100800 */
[----:B------:R-:W-:-:S03]  /*7f50*/  @P2 IMAD.MOV.U32 R9, RZ, RZ, R4 ;  /* 0x000000ffff092224 */ /* 0x000fc600078e0004 */
[----:B------:R-:W4:Y:S04]  /*7f60*/  LDL R4, [R1+0x4a0] ;  /* 0x0004a00001047983 */ /* 0x000f280000100800 */
[----:B------:R0:W4:Y:S02]  /*7f70*/  @P2 LDG.E.U8 R112, desc[UR14][R8.64] ;  /* 0x0000000e08702981 */ /* 0x000124000c1e1100 */
[----:B0-----:R-:W-:Y:S02]  /*7f80*/  @P3 IMAD.MOV.U32 R8, RZ, RZ, R5 ;  /* 0x000000ffff083224 */ /* 0x001fe400078e0005 */
[----:B------:R-:W-:Y:S01]  /*7f90*/  @P3 IMAD.MOV.U32 R9, RZ, RZ, R6 ;  /* 0x000000ffff093224 */ /* 0x000fe200078e0006 */
[----:B------:R-:W-:Y:S01]  /*7fa0*/  ISETP.GT.AND P1, PT, R146, 0xf, PT ;  /* 0x0000000f9200780c */ /* 0x000fe20003f24270 */
[----:B------:R-:W4:Y:S04]  /*7fb0*/  LDL R6, [R1+0x488] ;  /* 0x0004880001067983 */ /* 0x000f280000100800 */
[----:B------:R2:W4:Y:S01]  /*7fc0*/  @P3 LDG.E.U8 R114, desc[UR14][R8.64] ;  /* 0x0000000e08723981 */ /* 0x000522000c1e1100 */
[----:B------:R-:W-:-:S03]  /*7fd0*/  PRMT R115, RZ, 0x7610, R115 ;  /* 0x00007610ff737816 */ /* 0x000fc60000000073 */
[----:B------:R-:W4:Y:S01]  /*7fe0*/  LDL R5, [R1+0x48c] ;  /* 0x00048c0001057983 */ /* 0x000f220000100800 */
[----:B--2---:R-:W-:-:S03]  /*7ff0*/  @P4 IMAD.MOV.U32 R8, RZ, RZ, R2 ;  /* 0x000000ffff084224 */ /* 0x004fc600078e0002 */
[----:B------:R-:W2:Y:S01]  /*8000*/  LDL R2, [R1+0x494] ;  /* 0x0004940001027983 */ /* 0x000ea20000100800 */
[----:B---3--:R-:W-:-:S03]  /*8010*/  @P4 IMAD.MOV.U32 R9, RZ, RZ, R3 ;  /* 0x000000ffff094224 */ /* 0x008fc600078e0003 */
[----:B------:R-:W3:Y:S04]  /*8020*/  LDL R3, [R1+0x490] ;  /* 0x0004900001037983 */ /* 0x000ee80000100800 */
[----:B------:R4:W3:Y:S02]  /*8030*/  @P4 LDG.E.U8 R115, desc[UR14][R8.64] ;  /* 0x0000000e08734981 */ /* 0x0008e4000c1e1100 */
[----:B----4-:R-:W-:Y:S02]  /*8040*/  @P1 IMAD.MOV.U32 R8, RZ, RZ, R0 ;  /* 0x000000ffff081224 */ /* 0x010fe400078e0000 */
[----:B------:R-:W4:Y:S01]  /*8050*/  LDL R0, [R1+0x484] ;  /* 0x0004840001007983 */ /* 0x000f220000100800 */
[----:B------:R-:W-:-:S03]  /*8060*/  @P1 IMAD.MOV.U32 R9, RZ, RZ, R4 ;  /* 0x000000ffff091224 */ /* 0x000fc600078e0004 */
[----:B------:R-:W4:Y:S01]  /*8070*/  LDL R4, [R1+0x480] ;  /* 0x0004800001047983 */ /* 0x000f220000100800 */
[C---:B------:R-:W-:Y:S02]  /*8080*/  ISETP.GT.AND P0, PT, R146.reuse, 0x10, PT ;  /* 0x000000109200780c */ /* 0x040fe40003f04270 */
[----:B------:R-:W-:Y:S02]  /*8090*/  PRMT R155, RZ, 0x7610, R155 ;  /* 0x00007610ff9b7816 */ /* 0x000fe4000000009b */
[C---:B------:R-:W-:Y:S02]  /*80a0*/  ISETP.GT.AND P2, PT, R146.reuse, 0x11, PT ;  /* 0x000000119200780c */ /* 0x040fe40003f44270 */
[----:B------:R-:W-:Y:S02]  /*80b0*/  PRMT R150, RZ, 0x7610, R150 ;  /* 0x00007610ff967816 */ /* 0x000fe40000000096 */
[----:B------:R0:W4:Y:S01]  /*80c0*/  @P1 LDG.E.U8 R155, desc[UR14][R8.64] ;  /* 0x0000000e089b1981 */ /* 0x000122000c1e1100 */
[----:B------:R-:W-:-:S04]  /*80d0*/  ISETP.GT.AND P3, PT, R146, 0x12, PT ;  /* 0x000000129200780c */ /* 0x000fc80003f64270 */
[----:B0-----:R-:W-:Y:S02]  /*80e0*/  @P0 IMAD.MOV.U32 R8, RZ, RZ, R116 ;  /* 0x000000ffff080224 */ /* 0x001fe400078e0074 */
[----:B------:R-:W-:Y:S01]  /*80f0*/  @P0 IMAD.MOV.U32 R9, RZ, RZ, R117 ;  /* 0x000000ffff090224 */ /* 0x000fe200078e0075 */
[----:B------:R-:W-:Y:S01]  /*8100*/  ISETP.GT.AND P4, PT, R146, 0x13, PT ;  /* 0x000000139200780c */ /* 0x000fe20003f84270 */
[----:B------:R-:W4:Y:S04]  /*8110*/  LDL R117, [R1+0x470] ;  /* 0x0004700001757983 */ /* 0x000f280000100800 */
[----:B------:R2:W4:Y:S01]  /*8120*/  @P0 LDG.E.U8 R150, desc[UR14][R8.64] ;  /* 0x0000000e08960981 */ /* 0x000522000c1e1100 */
[----:B------:R-:W-:Y:S02]  /*8130*/  PRMT R145, RZ, 0x7610, R145 ;  /* 0x00007610ff917816 */ /* 0x000fe40000000091 */
[----:B------:R-:W-:Y:S01]  /*8140*/  PRMT R141, RZ, 0x7610, R141 ;  /* 0x00007610ff8d7816 */ /* 0x000fe2000000008d */
[----:B------:R-:W4:Y:S01]  /*8150*/  LDL R116, [R1+0x474] ;  /* 0x0004740001747983 */ /* 0x000f220000100800 */
[----:B--2---:R-:W-:-:S03]  /*8160*/  @P2 IMAD.MOV.U32 R8, RZ, RZ, R2 ;  /* 0x000000ffff082224 */ /* 0x004fc600078e0002 */
[----:B------:R-:W2:Y:S01]  /*8170*/  LDL R2, [R1+0x47c] ;  /* 0x00047c0001027983 */ /* 0x000ea20000100800 */
[----:B---3--:R-:W-:-:S03]  /*8180*/  @P2 IMAD.MOV.U32 R9, RZ, RZ, R3 ;  /* 0x000000ffff092224 */ /* 0x008fc600078e0003 */
[----:B------:R-:W3:Y:S04]  /*8190*/  LDL R3, [R1+0x478] ;  /* 0x0004780001037983 */ /* 0x000ee80000100800 */
[----:B------:R0:W3:Y:S02]  /*81a0*/  @P2 LDG.E.U8 R145, desc[UR14][R8.64] ;  /* 0x0000000e08912981 */ /* 0x0000e4000c1e1100 */
[----:B0-----:R-:W-:Y:S02]  /*81b0*/  @P3 IMAD.MOV.U32 R8, RZ, RZ, R5 ;  /* 0x000000ffff083224 */ /* 0x001fe400078e0005 */
[----:B------:R-:W-:Y:S01]  /*81c0*/  @P3 IMAD.MOV.U32 R9, RZ, RZ, R6 ;  /* 0x000000ffff093224 */ /* 0x000fe200078e0006 */
[----:B------:R-:W-:Y:S01]  /*81d0*/  ISETP.GT.AND P1, PT, R146, 0x14, PT ;  /* 0x000000149200780c */ /* 0x000fe20003f24270 */
[----:B------:R-:W3:Y:S04]  /*81e0*/  LDL R6, [R1+0x460] ;  /* 0x0004600001067983 */ /* 0x000ee80000100800 */
[----:B------:R4:W3:Y:S01]  /*81f0*/  @P3 LDG.E.U8 R141, desc[UR14][R8.64] ;  /* 0x0000000e088d3981 */ /* 0x0008e2000c1e1100 */
[----:B------:R-:W-:-:S03]  /*8200*/  PRMT R152, RZ, 0x7610, R152 ;  /* 0x00007610ff987816 */ /* 0x000fc60000000098 */
[----:B------:R-:W3:Y:S01]  /*8210*/  LDL R5, [R1+0x464] ;  /* 0x0004640001057983 */ /* 0x000ee20000100800 */
[----:B----4-:R-:W-:-:S03]  /*8220*/  @P4 IMAD.MOV.U32 R8, RZ, RZ, R0 ;  /* 0x000000ffff084224 */ /* 0x010fc600078e0000 */
[----:B------:R-:W4:Y:S01]  /*8230*/  LDL R0, [R1+0x46c] ;  /* 0x00046c0001007983 */ /* 0x000f220000100800 */
[----:B------:R-:W-:-:S03]  /*8240*/  @P4 IMAD.MOV.U32 R9, RZ, RZ, R4 ;  /* 0x000000ffff094224 */ /* 0x000fc600078e0004 */
[----:B------:R-:W4:Y:S01]  /*8250*/  LDL R4, [R1+0x468] ;  /* 0x0004680001047983 */ /* 0x000f220000100800 */
[----:B------:R-:W-:-:S03]  /*8260*/  ISETP.GT.AND P0, PT, R146, 0x15, PT ;  /* 0x000000159200780c */ /* 0x000fc60003f04270 */
[----:B------:R2:W4:Y:S01]  /*8270*/  @P4 LDG.E.U8 R152, desc[UR14][R8.64] ;  /* 0x0000000e08984981 */ /* 0x000522000c1e1100 */
[----:B------:R-:W-:Y:S02]  /*8280*/  PRMT R139, RZ, 0x7610, R139 ;  /* 0x00007610ff8b7816 */ /* 0x000fe4000000008b */
[----:B------:R-:W-:Y:S02]  /*8290*/  ISETP.GT.AND P2, PT, R146, 0x16, PT ;  /* 0x000000169200780c */ /* 0x000fe40003f44270 */
[----:B------:R-:W-:Y:S01]  /*82a0*/  PRMT R144, RZ, 0x7610, R144 ;  /* 0x00007610ff907816 */ /* 0x000fe20000000090 */
[----:B--2---:R-:W-:Y:S02]  /*82b0*/  @P1 IMAD.MOV.U32 R8, RZ, RZ, R2 ;  /* 0x000000ffff081224 */ /* 0x004fe400078e0002 */
[----:B------:R-:W2:Y:S01]  /*82c0*/  LDL R2, [R1+0x45c] ;  /* 0x00045c0001027983 */ /* 0x000ea20000100800 */
[----:B---3--:R-:W-:-:S03]  /*82d0*/  @P1 IMAD.MOV.U32 R9, RZ, RZ, R3 ;  /* 0x000000ffff091224 */ /* 0x008fc600078e0003 */
[----:B------:R-:W3:Y:S04]  /*82e0*/  LDL R3, [R1+0x458] ;  /* 0x0004580001037983 */ /* 0x000ee80000100800 */
[----:B------:R0:W3:Y:S02]  /*82f0*/  @P1 LDG.E.U8 R139, desc[UR14][R8.64] ;  /* 0x0000000e088b1981 */ /* 0x0000e4000c1e1100 */
[----:B0-----:R-:W-:Y:S02]  /*8300*/  @P0 IMAD.MOV.U32 R8, RZ, RZ, R116 ;  /* 0x000000ffff080224 */ /* 0x001fe400078e0074 */
[----:B------:R-:W-:Y:S01]  /*8310*/  @P0 IMAD.MOV.U32 R9, RZ, RZ, R117 ;  /* 0x000000ffff090224 */ /* 0x000fe200078e0075 */
[C---:B------:R-:W-:Y:S01]  /*8320*/  ISETP.GT.AND P3, PT, R146.reuse, 0x17, PT ;  /* 0x000000179200780c */ /* 0x040fe20003f64270 */
[----:B------:R-:W3:Y:S04]  /*8330*/  LDL R117, [R1+0x448] ;  /* 0x0004480001757983 */ /* 0x000ee80000100800 */
[----:B------:R4:W3:Y:S01]  /*8340*/  @P0 LDG.E.U8 R144, desc[UR14][R8.64] ;  /* 0x0000000e08900981 */ /* 0x0008e2000c1e1100 */
[----:B------:R-:W-:-:S02]  /*8350*/  ISETP.GT.AND P4, PT, R146, 0x18, PT ;  /* 0x000000189200780c */ /* 0x000fc40003f84270 */
[----:B------:R-:W-:Y:S01]  /*8360*/  PRMT R154, RZ, 0x7610, R154 ;  /* 0x00007610ff9a7816 */ /* 0x000fe2000000009a */
[----:B------:R-:W3:Y:S01]  /*8370*/  LDL R116, [R1+0x44c] ;  /* 0x00044c0001747983 */ /* 0x000ee20000100800 */
[----:B----4-:R-:W-:-:S03]  /*8380*/  @P2 IMAD.MOV.U32 R8, RZ, RZ, R0 ;  /* 0x000000ffff082224 */ /* 0x010fc600078e0000 */
[----:B------:R-:W4:Y:S01]  /*8390*/  LDL R0, [R1+0x454] ;  /* 0x0004540001007983 */ /* 0x000f220000100800 */
[----:B------:R-:W-:-:S03]  /*83a0*/  @P2 IMAD.MOV.U32 R9, RZ, RZ, R4 ;  /* 0x000000ffff092224 */ /* 0x000fc600078e0004 */
[----:B------:R-:W4:Y:S01]  /*83b0*/  LDL R4, [R1+0x450] ;  /* 0x0004500001047983 */ /* 0x000f220000100800 */
[----:B------:R-:W-:-:S03]  /*83c0*/  PRMT R149, RZ, 0x7610, R149 ;  /* 0x00007610ff957816 */ /* 0x000fc60000000095 */
        /* <DEDUP_REMOVED lines=285> */
[----:B------:R2:W4:Y:S04]  /*95a0*/  @P3 LDG.E.U8 R95, desc[UR14][R8.64] ;  /* 0x0000000e085f3981 */ /* 0x000528000c1e1100 */
[----:B------:R-:W4:Y:S01]  /*95b0*/  LDL R5, [R1+0x2fc] ;  /* 0x0002fc0001057983 */ /* 0x000f220000100800 */
[----:B------:R-:W-:Y:S01]  /*95c0*/  PRMT R18, RZ, 0x7610, R18 ;  /* 0x00007610ff127816 */ /* 0x000fe20000000012 */
[----:B--2---:R-:W-:-:S02]  /*95d0*/  @P4 IMAD.MOV.U32 R8, RZ, RZ, R2 ;  /* 0x000000ffff084224 */ /* 0x004fc400078e0002 */
        /* <DEDUP_REMOVED lines=13> */
[----:B------:R-:W-:-:S02]  /*96b0*/  ISETP.GT.AND P3, PT, R146, 0x44, PT ;  /* 0x000000449200780c */ /* 0x000fc40003f64270 */
[----:B------:R-:W-:Y:S02]  /*96c0*/  PRMT R96, RZ, 0x7610, R96 ;  /* 0x00007610ff607816 */ /* 0x000fe40000000060 */
        /* <DEDUP_REMOVED lines=14> */
[----:B------:R-:W3:Y:S04]  /*97b0*/  LDL R5, [R1+0x2e4] ;  /* 0x0002e40001057983 */ /* 0x000ee80000100800 */
[----:B------:R-:W3:Y:S04]  /*97c0*/  LDL R6, [R1+0x2e0] ;  /* 0x0002e00001067983 */ /* 0x000ee80000100800 */
[----:B------:R4:W3:Y:S02]  /*97d0*/  @P3 LDG.E.U8 R16, desc[UR14][R8.64] ;  /* 0x0000000e08103981 */ /* 0x0008e4000c1e1100 */
[----:B----4-:R-:W-:-:S02]  /*97e0*/  @P4 IMAD.MOV.U32 R8, RZ, RZ, R0 ;  /* 0x000000ffff084224 */ /* 0x010fc400078e0000 */
        /* <DEDUP_REMOVED lines=18> */
[----:B------:R-:W3:Y:S01]  /*9910*/  LDL R5, [R1+0x2c4] ;  /* 0x0002c40001057983 */ /* 0x000ee20000100800 */
[----:B------:R-:W-:-:S03]  /*9920*/  @P0 IMAD.MOV.U32 R9, RZ, RZ, R6 ;  /* 0x000000ffff090224 */ /* 0x000fc600078e0006 */
[----:B------:R-:W3:Y:S04]  /*9930*/  LDL R6, [R1+0x2c0] ;  /* 0x0002c00001067983 */ /* 0x000ee80000100800 */
[----:B------:R0:W3:Y:S02]  /*9940*/  @P0 LDG.E.U8 R97, desc[UR14][R8.64] ;  /* 0x0000000e08610981 */ /* 0x0000e4000c1e1100 */
[----:B0-----:R-:W-:Y:S02]  /*9950*/  @P2 IMAD.MOV.U32 R8, RZ, RZ, R116 ;  /* 0x000000ffff082224 */ /* 0x001fe400078e0074 */
[----:B------:R-:W-:Y:S01]  /*9960*/  @P2 IMAD.MOV.U32 R9, RZ, RZ, R117 ;  /* 0x000000ffff092224 */ /* 0x000fe200078e0075 */
[----:B------:R-:W-:Y:S01]  /*9970*/  ISETP.GT.AND P4, PT, R146, 0x4a, PT ;  /* 0x0000004a9200780c */ /* 0x000fe20003f84270 */
[----:B------:R-:W3:Y:S04]  /*9980*/  LDL R117, [R1+0x2a8] ;  /* 0x0002a80001757983 */ /* 0x000ee80000100800 */
[----:B------:R4:W3:Y:S01]  /*9990*/  @P2 LDG.E.U8 R14, desc[UR14][R8.64] ;  /* 0x0000000e080e2981 */ /* 0x0008e2000c1e1100 */
[----:B------:R-:W-:-:S02]  /*99a0*/  PRMT R104, RZ, 0x7610, R104 ;  /* 0x00007610ff687816 */ /* 0x000fc40000000068 */
[----:B------:R-:W-:Y:S01]  /*99b0*/  ISETP.GT.AND P1, PT, R146, 0x4b, PT ;  /* 0x0000004b9200780c */ /* 0x000fe20003f24270 */
[----:B------:R-:W3:Y:S01]  /*99c0*/  LDL R116, [R1+0x2ac] ;  /* 0x0002ac0001747983 */ /* 0x000ee20000100800 */
[----:B----4-:R-:W-:Y:S02]  /*99d0*/  @P3 IMAD.MOV.U32 R8, RZ, RZ, R0 ;  /* 0x000000ffff083224 */ /* 0x010fe400078e0000 */
[----:B------:R-:W-:Y:S01]  /*99e0*/  @P3 IMAD.MOV.U32 R9, RZ, RZ, R4 ;  /* 0x000000ffff093224 */ /* 0x000fe200078e0004 */
[----:B------:R-:W4:Y:S04]  /*99f0*/  LDL R0, [R1+0x2bc] ;  /* 0x0002bc0001007983 */ /* 0x000f280000100800 */
[----:B------:R-:W4:Y:S04]  /*9a00*/  LDL R4, [R1+0x2b8] ;  /* 0x0002b80001047983 */ /* 0x000f280000100800 */
[----:B------:R2:W4:Y:S01]  /*9a10*/  @P3 LDG.E.U8 R104, desc[UR14][R8.64] ;  /* 0x0000000e08683981 */ /* 0x000522000c1e1100 */
[----:B------:R-:W-:-:S02]  /*9a20*/  PRMT R13, RZ, 0x7610, R13 ;  /* 0x00007610ff0d7816 */ /* 0x000fc4000000000d */
        /* <DEDUP_REMOVED lines=19> */
[----:B------:R-:W-:Y:S02]  /*9b60*/  ISETP.GT.AND P4, PT, R146, 0x4f, PT ;  /* 0x0000004f9200780c */ /* 0x000fe40003f84270 */
[----:B------:R2:W4:Y:S01]  /*9b70*/  @P0 LDG.E.U8 R12, desc[UR14][R8.64] ;  /* 0x0000000e080c0981 */ /* 0x000522000c1e1100 */
[----:B------:R-:W-:-:S02]  /*9b80*/  PRMT R105, RZ, 0x7610, R105 ;  /* 0x00007610ff697816 */ /* 0x000fc40000000069 */
        /* <DEDUP_REMOVED lines=10> */
[----:B------:R-:W3:Y:S04]  /*9c30*/  LDL R116, [R1+0x28c] ;  /* 0x00028c0001747983 */ /* 0x000ee80000100800 */
[----:B------:R0:W3:Y:S04]  /*9c40*/  @P3 LDG.E.U8 R11, desc[UR14][R8.64] ;  /* 0x0000000e080b3981 */ /* 0x0000e8000c1e1100 */
[----:B------:R-:W3:Y:S01]  /*9c50*/  LDL R117, [R1+0x288] ;  /* 0x0002880001757983 */ /* 0x000ee20000100800 */
[----:B0-----:R-:W-:-:S02]  /*9c60*/  @P4 IMAD.MOV.U32 R8, RZ, RZ, R5 ;  /* 0x000000ffff084224 */ /* 0x001fc400078e0005 */
[----:B------:R-:W-:Y:S01]  /*9c70*/  @P4 IMAD.MOV.U32 R9, RZ, RZ, R6 ;  /* 0x000000ffff094224 */ /* 0x000fe200078e0006 */
[C---:B------:R-:W-:Y:S01]  /*9c80*/  ISETP.GT.AND P0, PT, R146.reuse, 0x51, PT ;  /* 0x000000519200780c */ /* 0x040fe20003f04270 */
[----:B------:R-:W3:Y:S04]  /*9c90*/  LDL R6, [R1+0x268] ;  /* 0x0002680001067983 */ /* 0x000ee80000100800 */
[----:B------:R4:W3:Y:S01]  /*9ca0*/  @P4 LDG.E.U8 R99, desc[UR14][R8.64] ;  /* 0x0000000e08634981 */ /* 0x0008e2000c1e1100 */
[----:B------:R-:W-:Y:S02]  /*9cb0*/  PRMT R10, RZ, 0x7610, R10 ;  /* 0x00007610ff0a7816 */ /* 0x000fe4000000000a */
[----:B------:R-:W-:Y:S01]  /*9cc0*/  ISETP.GT.AND P2, PT, R146, 0x52, PT ;  /* 0x000000529200780c */ /* 0x000fe20003f44270 */
[----:B------:R-:W3:Y:S01]  /*9cd0*/  LDL R5, [R1+0x26c] ;  /* 0x00026c0001057983 */ /* 0x000ee20000100800 */
[----:B----4-:R-:W-:-:S03]  /*9ce0*/  @P1 IMAD.MOV.U32 R8, RZ, RZ, R0 ;  /* 0x000000ffff081224 */ /* 0x010fc600078e0000 */
[----:B------:R-:W4:Y:S01]  /*9cf0*/  LDL R0, [R1+0x284] ;  /* 0x0002840001007983 */ /* 0x000f220000100800 */
[----:B------:R-:W-:-:S03]  /*9d00*/  @P1 IMAD.MOV.U32 R9, RZ, RZ, R4 ;  /* 0x000000ffff091224 */ /* 0x000fc600078e0004 */
[----:B------:R-:W4:Y:S04]  /*9d10*/  LDL R4, [R1+0x280] ;  /* 0x0002800001047983 */ /* 0x000f280000100800 */
[----:B------:R2:W4:Y:S01]  /*9d20*/  @P1 LDG.E.U8 R10, desc[UR14][R8.64] ;  /* 0x0000000e080a1981 */ /* 0x000522000c1e1100 */
[----:B------:R-:W-:Y:S02]  /*9d30*/  PRMT R106, RZ, 0x7610, R106 ;  /* 0x00007610ff6a7816 */ /* 0x000fe4000000006a */
[----:B------:R-:W-:Y:S01]  /*9d40*/  ISETP.GT.AND P3, PT, R146, 0x53, PT ;  /* 0x000000539200780c */ /* 0x000fe20003f64270 */
[----:B--2---:R-:W-:Y:S02]  /*9d50*/  @P0 IMAD.MOV.U32 R8, RZ, RZ, R2 ;  /* 0x000000ffff080224 */ /* 0x004fe400078e0002 */
[----:B------:R-:W2:Y:S01]  /*9d60*/  LDL R2, [R1+0x27c] ;  /* 0x00027c0001027983 */ /* 0x000ea20000100800 */
[----:B---3--:R-:W-:-:S03]  /*9d70*/  @P0 IMAD.MOV.U32 R9, RZ, RZ, R3 ;  /* 0x000000ffff090224 */ /* 0x008fc600078e0003 */
[----:B------:R-:W3:Y:S04]  /*9d80*/  LDL R3, [R1+0x278] ;  /* 0x0002780001037983 */ /* 0x000ee80000100800 */
[----:B------:R0:W3:Y:S02]  /*9d90*/  @P0 LDG.E.U8 R106, desc[UR14][R8.64] ;  /* 0x0000000e086a0981 */ /* 0x0000e4000c1e1100 */
[----:B0-----:R-:W-:-:S06]  /*9da0*/  PRMT R9, RZ, 0x7610, R9 ;  /* 0x00007610ff097816 */ /* 0x001fcc0000000009 */
        /* <DEDUP_REMOVED lines=9> */
[----:B------:R-:W-:Y:S01]  /*9e40*/  ISETP.GT.AND P1, PT, R146, 0x56, PT ;  /* 0x000000569200780c */ /* 0x000fe20003f24270 */
        /* <DEDUP_REMOVED lines=10> */
[----:B------:R-:W-:-:S05]  /*9ef0*/  @P0 IMAD.MOV.U32 R117, RZ, RZ, R119 ;  /* 0x000000ffff750224 */ /* 0x000fca00078e0077 */
        /* <DEDUP_REMOVED lines=12> */
[----:B------:R-:W-:Y:S02]  /*9fc0*/  ISETP.GT.AND P1, PT, R146, 0x59, PT ;  /* 0x000000599200780c */ /* 0x000fe40003f24270 */
[----:B------:R-:W-:Y:S02]  /*9fd0*/  PRMT R7, RZ, 0x7610, R7 ;  /* 0x00007610ff077816 */ /* 0x000fe40000000007 */
[----:B------:R2:W4:Y:S05]  /*9fe0*/  @P2 LDG.E.U8 R101, desc[UR14][R116.64] ;  /* 0x0000000e74652981 */ /* 0x00052a000c1e1100 */
[----:B--2---:R-:W-:-:S02]  /*9ff0*/  @P0 IMAD.MOV.U32 R116, RZ, RZ, R2 ;  /* 0x000000ffff740224 */ /* 0x004fc400078e0002 */
[----:B------:R-:W2:Y:S01]  /*a000*/  LDL R2, [R1+0x23c] ;  /* 0x00023c0001027983 */ /* 0x000ea20000100800 */
[----:B---3--:R-:W-:-:S03]  /*a010*/  @P0 IMAD.MOV.U32 R117, RZ, RZ, R3 ;  /* 0x000000ffff750224 */ /* 0x008fc600078e0003 */
[----:B------:R-:W3:Y:S04]  /*a020*/  LDL R3, [R1+0x238] ;  /* 0x0002380001037983 */ /* 0x000ee80000100800 */
[----:B------:R0:W3:Y:S01]  /*a030*/  @P0 LDG.E.U8 R7, desc[UR14][R116.64] ;  /* 0x0000000e74070981 */ /* 0x0000e2000c1e1100 */
[----:B------:R-:W-:Y:S01]  /*a040*/  ISETP.GT.AND P0, PT, R146, 0x5a, PT ;  /* 0x0000005a9200780c */ /* 0x000fe20003f04270 */
[----:B0-----:R-:W-:Y:S02]  /*a050*/  @P1 IMAD.MOV.U32 R116, RZ, RZ, R5 ;  /* 0x000000ffff741224 */ /* 0x001fe400078e0005 */
[----:B------:R-:W3:Y:S01]  /*a060*/  LDL R5, [R1+0x234] ;  /* 0x0002340001057983 */ /* 0x000ee20000100800 */
[----:B------:R-:W-:-:S03]  /*a070*/  @P1 IMAD.MOV.U32 R117, RZ, RZ, R6 ;  /* 0x000000ffff751224 */ /* 0x000fc600078e0006 */
[----:B------:R-:W3:Y:S06]  /*a080*/  LDL R6, [R1+0x230] ;  /* 0x0002300001067983 */ /* 0x000eec0000100800 */
[----:B----4-:R-:W-:Y:S02]  /*a090*/  @P0 IMAD.MOV.U32 R118, RZ, RZ, R0 ;  /* 0x000000ffff760224 */ /* 0x010fe400078e0000 */
[----:B------:R-:W4:Y:S01]  /*a0a0*/  LDL R0, [R1+0x22c] ;  /* 0x00022c0001007983 */ /* 0x000f220000100800 */
[----:B------:R-:W-:-:S03]  /*a0b0*/  @P0 IMAD.MOV.U32 R119, RZ, RZ, R4 ;  /* 0x000000ffff770224 */ /* 0x000fc600078e0004 */
[----:B------:R-:W4:Y:S01]  /*a0c0*/  LDL R4, [R1+0x228] ;  /* 0x0002280001047983 */ /* 0x000f220000100800 */
[----:B------:R-:W-:-:S06]  /*a0d0*/  PRMT R111, RZ, 0x7610, R111 ;  /* 0x00007610ff6f7816 */ /* 0x000fcc000000006f */
[----:B------:R0:W4:Y:S01]  /*a0e0*/  @P1 LDG.E.U8 R111, desc[UR14][R116.64] ;  /* 0x0000000e746f1981 */ /* 0x000122000c1e1100 */
[----:B------:R-:W-:Y:S02]  /*a0f0*/  ISETP.GT.AND P1, PT, R146, 0x5b, PT ;  /* 0x0000005b9200780c */ /* 0x000fe40003f24270 */
[----:B0-----:R-:W-:-:S06]  /*a100*/  PRMT R116, RZ, 0x7610, R116 ;  /* 0x00007610ff747816 */ /* 0x001fcc0000000074 */
[----:B------:R0:W4:Y:S01]  /*a110*/  @P0 LDG.E.U8 R116, desc[UR14][R118.64] ;  /* 0x0000000e76740981 */ /* 0x000122000c1e1100 */
[----:B------:R-:W-:Y:S02]  /*a120*/  ISETP.GT.AND P0, PT, R146, 0x5c, PT ;  /* 0x0000005c9200780c */ /* 0x000fe40003f04270 */
[----:B------:R-:W-:Y:S02]  /*a130*/  PRMT R117, RZ, 0x7610, R117 ;  /* 0x00007610ff757816 */ /* 0x000fe40000000075 */
[----:B0-----:R-:W-:Y:S02]  /*a140*/  @P1 IMAD.MOV.U32 R118, RZ, RZ, R120 ;  /* 0x000000ffff761224 */ /* 0x001fe400078e0078 */
[----:B------:R-:W-:-:S05]  /*a150*/  @P1 IMAD.MOV.U32 R119, RZ, RZ, R121 ;  /* 0x000000ffff771224 */ /* 0x000fca00078e0079 */
[----:B------:R0:W4:Y:S01]  /*a160*/  @P1 LDG.E.U8 R117, desc[UR14][R118.64] ;  /* 0x0000000e76751981 */ /* 0x000122000c1e1100 */
[----:B------:R-:W-:Y:S02]  /*a170*/  ISETP.GT.AND P1, PT, R146, 0x5d, PT ;  /* 0x0000005d9200780c */ /* 0x000fe40003f24270 */
[----:B0-----:R-:W-:Y:S02]  /*a180*/  PRMT R118, RZ, 0x7610, R118 ;  /* 0x00007610ff767816 */ /* 0x001fe40000000076 */
[----:B------:R-:W-:Y:S01]  /*a190*/  PRMT R119, RZ, 0x7610, R119 ;  /* 0x00007610ff777816 */ /* 0x000fe20000000077 */
[----:B--2---:R-:W-:Y:S02]  /*a1a0*/  @P0 IMAD.MOV.U32 R120, RZ, RZ, R2 ;  /* 0x000000ffff780224 */ /* 0x004fe400078e0002 */
        /* <DEDUP_REMOVED lines=8> */
[----:B------:R-:W3:Y:S04]  /*a230*/  LDL R6, [R1+0x210] ;  /* 0x0002100001067983 */ /* 0x000ee80000100800 */
[----:B------:R0:W3:Y:S02]  /*a240*/  @P1 LDG.E.U8 R119, desc[UR14][R120.64] ;  /* 0x0000000e78771981 */ /* 0x0000e4000c1e1100 */
[----:B0-----:R-:W-:Y:S01]  /*a250*/  PRMT R120, RZ, 0x7610, R120 ;  /* 0x00007610ff787816 */ /* 0x001fe20000000078 */
[----:B----4-:R-:W-:Y:S02]  /*a260*/  @P0 IMAD.MOV.U32 R158, RZ, RZ, R0 ;  /* 0x000000ffff9e0224 */ /* 0x010fe400078e0000 */
[----:B------:R-:W4:Y:S01]  /*a270*/  LDL R0, [R1+0x20c] ;  /* 0x00020c0001007983 */ /* 0x000f220000100800 */
[----:B------:R-:W-:-:S03]  /*a280*/  @P0 IMAD.MOV.U32 R159, RZ, RZ, R4 ;  /* 0x000000ffff9f0224 */ /* 0x000fc600078e0004 */
[----:B------:R-:W4:Y:S04]  /*a290*/  LDL R4, [R1+0x208] ;  /* 0x0002080001047983 */ /* 0x000f280000100800 */
[----:B------:R0:W4:Y:S04]  /*a2a0*/  @P0 LDG.E.U8 R120, desc[UR14][R158.64] ;  /* 0x0000000e9e780981 */ /* 0x000128000c1e1100 */
[----:B------:R-:W0:Y:S04]  /*a2b0*/  LDL R158, [R1+0x220] ;  /* 0x00022000019e7983 */ /* 0x000e280000100800 */
[----:B------:R-:W0:Y:S01]  /*a2c0*/  LDL R159, [R1+0x224] ;  /* 0x00022400019f7983 */ /* 0x000e220000100800 */
[----:B------:R-:W-:-:S02]  /*a2d0*/  ISETP.GT.AND P1, PT, R146, 0x5f, PT ;  /* 0x0000005f9200780c */ /* 0x000fc40003f24270 */
[----:B------:R-:W-:Y:S02]  /*a2e0*/  ISETP.GT.AND P0, PT, R146, 0x60, PT ;  /* 0x000000609200780c */ /* 0x000fe40003f04270 */
[----:B------:R-:W-:Y:S02]  /*a2f0*/  PRMT R121, RZ, 0x7610, R121 ;  /* 0x00007610ff797816 */ /* 0x000fe40000000079 */
[----:B------:R-:W-:Y:S02]  /*a300*/  PRMT R169, RZ, 0x7610, R169 ;  /* 0x00007610ffa97816 */ /* 0x000fe400000000a9 */
[----:B------:R-:W-:Y:S02]  /*a310*/  PRMT R170, RZ, 0x7610, R170 ;  /* 0x00007610ffaa7816 */ /* 0x000fe400000000aa */
[----:B------:R-:W-:-:S03]  /*a320*/  PRMT R171, RZ, 0x7610, R171 ;  /* 0x00007610ffab7816 */ /* 0x000fc600000000ab */
[----:B0-----:R-:W-:-:S04]  /*a330*/  @P1 LOP3.LUT R159, R159, R158, RZ, 0x3c, !PT ;  /* 0x0000009e9f9f1212 */ /* 0x001fc800078e3cff */
[----:B------:R-:W-:-:S04]  /*a340*/  @P1 LOP3.LUT R158, R159, R158, RZ, 0x3c, !PT ;  /* 0x0000009e9f9e1212 */ /* 0x000fc800078e3cff */
[----:B------:R-:W-:-:S05]  /*a350*/  @P1 LOP3.LUT R159, R159, R158, RZ, 0x3c, !PT ;  /* 0x0000009e9f9f1212 */ /* 0x000fca00078e3cff */
[----:B------:R2:W4:Y:S01]  /*a360*/  @P1 LDG.E.U8 R121, desc[UR14][R158.64] ;  /* 0x0000000e9e791981 */ /* 0x000522000c1e1100 */
[C---:B------:R-:W-:Y:S01]  /*a370*/  ISETP.GT.AND P1, PT, R146.reuse, 0x61, PT ;  /* 0x000000619200780c */ /* 0x040fe20003f24270 */
[----:B--2---:R-:W-:Y:S02]  /*a380*/  @P0 IMAD.MOV.U32 R158, RZ, RZ, R2 ;  /* 0x000000ffff9e0224 */ /* 0x004fe400078e0002 */
[----:B---3--:R-:W-:Y:S01]  /*a390*/  @P0 IMAD.MOV.U32 R159, RZ, RZ, R3 ;  /* 0x000000ffff9f0224 */ /* 0x008fe200078e0003 */
[----:B------:R-:W2:Y:S04]  /*a3a0*/  LDL R2, [R1+0x1fc] ;  /* 0x0001fc0001027983 */ /* 0x000ea80000100800 */
[----:B------:R0:W3:Y:S01]  /*a3b0*/  @P0 LDG.E.U8 R169, desc[UR14][R158.64] ;  /* 0x0000000e9ea90981 */ /* 0x0000e2000c1e1100 */
[----:B------:R-:W-:-:S03]  /*a3c0*/  ISETP.GT.AND P0, PT, R146, 0x62, PT ;  /* 0x000000629200780c */ /* 0x000fc60003f04270 */
[----:B------:R-:W3:Y:S01]  /*a3d0*/  LDL R3, [R1+0x1f8] ;  /* 0x0001f80001037983 */ /* 0x000ee20000100800 */
[----:B0-----:R-:W-:Y:S02]  /*a3e0*/  @P1 IMAD.MOV.U32 R158, RZ, RZ, R5 ;  /* 0x000000ffff9e1224 */ /* 0x001fe400078e0005 */
[----:B------:R-:W-:Y:S01]  /*a3f0*/  @P1 IMAD.MOV.U32 R159, RZ, RZ, R6 ;  /* 0x000000ffff9f1224 */ /* 0x000fe200078e0006 */
[----:B------:R-:W3:Y:S04]  /*a400*/  LDL R5, [R1+0x1f4] ;  /* 0x0001f40001057983 */ /* 0x000ee80000100800 */
[----:B------:R4:W3:Y:S04]  /*a410*/  @P1 LDG.E.U8 R170, desc[UR14][R158.64] ;  /* 0x0000000e9eaa1981 */ /* 0x0008e8000c1e1100 */
[----:B------:R-:W3:Y:S01]  /*a420*/  LDL R6, [R1+0x1f0] ;  /* 0x0001f00001067983 */ /* 0x000ee20000100800 */
[----:B----4-:R-:W-:-:S02]  /*a430*/  @P0 IMAD.MOV.U32 R158, RZ, RZ, R0 ;  /* 0x000000ffff9e0224 */ /* 0x010fc400078e0000 */
[----:B------:R-:W-:Y:S01]  /*a440*/  @P0 IMAD.MOV.U32 R159, RZ, RZ, R4 ;  /* 0x000000ffff9f0224 */ /* 0x000fe200078e0004 */
[----:B------:R-:W4:Y:S04]  /*a450*/  LDL R0, [R1+0x1ec] ;  /* 0x0001ec0001007983 */ /* 0x000f280000100800 */
[----:B------:R0:W4:Y:S04]  /*a460*/  @P0 LDG.E.U8 R171, desc[UR14][R158.64] ;  /* 0x0000000e9eab0981 */ /* 0x000128000c1e1100 */
[----:B------:R-:W4:Y:S04]  /*a470*/  LDL R4, [R1+0x1e8] ;  /* 0x0001e80001047983 */ /* 0x000f280000100800 */
        /* <DEDUP_REMOVED lines=134> */
[----:B------:R-:W2:Y:S01]  /*ace0*/  LDL R3, [R1+0x158] ;  /* 0x0001580001037983 */ /* 0x000ea20000100800 */
[----:B0-----:R-:W-:Y:S02]  /*acf0*/  @P1 IMAD.MOV.U32 R158, RZ, RZ, R5 ;  /* 0x000000ffff9e1224 */ /* 0x001fe400078e0005 */
[----:B------:R-:W-:Y:S01]  /*ad00*/  @P1 IMAD.MOV.U32 R159, RZ, RZ, R6 ;  /* 0x000000ffff9f1224 */ /* 0x000fe200078e0006 */
[----:B------:R-:W3:Y:S04]  /*ad10*/  LDL R5, [R1+0x154] ;  /* 0x0001540001057983 */ /* 0x000ee80000100800 */
[----:B------:R4:W3:Y:S04]  /*ad20*/  @P1 LDG.E.U8 R190, desc[UR14][R158.64] ;  /* 0x0000000e9ebe1981 */ /* 0x0008e8000c1e1100 */
[----:B------:R-:W3:Y:S01]  /*ad30*/  LDL R6, [R1+0x150] ;  /* 0x0001500001067983 */ /* 0x000ee20000100800 */
[----:B----4-:R-:W-:-:S02]  /*ad40*/  @P0 IMAD.MOV.U32 R158, RZ, RZ, R0 ;  /* 0x000000ffff9e0224 */ /* 0x010fc400078e0000 */
[----:B------:R-:W-:Y:S01]  /*ad50*/  @P0 IMAD.MOV.U32 R159, RZ, RZ, R4 ;  /* 0x000000ffff9f0224 */ /* 0x000fe200078e0004 */
[C---:B------:R-:W-:Y:S01]  /*ad60*/  ISETP.GT.AND P1, PT, R146.reuse, 0x77, PT ;  /* 0x000000779200780c */ /* 0x040fe20003f24270 */
[----:B------:R-:W4:Y:S04]  /*ad70*/  LDL R4, [R1+0x148] ;  /* 0x0001480001047983 */ /* 0x000f280000100800 */
[----:B------:R0:W4:Y:S04]  /*ad80*/  @P0 LDG.E.U8 R191, desc[UR14][R158.64] ;  /* 0x0000000e9ebf0981 */ /* 0x000128000c1e1100 */
[----:B------:R-:W4:Y:S04]  /*ad90*/  LDL R0, [R1+0x14c] ;  /* 0x00014c0001007983 */ /* 0x000f280000100800 */
[----:B------:R-:W0:Y:S04]  /*ada0*/  LDL R158, [R1+0x160] ;  /* 0x00016000019e7983 */ /* 0x000e280000100800 */
[----:B------:R-:W0:Y:S01]  /*adb0*/  LDL R159, [R1+0x164] ;  /* 0x00016400019f7983 */ /* 0x000e220000100800 */
[----:B------:R-:W-:-:S02]  /*adc0*/  ISETP.GT.AND P0, PT, R146, 0x78, PT ;  /* 0x000000789200780c */ /* 0x000fc40003f04270 */
[----:B------:R-:W-:Y:S02]  /*add0*/  PRMT R192, RZ, 0x7610, R192 ;  /* 0x00007610ffc07816 */ /* 0x000fe400000000c0 */
[----:B------:R-:W-:Y:S02]  /*ade0*/  PRMT R193, RZ, 0x7610, R193 ;  /* 0x00007610ffc17816 */ /* 0x000fe400000000c1 */
[----:B------:R-:W-:Y:S02]  /*adf0*/  PRMT R194, RZ, 0x7610, R194 ;  /* 0x00007610ffc27816 */ /* 0x000fe400000000c2 */
[----:B0-----:R-:W-:-:S04]  /*ae00*/  @P1 LOP3.LUT R159, R159, R158, RZ, 0x3c, !PT ;  /* 0x0000009e9f9f1212 */ /* 0x001fc800078e3cff */
[----:B------:R-:W-:-:S04]  /*ae10*/  @P1 LOP3.LUT R158, R159, R158, RZ, 0x3c, !PT ;  /* 0x0000009e9f9e1212 */ /* 0x000fc800078e3cff */
[----:B------:R-:W-:-:S05]  /*ae20*/  @P1 LOP3.LUT R159, R159, R158, RZ, 0x3c, !PT ;  /* 0x0000009e9f9f1212 */ /* 0x000fca00078e3cff */
[----:B------:R2:W4:Y:S02]  /*ae30*/  @P1 LDG.E.U8 R192, desc[UR14][R158.64] ;  /* 0x0000000e9ec01981 */ /* 0x000524000c1e1100 */
[----:B--2---:R-:W-:Y:S02]  /*ae40*/  @P0 IMAD.MOV.U32 R159, RZ, RZ, R3 ;  /* 0x000000ffff9f0224 */ /* 0x004fe400078e0003 */
[----:B------:R-:W2:Y:S01]  /*ae50*/  LDL R3, [R1+0x140] ;  /* 0x0001400001037983 */ /* 0x000ea20000100800 */
[----:B------:R-:W-:-:S03]  /*ae60*/  @P0 IMAD.MOV.U32 R158, RZ, RZ, R2 ;  /* 0x000000ffff9e0224 */ /* 0x000fc600078e0002 */
[----:B------:R-:W2:Y:S01]  /*ae70*/  LDL R2, [R1+0x144] ;  /* 0x0001440001027983 */ /* 0x000ea20000100800 */
[----:B------:R-:W-:-:S03]  /*ae80*/  ISETP.GT.AND P1, PT, R146, 0x79, PT ;  /* 0x000000799200780c */ /* 0x000fc60003f24270 */
[----:B------:R3:W2:Y:S01]  /*ae90*/  @P0 LDG.E.U8 R193, desc[UR14][R158.64] ;  /* 0x0000000e9ec10981 */ /* 0x0006a2000c1e1100 */
[----:B------:R-:W-:-:S09]  /*aea0*/  ISETP.GT.AND P0, PT, R146, 0x7a, PT ;  /* 0x0000007a9200780c */ /* 0x000fd20003f04270 */
[----:B---3--:R-:W-:Y:S02]  /*aeb0*/  @P1 IMAD.MOV.U32 R158, RZ, RZ, R5 ;  /* 0x000000ffff9e1224 */ /* 0x008fe400078e0005 */
[----:B------:R-:W-:Y:S01]  /*aec0*/  @P1 IMAD.MOV.U32 R159, RZ, RZ, R6 ;  /* 0x000000ffff9f1224 */ /* 0x000fe200078e0006 */
[----:B------:R-:W3:Y:S04]  /*aed0*/  LDL R5, [R1+0x13c] ;  /* 0x00013c0001057983 */ /* 0x000ee80000100800 */
[----:B------:R-:W3:Y:S01]  /*aee0*/  LDL R6, [R1+0x138] ;  /* 0x0001380001067983 */ /* 0x000ee20000100800 */
[----:B------:R-:W-:-:S03]  /*aef0*/  PRMT R195, RZ, 0x7610, R195 ;  /* 0x00007610ffc37816 */ /* 0x000fc600000000c3 */
[----:B------:R4:W3:Y:S02]  /*af00*/  @P1 LDG.E.U8 R194, desc[UR14][R158.64] ;  /* 0x0000000e9ec21981 */ /* 0x0008e4000c1e1100 */
[----:B----4-:R-:W-:Y:S02]  /*af10*/  @P0 IMAD.MOV.U32 R158, RZ, RZ, R0 ;  /* 0x000000ffff9e0224 */ /* 0x010fe400078e0000 */
[----:B------:R-:W-:Y:S01]  /*af20*/  @P0 IMAD.MOV.U32 R159, RZ, RZ, R4 ;  /* 0x000000ffff9f0224 */ /* 0x000fe200078e0004 */
[----:B------:R-:W4:Y:S04]  /*af30*/  LDL R0, [R1+0x134] ;  /* 0x0001340001007983 */ /* 0x000f280000100800 */
[----:B------:R-:W4:Y:S04]  /*af40*/  LDL R4, [R1+0x130] ;  /* 0x0001300001047983 */ /* 0x000f280000100800 */
[----:B------:R2:W4:Y:S01]  /*af50*/  @P0 LDG.E.U8 R195, desc[UR14][R158.64] ;  /* 0x0000000e9ec30981 */ /* 0x000522000c1e1100 */
[----:B------:R-:W-:-:S02]  /*af60*/  ISETP.GT.AND P0, PT, R146, 0x7b, PT ;  /* 0x0000007b9200780c */ /* 0x000fc40003f04270 */
[----:B------:R-:W-:Y:S02]  /*af70*/  LOP3.LUT R168, R168, 0xffff, RZ, 0xc0, !PT ;  /* 0x0000ffffa8a87812 */ /* 0x000fe400078ec0ff */
[----:B------:R-:W-:-:S09]  /*af80*/  LOP3.LUT R167, R167, 0xffff, RZ, 0xc0, !PT ;  /* 0x0000ffffa7a77812 */ /* 0x000fd200078ec0ff */
[----:B--2---:R-:W-:Y:S02]  /*af90*/  @P0 IMAD.MOV.U32 R159, RZ, RZ, R3 ;  /* 0x000000ffff9f0224 */ /* 0x004fe400078e0003 */
[----:B------:R-:W2:Y:S01]  /*afa0*/  LDL R3, [R1+0x128] ;  /* 0x0001280001037983 */ /* 0x000ea20000100800 */
[--C-:B------:R-:W-:Y:S01]  /*afb0*/  PRMT R168, R168, 0x3340, R167.reuse ;  /* 0x00003340a8a87816 */ /* 0x100fe200000000a7 */
[----:B------:R-:W-:Y:S01]  /*afc0*/  @P0 IMAD.MOV.U32 R158, RZ, RZ, R2 ;  /* 0x000000ffff9e0224 */ /* 0x000fe200078e0002 */
[----:B------:R-:W-:Y:S01]  /*afd0*/  PRMT R167, RZ, 0x7610, R167 ;  /* 0x00007610ffa77816 */ /* 0x000fe200000000a7 */
[----:B------:R-:W2:Y:S05]  /*afe0*/  LDL R2, [R1+0x12c] ;  /* 0x00012c0001027983 */ /* 0x000eaa0000100800 */
[----:B------:R3:W2:Y:S01]  /*aff0*/  @P0 LDG.E.U8 R167, desc[UR14][R158.64] ;  /* 0x0000000e9ea70981 */ /* 0x0006a2000c1e1100 */
[----:B------:R-:W-:-:S02]  /*b000*/  ISETP.GT.AND P0, PT, R146, 0x7c, PT ;  /* 0x0000007c9200780c */ /* 0x000fc40003f04270 */
[----:B------:R-:W-:Y:S02]  /*b010*/  LOP3.LUT R166, R166, 0xffff, RZ, 0xc0, !PT ;  /* 0x0000ffffa6a67812 */ /* 0x000fe400078ec0ff */
[----:B------:R-:W-:-:S04]  /*b020*/  LOP3.LUT R165, R165, 0xffff, RZ, 0xc0, !PT ;  /* 0x0000ffffa5a57812 */ /* 0x000fc800078ec0ff */
[--C-:B------:R-:W-:Y:S02]  /*b030*/  PRMT R166, R166, 0x3340, R165.reuse ;  /* 0x00003340a6a67816 */ /* 0x100fe400000000a5 */
[----:B------:R-:W-:-:S03]  /*b040*/  PRMT R165, RZ, 0x7610, R165 ;  /* 0x00007610ffa57816 */ /* 0x000fc600000000a5 */
[----:B---3--:R-:W-:Y:S02]  /*b050*/  @P0 IMAD.MOV.U32 R158, RZ, RZ, R5 ;  /* 0x000000ffff9e0224 */ /* 0x008fe400078e0005 */
[----:B------:R-:W-:-:S05]  /*b060*/  @P0 IMAD.MOV.U32 R159, RZ, RZ, R6 ;  /* 0x000000ffff9f0224 */ /* 0x000fca00078e0006 */
[----:B------:R4:W3:Y:S01]  /*b070*/  @P0 LDG.E.U8 R165, desc[UR14][R158.64] ;  /* 0x0000000e9ea50981 */ /* 0x0008e2000c1e1100 */
[----:B------:R-:W-:Y:S02]  /*b080*/  ISETP.GT.AND P0, PT, R146, 0x7d, PT ;  /* 0x0000007d9200780c */ /* 0x000fe40003f04270 */
[----:B------:R-:W-:Y:S02]  /*b090*/  LOP3.LUT R164, R164, 0xffff, RZ, 0xc0, !PT ;  /* 0x0000ffffa4a47812 */ /* 0x000fe400078ec0ff */
[----:B------:R-:W-:-:S04]  /*b0a0*/  LOP3.LUT R163, R163, 0xffff, RZ, 0xc0, !PT ;  /* 0x0000ffffa3a37812 */ /* 0x000fc800078ec0ff */
[--C-:B------:R-:W-:Y:S02]  /*b0b0*/  PRMT R164, R164, 0x3340, R163.reuse ;  /* 0x00003340a4a47816 */ /* 0x100fe400000000a3 */
[----:B------:R-:W-:-:S03]  /*b0c0*/  PRMT R163, RZ, 0x7610, R163 ;  /* 0x00007610ffa37816 */ /* 0x000fc600000000a3 */
[----:B----4-:R-:W-:Y:S02]  /*b0d0*/  @P0 IMAD.MOV.U32 R158, RZ, RZ, R0 ;  /* 0x000000ffff9e0224 */ /* 0x010fe400078e0000 */
[----:B------:R-:W-:Y:S01]  /*b0e0*/  @P0 IMAD.MOV.U32 R159, RZ, RZ, R4 ;  /* 0x000000ffff9f0224 */ /* 0x000fe200078e0004 */
[----:B------:R-:W4:Y:S04]  /*b0f0*/  LDL R0, [R1+0x124] ;  /* 0x0001240001007983 */ /* 0x000f280000100800 */
[----:B------:R2:W3:Y:S01]  /*b100*/  @P0 LDG.E.U8 R163, desc[UR14][R158.64] ;  /* 0x0000000e9ea30981 */ /* 0x0004e2000c1e1100 */
[----:B------:R-:W-:-:S13]  /*b110*/  ISETP.GT.AND P0, PT, R146, 0x7e, PT ;  /* 0x0000007e9200780c */ /* 0x000fda0003f04270 */
[----:B--2---:R-:W-:Y:S02]  /*b120*/  @P0 IMAD.MOV.U32 R159, RZ, RZ, R3 ;  /* 0x000000ffff9f0224 */ /* 0x004fe400078e0003 */
[----:B------:R-:W2:Y:S01]  /*b130*/  LDL R3, [R1+0x120] ;  /* 0x0001200001037983 */ /* 0x000ea20000100800 */
[----:B------:R-:W-:Y:S02]  /*b140*/  LOP3.LUT R161, R161, 0xffff, RZ, 0xc0, !PT ;  /* 0x0000ffffa1a17812 */ /* 0x000fe400078ec0ff */
[----:B------:R-:W-:Y:S01]  /*b150*/  LOP3.LUT R162, R162, 0xffff, RZ, 0xc0, !PT ;  /* 0x0000ffffa2a27812 */ /* 0x000fe200078ec0ff */
[----:B------:R-:W-:Y:S01]  /*b160*/  @P0 IMAD.MOV.U32 R158, RZ, RZ, R2 ;  /* 0x000000ffff9e0224 */ /* 0x000fe200078e0002 */
[----:B------:R-:W-:Y:S01]  /*b170*/  LOP3.LUT R160, R160, 0xffff, RZ, 0xc0, !PT ;  /* 0x0000ffffa0a07812 */ /* 0x000fe200078ec0ff */
[----:B------:R-:W3:Y:S01]  /*b180*/  LDL R2, [R1+0x554] ;  /* 0x0005540001027983 */ /* 0x000ee20000100800 */
[----:B------:R-:W-:Y:S02]  /*b190*/  PRMT R162, R161, 0x3340, R162 ;  /* 0x00003340a1a27816 */ /* 0x000fe400000000a2 */
[----:B------:R-:W-:-:S02]  /*b1a0*/  PRMT R161, RZ, 0x7610, R161 ;  /* 0x00007610ffa17816 */ /* 0x000fc400000000a1 */
[----:B------:R-:W-:-:S04]  /*b1b0*/  LOP3.LUT R157, R157, 0xffff, RZ, 0xc0, !PT ;  /* 0x0000ffff9d9d7812 */ /* 0x000fc800078ec0ff */
[----:B------:R-:W3:Y:S01]  /*b1c0*/  @P0 LDG.E.U8 R161, desc[UR14][R158.64] ;  /* 0x0000000e9ea10981 */ /* 0x000ee2000c1e1100 */
[----:B------:R-:W-:Y:S02]  /*b1d0*/  ISETP.GT.AND P0, PT, R146, 0x7f, PT ;  /* 0x0000007f9200780c */ /* 0x000fe40003f04270 */
[----:B------:R-:W-:Y:S02]  /*b1e0*/  LOP3.LUT R113, R113, 0xffff, RZ, 0xc0, !PT ;  /* 0x0000ffff71717812 */ /* 0x000fe400078ec0ff */
[----:B------:R-:W-:Y:S02]  /*b1f0*/  LOP3.LUT R156, R156, 0xffff, RZ, 0xc0, !PT ;  /* 0x0000ffff9c9c7812 */ /* 0x000fe400078ec0ff */
[----:B------:R-:W-:Y:S02]  /*b200*/  PRMT R160, R160, 0x3340, R157 ;  /* 0x00003340a0a07816 */ /* 0x000fe4000000009d */
[----:B------:R-:W-:Y:S02]  /*b210*/  LOP3.LUT R112, R112, 0xffff, RZ, 0xc0, !PT ;  /* 0x0000ffff70707812 */ /* 0x000fe400078ec0ff */
[----:B------:R-:W-:-:S02]  /*b220*/  LOP3.LUT R114, R114, 0xffff, RZ, 0xc0, !PT ;  /* 0x0000ffff72727812 */ /* 0x000fc400078ec0ff */
[----:B------:R-:W-:Y:S02]  /*b230*/  PRMT R157, R113, 0x3340, R156 ;  /* 0x00003340719d7816 */ /* 0x000fe4000000009c */
[----:B------:R-:W-:Y:S02]  /*b240*/  PRMT R156, R112, 0x3340, R114 ;  /* 0x00003340709c7816 */ /* 0x000fe40000000072 */
[----:B------:R-:W-:Y:S02]  /*b250*/  PRMT R114, R160, 0x5410, R157 ;  /* 0x00005410a0727816 */ /* 0x000fe4000000009d */
[----:B------:R-:W-:Y:S02]  /*b260*/  LOP3.LUT R115, R115, 0xffff, RZ, 0xc0, !PT ;  /* 0x0000ffff73737812 */ /* 0x000fe400078ec0ff */
[----:B------:R-:W-:-:S04]  /*b270*/  LOP3.LUT R155, R155, 0xffff, RZ, 0xc0, !PT ;  /* 0x0000ffff9b9b7812 */ /* 0x000fc800078ec0ff */
[----:B------:R-:W-:-:S04]  /*b280*/  PRMT R115, R115, 0x3340, R155 ;  /* 0x0000334073737816 */ /* 0x000fc8000000009b */
[----:B------:R-:W-:Y:S01]  /*b290*/  PRMT R115, R156, 0x5410, R115 ;  /* 0x000054109c737816 */ /* 0x000fe20000000073 */
[----:B----4-:R-:W-:Y:S02]  /*b2a0*/  @P0 IMAD.MOV.U32 R156, RZ, RZ, R0 ;  /* 0x000000ffff9c0224 */ /* 0x010fe400078e0000 */
[----:B------:R-:W0:Y:S01]  /*b2b0*/  S2R R0, SR_TID.X ;  /* 0x0000000000007919 */ /* 0x000e220000002100 */
[----:B--2---:R-:W-:Y:S02]  /*b2c0*/  @P0 IMAD.MOV.U32 R157, RZ, RZ, R3 ;  /* 0x000000ffff9d0224 */ /* 0x004fe400078e0003 */
[----:B------:R-:W2:Y:S01]  /*b2d0*/  LDL R3, [R1+0x574] ;  /* 0x0005740001037983 */ /* 0x000ea20000100800 */
[----:B------:R-:W-:-:S06]  /*b2e0*/  PRMT R155, RZ, 0x7610, R155 ;  /* 0x00007610ff9b7816 */ /* 0x000fcc000000009b */
[----:B------:R-:W4:Y:S01]  /*b2f0*/  @P0 LDG.E.U8 R155, desc[UR14][R156.64] ;  /* 0x0000000e9c9b0981 */ /* 0x000f22000c1e1100 */
[----:B0-----:R-:W-:Y:S02]  /*b300*/  LOP3.LUT R0, R0, 0x7f, RZ, 0xc0, !PT ;  /* 0x0000007f00007812 */ /* 0x001fe400078ec0ff */
[----:B------:R-:W-:Y:S02]  /*b310*/  PRMT R112, R168, 0x5410, R166 ;  /* 0x00005410a8707816 */ /* 0x000fe400000000a6 */
[----:B------:R-:W-:Y:S01]  /*b320*/  PRMT R113, R164, 0x5410, R162 ;  /* 0x00005410a4717816 */ /* 0x000fe200000000a2 */
[----:B------:R-:W-:Y:S01]  /*b330*/  BAR.SYNC.DEFER_BLOCKING 0x0 ;  /* 0x0000000000007b1d */ /* 0x000fe20000010000 */
[----:B------:R-:W-:Y:S02]  /*b340*/  LOP3.LUT R150, R150, 0xffff, RZ, 0xc0, !PT ;  /* 0x0000ffff96967812 */ /* 0x000fe400078ec0ff */
[----:B------:R-:W-:Y:S02]  /*b350*/  LOP3.LUT R145, R145, 0xffff, RZ, 0xc0, !PT ;  /* 0x0000ffff91917812 */ /* 0x000fe400078ec0ff */
[----:B------:R-:W-:-:S02]  /*b360*/  LOP3.LUT R141, R141, 0xffff, RZ, 0xc0, !PT ;  /* 0x0000ffff8d8d7812 */ /* 0x000fc400078ec0ff */
[----:B------:R-:W-:Y:S02]  /*b370*/  LOP3.LUT R152, R152, 0xffff, RZ, 0xc0, !PT ;  /* 0x0000ffff98987812 */ /* 0x000fe400078ec0ff */
[----:B------:R-:W-:Y:S02]  /*b380*/  LOP3.LUT R139, R139, 0xffff, RZ, 0xc0, !PT ;  /* 0x0000ffff8b8b7812 */ /* 0x000fe400078ec0ff */
[----:B------:R-:W-:Y:S02]  /*b390*/  LOP3.LUT R144, R144, 0xffff, RZ, 0xc0, !PT ;  /* 0x0000ffff90907812 */ /* 0x000fe400078ec0ff */
        /* <DEDUP_REMOVED lines=10> */
[----:B------:R-:W-:Y:S01]  /*b440*/  ISETP.GE.AND P0, PT, R0, R146, PT ;  /* 0x000000920000720c */ /* 0x000fe20003f06270 */
[----:B---3--:R0:W-:Y:S01]  /*b450*/  STS.128 [R2+UR12], R112 ;  /* 0x0000007002007988 */ /* 0x0081e20008000c0c */
[----:B------:R-:W-:Y:S02]  /*b460*/  PRMT R145, R150, 0x3340, R145 ;  /* 0x0000334096917816 */ /* 0x000fe40000000091 */
[----:B------:R-:W-:Y:S01]  /*b470*/  PRMT R139, R139, 0x3340, R144 ;  /* 0x000033408b8b7816 */ /* 0x000fe20000000090 */
[----:B------:R-:W3:Y:S01]  /*b480*/  LDL R0, [R1+0x11c] ;  /* 0x00011c0001007983 */ /* 0x000ee20000100800 */
[----:B------:R-:W-:Y:S02]  /*b490*/  PRMT R138, R138, 0x3340, R143 ;  /* 0x000033408a8a7816 */ /* 0x000fe4000000008f */
[----:B------:R-:W-:-:S02]  /*b4a0*/  PRMT R142, R153, 0x3340, R142 ;  /* 0x00003340998e7816 */ /* 0x000fc4000000008e */
[----:B0-----:R-:W-:Y:S01]  /*b4b0*/  PRMT R112, R141, 0x3340, R152 ;  /* 0x000033408d707816 */ /* 0x001fe20000000098 */
[----:B------:R-:W4:Y:S01]  /*b4c0*/  LDL R2, [R1+0x118] ;  /* 0x0001180001027983 */ /* 0x000f220000100800 */
[----:B------:R-:W-:Y:S02]  /*b4d0*/  PRMT R113, R154, 0x3340, R149 ;  /* 0x000033409a717816 */ /* 0x000fe40000000095 */
[----:B------:R-:W-:Y:S02]  /*b4e0*/  PRMT R114, R140, 0x3340, R151 ;  /* 0x000033408c727816 */ /* 0x000fe40000000097 */
[----:B------:R-:W-:Y:S02]  /*b4f0*/  PRMT R115, R147, 0x3340, R148 ;  /* 0x0000334093737816 */ /* 0x000fe40000000094 */
[----:B------:R-:W-:Y:S02]  /*b500*/  PRMT R112, R145, 0x5410, R112 ;  /* 0x0000541091707816 */ /* 0x000fe40000000070 */
[----:B------:R-:W-:-:S02]  /*b510*/  PRMT R113, R139, 0x5410, R113 ;  /* 0x000054108b717816 */ /* 0x000fc40000000071 */
[----:B------:R-:W-:Y:S02]  /*b520*/  PRMT R114, R138, 0x5410, R114 ;  /* 0x000054108a727816 */ /* 0x000fe40000000072 */
[----:B------:R-:W-:Y:S02]  /*b530*/  PRMT R115, R142, 0x5410, R115 ;  /* 0x000054108e737816 */ /* 0x000fe40000000073 */
[----:B------:R-:W-:-:S03]  /*b540*/  PRMT R138, RZ, 0x7610, R138 ;  /* 0x00007610ff8a7816 */ /* 0x000fc6000000008a */
[----:B--2---:R0:W-:Y:S02]  /*b550*/  STS.128 [R3+UR12], R112 ;  /* 0x0000007003007988 */ /* 0x0041e40008000c0c */
[----:B0-----:R-:W-:Y:S02]  /*b560*/  @!P0 IMAD.MOV.U32 R112, RZ, RZ, R198 ;  /* 0x000000ffff708224 */ /* 0x001fe400078e00c6 */
[----:B------:R-:W-:-:S05]  /*b570*/  @!P0 IMAD.MOV.U32 R113, RZ, RZ, R197 ;  /* 0x000000ffff718224 */ /* 0x000fca00078e00c5 */
[----:B------:R3:W2:Y:S04]  /*b580*/  @!P0 LDG.E.U8 R138, desc[UR14][R112.64] ;  /* 0x0000000e708a8981 */ /* 0x0006a8000c1e1100 */
[----:B------:R-:W-:Y:S04]  /*b590*/  STL [R1+0x5a8], R198 ;  /* 0x0005a8c601007387 */ /* 0x000fe80000100800 */
[----:B------:R-:W-:Y:S01]  /*b5a0*/  STL [R1+0x5a4], R197 ;  /* 0x0005a4c501007387 */ /* 0x000fe20000100800 */
[----:B---3--:R-:W-:Y:S02]  /*b5b0*/  @!P0 IMAD.MOV.U32 R112, RZ, RZ, R0 ;  /* 0x000000ffff708224 */ /* 0x008fe400078e0000 */
[----:B----4-:R-:W-:Y:S01]  /*b5c0*/  @!P0 IMAD.MOV.U32 R113, RZ, RZ, R2 ;  /* 0x000000ffff718224 */ /* 0x010fe200078e0002 */
[----:B--2---:R0:W-:Y:S04]  /*b5d0*/  STL [R1+0x64c], R138 ;  /* 0x00064c8a01007387 */ /* 0x0041e80000100800 */
[----:B------:R-:W2:Y:S04]  /*b5e0*/  LDL R0, [R1+0x570] ;  /* 0x0005700001007983 */ /* 0x000ea80000100800 */
[----:B------:R-:W3:Y:S04]  /*b5f0*/  LDL R6, [R1+0x9c] ;  /* 0x00009c0001067983 */ /* 0x000ee80000100800 */
[----:B0-----:R-:W4:Y:S04]  /*b600*/  LDL R138, [R1+0x98] ;  /* 0x00009800018a7983 */ /* 0x001f280000100800 */
[----:B------:R-:W3:Y:S04]  /*b610*/  LDL R3, [R1+0xd8] ;  /* 0x0000d80001037983 */ /* 0x000ee80000100800 */
[----:B------:R-:W4:Y:S04]  /*b620*/  LDL R2, [R1+0xdc] ;  /* 0x0000dc0001027983 */ /* 0x000f280000100800 */
[----:B------:R-:W4:Y:S04]  /*b630*/  LDL R5, [R1+0x58] ;  /* 0x0000580001057983 */ /* 0x000f280000100800 */
[----:B------:R-:W4:Y:S01]  /*b640*/  LDL R4, [R1+0x5c] ;  /* 0x00005c0001047983 */ /* 0x000f220000100800 */
[----:B------:R-:W-:-:S02]  /*b650*/  PRMT R139, RZ, 0x7610, R139 ;  /* 0x00007610ff8b7816 */ /* 0x000fc4000000008b */
[----:B------:R-:W-:Y:S02]  /*b660*/  LOP3.LUT R122, R122, 0xffff, RZ, 0xc0, !PT ;  /* 0x0000ffff7a7a7812 */ /* 0x000fe400078ec0ff */
[----:B------:R-:W-:Y:S02]  /*b670*/  LOP3.LUT R123, R123, 0xffff, RZ, 0xc0, !PT ;  /* 0x0000ffff7b7b7812 */ /* 0x000fe400078ec0ff */
[----:B------:R-:W-:Y:S01]  /*b680*/  LOP3.LUT R124, R124, 0xffff, RZ, 0xc0, !PT ;  /* 0x0000ffff7c7c7812 */ /* 0x000fe200078ec0ff */
[----:B------:R0:W4:Y:S01]  /*b690*/  @!P0 LDG.E.U8 R139, desc[UR14][R112.64] ;  /* 0x0000000e708b8981 */ /* 0x000122000c1e1100 */
        /* <DEDUP_REMOVED lines=13> */
[----:B------:R-:W-:Y:S02]  /*b770*/  PRMT R122, R122, 0x3340, R123 ;  /* 0x000033407a7a7816 */ /* 0x000fe4000000007b */
[----:B0-----:R-:W-:-:S02]  /*b780*/  PRMT R112, R124, 0x3340, R125 ;  /* 0x000033407c707816 */ /* 0x001fc4000000007d */
[----:B------:R-:W-:Y:S02]  /*b790*/  PRMT R126, R126, 0x3340, R127 ;  /* 0x000033407e7e7816 */ /* 0x000fe4000000007f */
[----:B------:R-:W-:Y:S02]  /*b7a0*/  PRMT R113, R128, 0x3340, R129 ;  /* 0x0000334080717816 */ /* 0x000fe40000000081 */
[----:B------:R-:W-:Y:S02]  /*b7b0*/  PRMT R130, R130, 0x3340, R131 ;  /* 0x0000334082827816 */ /* 0x000fe40000000083 */
[----:B------:R-:W-:Y:S02]  /*b7c0*/  PRMT R114, R132, 0x3340, R133 ;  /* 0x0000334084727816 */ /* 0x000fe40000000085 */
[----:B------:R-:W-:Y:S02]  /*b7d0*/  PRMT R134, R134, 0x3340, R135 ;  /* 0x0000334086867816 */ /* 0x000fe40000000087 */
[----:B------:R-:W-:-:S02]  /*b7e0*/  PRMT R115, R136, 0x3340, R137 ;  /* 0x0000334088737816 */ /* 0x000fc40000000089 */
[----:B------:R-:W-:Y:S02]  /*b7f0*/  PRMT R112, R122, 0x5410, R112 ;  /* 0x000054107a707816 */ /* 0x000fe40000000070 */
[----:B------:R-:W-:Y:S02]  /*b800*/  PRMT R113, R126, 0x5410, R113 ;  /* 0x000054107e717816 */ /* 0x000fe40000000071 */
[----:B------:R-:W-:Y:S02]  /*b810*/  PRMT R114, R130, 0x5410, R114 ;  /* 0x0000541082727816 */ /* 0x000fe40000000072 */
[----:B------:R-:W-:Y:S02]  /*b820*/  PRMT R115, R134, 0x5410, R115 ;  /* 0x0000541086737816 */ /* 0x000fe40000000073 */
[----:B------:R-:W-:Y:S02]  /*b830*/  PRMT R122, RZ, 0x7610, R122 ;  /* 0x00007610ff7a7816 */ /* 0x000fe4000000007a */
[----:B------:R-:W-:Y:S01]  /*b840*/  PRMT R123, RZ, 0x7610, R123 ;  /* 0x00007610ff7b7816 */ /* 0x000fe2000000007b */
[----:B--2---:R0:W-:Y:S01]  /*b850*/  STS.128 [R0+UR12], R112 ;  /* 0x0000007000007988 */ /* 0x0041e20008000c0c */
[----:B---3--:R-:W-:-:S02]  /*b860*/  @!P0 IMAD.MOV.U32 R125, RZ, RZ, R3 ;  /* 0x000000ffff7d8224 */ /* 0x008fc400078e0003 */
[----:B0-----:R-:W-:Y:S02]  /*b870*/  @!P0 IMAD.MOV.U32 R112, RZ, RZ, R6 ;  /* 0x000000ffff708224 */ /* 0x001fe400078e0006 */
[----:B----4-:R-:W-:Y:S02]  /*b880*/  @!P0 IMAD.MOV.U32 R113, RZ, RZ, R138 ;  /* 0x000000ffff718224 */ /* 0x010fe400078e008a */
[----:B------:R-:W-:Y:S01]  /*b890*/  @!P0 IMAD.MOV.U32 R124, RZ, RZ, R2 ;  /* 0x000000ffff7c8224 */ /* 0x000fe200078e0002 */
[----:B------:R-:W-:Y:S02]  /*b8a0*/  PRMT R115, RZ, 0x7610, R115 ;  /* 0x00007610ff737816 */ /* 0x000fe40000000073 */
[----:B------:R0:W2:Y:S04]  /*b8b0*/  @!P0 LDG.E.U8 R122, desc[UR14][R112.64] ;  /* 0x0000000e707a8981 */ /* 0x0000a8000c1e1100 */
[----:B------:R-:W3:Y:S01]  /*b8c0*/  @!P0 LDG.E.U8 R123, desc[UR14][R124.64] ;  /* 0x0000000e7c7b8981 */ /* 0x000ee2000c1e1100 */
[----:B0-----:R-:W-:-:S02]  /*b8d0*/  @!P0 IMAD.MOV.U32 R112, RZ, RZ, R4 ;  /* 0x000000ffff708224 */ /* 0x001fc400078e0004 */
[----:B------:R-:W-:-:S05]  /*b8e0*/  @!P0 IMAD.MOV.U32 R113, RZ, RZ, R5 ;  /* 0x000000ffff718224 */ /* 0x000fca00078e0005 */
[----:B------:R-:W4:Y:S04]  /*b8f0*/  @!P0 LDG.E.U8 R115, desc[UR14][R112.64] ;  /* 0x0000000e70738981 */ /* 0x000f28000c1e1100 */
[----:B------:R-:W-:Y:S04]  /*b900*/  STL [R1+0x650], R139 ;  /* 0x0006508b01007387 */ /* 0x000fe80000100800 */
[----:B------:R-:W4:Y:S04]  /*b910*/  LDL R3, [R1+0x18] ;  /* 0x0000180001037983 */ /* 0x000f280000100800 */
[----:B------:R-:W4:Y:S04]  /*b920*/  LDL R2, [R1+0x1c] ;  /* 0x00001c0001027983 */ /* 0x000f280000100800 */
[----:B---3--:R0:W-:Y:S04]  /*b930*/  STL [R1+0x654], R123 ;  /* 0x0006547b01007387 */ /* 0x0081e80000100800 */
[----:B------:R-:W3:Y:S04]  /*b940*/  LDL.LU R198, [R1+0x10] ;  /* 0x0000100001c67983 */ /* 0x000ee80000300800 */
[----:B------:R-:W3:Y:S04]  /*b950*/  LDL.LU R197, [R1+0x8] ;  /* 0x0000080001c57983 */ /* 0x000ee80000300800 */
[----:B------:R-:W3:Y:S04]  /*b960*/  LDL.LU R0, [R1] ;  /* 0x0000000001007983 */ /* 0x000ee80000300800 */
[----:B--2---:R1:W-:Y:S04]  /*b970*/  STL [R1+0x658], R122 ;  /* 0x0006587a01007387 */ /* 0x0043e80000100800 */
[----:B----4-:R2:W-:Y:S04]  /*b980*/  STL [R1+0x65c], R115 ;  /* 0x00065c7301007387 */ /* 0x0105e80000100800 */
[----:B------:R-:W4:Y:S04]  /*b990*/  LDL R138, [R1+0x110] ;  /* 0x00011000018a7983 */ /* 0x000f280000100800 */
[----:B0-----:R-:W3:Y:S01]  /*b9a0*/  LDL R123, [R1+0x114] ;  /* 0x00011400017b7983 */ /* 0x001ee20000100800 */
[----:B------:R-:W-:Y:S01]  /*b9b0*/  PRMT R114, RZ, 0x7610, R114 ;  /* 0x00007610ff727816 */ /* 0x000fe20000000072 */
[----:B------:R-:W-:-:S02]  /*b9c0*/  @!P0 IMAD.MOV.U32 R124, RZ, RZ, R2 ;  /* 0x000000ffff7c8224 */ /* 0x000fc400078e0002 */
[----:B------:R-:W-:Y:S01]  /*b9d0*/  @!P0 IMAD.MOV.U32 R125, RZ, RZ, R3 ;  /* 0x000000ffff7d8224 */ /* 0x000fe200078e0003 */
[----:B------:R-:W-:Y:S01]  /*b9e0*/  PRMT R113, RZ, 0x7610, R113 ;  /* 0x00007610ff717816 */ /* 0x000fe20000000071 */
[----:B-1----:R-:W3:Y:S04]  /*b9f0*/  LDL R122, [R1+0xd0] ;  /* 0x0000d000017a7983 */ /* 0x002ee80000100800 */
[----:B------:R0:W3:Y:S01]  /*ba00*/  @!P0 LDG.E.U8 R114, desc[UR14][R124.64] ;  /* 0x0000000e7c728981 */ /* 0x0000e2000c1e1100 */
[----:B------:R-:W-:Y:S02]  /*ba10*/  PRMT R112, RZ, 0x7610, R112 ;  /* 0x00007610ff707816 */ /* 0x000fe40000000070 */
[----:B------:R-:W-:Y:S01]  /*ba20*/  PRMT R126, RZ, 0x7610, R126 ;  /* 0x00007610ff7e7816 */ /* 0x000fe2000000007e */
[----:B--2---:R-:W2:Y:S01]  /*ba30*/  LDL R115, [R1+0xd4] ;  /* 0x0000d40001737983 */ /* 0x004ea20000100800 */
[----:B------:R-:W-:-:S03]  /*ba40*/  PRMT R127, RZ, 0x7610, R127 ;  /* 0x00007610ff7f7816 */ /* 0x000fc6000000007f */
[----:B------:R-:W2:Y:S01]  /*ba50*/  LDL R6, [R1+0x90] ;  /* 0x0000900001067983 */ /* 0x000ea20000100800 */
[----:B0-----:R-:W-:Y:S02]  /*ba60*/  @!P0 IMAD.MOV.U32 R124, RZ, RZ, R244 ;  /* 0x000000ffff7c8224 */ /* 0x001fe400078e00f4 */
[----:B------:R-:W-:Y:S01]  /*ba70*/  @!P0 IMAD.MOV.U32 R125, RZ, RZ, R243 ;  /* 0x000000ffff7d8224 */ /* 0x000fe200078e00f3 */
[----:B------:R-:W2:Y:S04]  /*ba80*/  LDL R5, [R1+0x94] ;  /* 0x0000940001057983 */ /* 0x000ea80000100800 */
[----:B------:R0:W2:Y:S04]  /*ba90*/  @!P0 LDG.E.U8 R113, desc[UR14][R124.64] ;  /* 0x0000000e7c718981 */ /* 0x0000a8000c1e1100 */
[----:B------:R-:W2:Y:S04]  /*baa0*/  LDL R4, [R1+0x50] ;  /* 0x0000500001047983 */ /* 0x000ea80000100800 */
[----:B------:R-:W2:Y:S01]  /*bab0*/  LDL R3, [R1+0x54] ;  /* 0x0000540001037983 */ /* 0x000ea20000100800 */
[----:B0-----:R-:W-:-:S02]  /*bac0*/  @!P0 IMAD.MOV.U32 R124, RZ, RZ, R228 ;  /* 0x000000ffff7c8224 */ /* 0x001fc400078e00e4 */
[----:B------:R-:W-:Y:S01]  /*bad0*/  @!P0 IMAD.MOV.U32 R125, RZ, RZ, R227 ;  /* 0x000000ffff7d8224 */ /* 0x000fe200078e00e3 */
[----:B------:R-:W2:Y:S04]  /*bae0*/  LDL R2, [R1+0x14] ;  /* 0x0000140001027983 */ /* 0x000ea80000100800 */
[----:B------:R0:W2:Y:S02]  /*baf0*/  @!P0 LDG.E.U8 R112, desc[UR14][R124.64] ;  /* 0x0000000e7c708981 */ /* 0x0000a4000c1e1100 */
[----:B0-----:R-:W-:Y:S02]  /*bb00*/  @!P0 IMAD.MOV.U32 R124, RZ, RZ, R212 ;  /* 0x000000ffff7c8224 */ /* 0x001fe400078e00d4 */
[----:B------:R-:W-:-:S05]  /*bb10*/  @!P0 IMAD.MOV.U32 R125, RZ, RZ, R211 ;  /* 0x000000ffff7d8224 */ /* 0x000fca00078e00d3 */
[----:B------:R4:W2:Y:S02]  /*bb20*/  @!P0 LDG.E.U8 R126, desc[UR14][R124.64] ;  /* 0x0000000e7c7e8981 */ /* 0x0008a4000c1e1100 */
[----:B----4-:R-:W-:Y:S02]  /*bb30*/  @!P0 IMAD.MOV.U32 R125, RZ, RZ, R138 ;  /* 0x000000ffff7d8224 */ /* 0x010fe400078e008a */
[----:B---3--:R-:W-:-:S05]  /*bb40*/  @!P0 IMAD.MOV.U32 R124, RZ, RZ, R123 ;  /* 0x000000ffff7c8224 */ /* 0x008fca00078e007b */
[----:B------:R2:W3:Y:S04]  /*bb50*/  @!P0 LDG.E.U8 R127, desc[UR14][R124.64] ;  /* 0x0000000e7c7f8981 */ /* 0x0004e8000c1e1100 */
[----:B------:R-:W-:Y:S04]  /*bb60*/  STL [R1+0x660], R114 ;  /* 0x0006607201007387 */ /* 0x000fe80000100800 */
[----:B------:R0:W-:Y:S01]  /*bb70*/  STL [R1+0x5b0], R244 ;  /* 0x0005b0f401007387 */ /* 0x0001e20000100800 */
[----:B------:R-:W-:Y:S01]  /*bb80*/  PRMT R128, RZ, 0x7610, R128 ;  /* 0x00007610ff807816 */ /* 0x000fe20000000080 */
[----:B--2---:R-:W-:-:S02]  /*bb90*/  @!P0 IMAD.MOV.U32 R124, RZ, RZ, R115 ;  /* 0x000000ffff7c8224 */ /* 0x004fc400078e0073 */
[----:B------:R-:W-:Y:S01]  /*bba0*/  @!P0 IMAD.MOV.U32 R125, RZ, RZ, R122 ;  /* 0x000000ffff7d8224 */ /* 0x000fe200078e007a */
[----:B------:R-:W-:-:S04]  /*bbb0*/  PRMT R129, RZ, 0x7610, R129 ;  /* 0x00007610ff817816 */ /* 0x000fc80000000081 */
[----:B------:R1:W2:Y:S04]  /*bbc0*/  @!P0 LDG.E.U8 R128, desc[UR14][R124.64] ;  /* 0x0000000e7c808981 */ /* 0x0002a8000c1e1100 */
[----:B0-----:R-:W4:Y:S04]  /*bbd0*/  LDL.LU R244, [R1+0x28] ;  /* 0x0000280001f47983 */ /* 0x001f280000300800 */
[----:B------:R0:W-:Y:S04]  /*bbe0*/  STL [R1+0x5ac], R243 ;  /* 0x0005acf301007387 */ /* 0x0001e80000100800 */
[----:B0-----:R-:W2:Y:S04]  /*bbf0*/  LDL.LU R243, [R1+0x20] ;  /* 0x0000200001f37983 */ /* 0x001ea80000300800 */
[----:B------:R-:W-:Y:S04]  /*bc00*/  STL [R1+0x664], R113 ;  /* 0x0006647101007387 */ /* 0x000fe80000100800 */
[----:B------:R0:W-:Y:S01]  /*bc10*/  STL [R1+0x5b8], R228 ;  /* 0x0005b8e401007387 */ /* 0x0001e20000100800 */
[----:B-1----:R-:W-:-:S02]  /*bc20*/  @!P0 IMAD.MOV.U32 R124, RZ, RZ, R5 ;  /* 0x000000ffff7c8224 */ /* 0x002fc400078e0005 */
[----:B------:R-:W-:Y:S01]  /*bc30*/  @!P0 IMAD.MOV.U32 R125, RZ, RZ, R6 ;  /* 0x000000ffff7d8224 */ /* 0x000fe200078e0006 */
[----:B------:R-:W-:-:S04]  /*bc40*/  PRMT R130, RZ, 0x7610, R130 ;  /* 0x00007610ff827816 */ /* 0x000fc80000000082 */
[----:B------:R1:W2:Y:S04]  /*bc50*/  @!P0 LDG.E.U8 R129, desc[UR14][R124.64] ;  /* 0x0000000e7c818981 */ /* 0x0002a8000c1e1100 */
[----:B0-----:R-:W2:Y:S04]  /*bc60*/  LDL.LU R228, [R1+0x30] ;  /* 0x0000300001e47983 */ /* 0x001ea80000300800 */
[----:B------:R0:W-:Y:S04]  /*bc70*/  STL [R1+0x5b4], R227 ;  /* 0x0005b4e301007387 */ /* 0x0001e80000100800 */
[----:B0-----:R-:W4:Y:S04]  /*bc80*/  LDL.LU R227, [R1+0x4] ;  /* 0x0000040001e37983 */ /* 0x001f280000300800 */
[----:B------:R-:W-:Y:S04]  /*bc90*/  STL [R1+0x668], R112 ;  /* 0x0006687001007387 */ /* 0x000fe80000100800 */
[----:B------:R0:W-:Y:S01]  /*bca0*/  STL [R1+0x5c0], R212 ;  /* 0x0005c0d401007387 */ /* 0x0001e20000100800 */
[----:B-1----:R-:W-:-:S03]  /*bcb0*/  @!P0 IMAD.MOV.U32 R124, RZ, RZ, R3 ;  /* 0x000000ffff7c8224 */ /* 0x002fc600078e0003 */
[----:B0-----:R-:W2:Y:S04]  /*bcc0*/  LDL.LU R212, [R1+0x38] ;  /* 0x0000380001d47983 */ /* 0x001ea80000300800 */
[----:B------:R0:W-:Y:S01]  /*bcd0*/  STL [R1+0x5bc], R211 ;  /* 0x0005bcd301007387 */ /* 0x0001e20000100800 */
[----:B------:R-:W-:Y:S01]  /*bce0*/  @!P0 IMAD.MOV.U32 R125, RZ, RZ, R4 ;  /* 0x000000ffff7d8224 */ /* 0x000fe200078e0004 */
[----:B------:R-:W-:-:S04]  /*bcf0*/  PRMT R131, RZ, 0x7610, R131 ;  /* 0x00007610ff837816 */ /* 0x000fc80000000083 */
[----:B------:R1:W2:Y:S04]  /*bd00*/  @!P0 LDG.E.U8 R130, desc[UR14][R124.64] ;  /* 0x0000000e7c828981 */ /* 0x0002a8000c1e1100 */
[----:B0-----:R-:W4:Y:S04]  /*bd10*/  LDL.LU R211, [R1+0xc] ;  /* 0x00000c0001d37983 */ /* 0x001f280000300800 */
[----:B------:R-:W-:Y:S01]  /*bd20*/  STL [R1+0x66c], R126 ;  /* 0x00066c7e01007387 */ /* 0x000fe20000100800 */
[----:B-1----:R-:W-:Y:S02]  /*bd30*/  @!P0 IMAD.MOV.U32 R124, RZ, RZ, R2 ;  /* 0x000000ffff7c8224 */ /* 0x002fe400078e0002 */
[----:B------:R-:W-:-:S05]  /*bd40*/  @!P0 IMAD.MOV.U32 R125, RZ, RZ, R198 ;  /* 0x000000ffff7d8224 */ /* 0x000fca00078e00c6 */
[----:B------:R0:W2:Y:S02]  /*bd50*/  @!P0 LDG.E.U8 R131, desc[UR14][R124.64] ;  /* 0x0000000e7c838981 */ /* 0x0000a4000c1e1100 */
[----:B0-----:R-:W-:Y:S02]  /*bd60*/  @!P0 IMAD.MOV.U32 R124, RZ, RZ, R242 ;  /* 0x000000ffff7c8224 */ /* 0x001fe400078e00f2 */
[----:B------:R-:W-:Y:S01]  /*bd70*/  @!P0 IMAD.MOV.U32 R125, RZ, RZ, R241 ;  /* 0x000000ffff7d8224 */ /* 0x000fe200078e00f1 */
[----:B---3--:R-:W-:Y:S04]  /*bd80*/  STL [R1+0x670], R127 ;  /* 0x0006707f01007387 */ /* 0x008fe80000100800 */
[----:B------:R-:W3:Y:S04]  /*bd90*/  LDL R113, [R1+0x108] ;  /* 0x0001080001717983 */ /* 0x000ee80000100800 */
[----:B------:R-:W4:Y:S04]  /*bda0*/  LDL R112, [R1+0x10c] ;  /* 0x00010c0001707983 */ /* 0x000f280000100800 */
[----:B------:R-:W2:Y:S04]  /*bdb0*/  LDL R6, [R1+0xc8] ;  /* 0x0000c80001067983 */ /* 0x000ea80000100800 */
[----:B------:R-:W2:Y:S04]  /*bdc0*/  LDL R5, [R1+0xcc] ;  /* 0x0000cc0001057983 */ /* 0x000ea80000100800 */
[----:B------:R-:W2:Y:S04]  /*bdd0*/  LDL R4, [R1+0x88] ;  /* 0x0000880001047983 */ /* 0x000ea80000100800 */
[----:B------:R-:W2:Y:S04]  /*bde0*/  LDL R3, [R1+0x8c] ;  /* 0x00008c0001037983 */ /* 0x000ea80000100800 */
[----:B------:R-:W2:Y:S04]  /*bdf0*/  LDL R2, [R1+0x4c] ;  /* 0x00004c0001027983 */ /* 0x000ea80000100800 */
[----:B------:R0:W-:Y:S04]  /*be00*/  STL [R1+0x5c4], R198 ;  /* 0x0005c4c601007387 */ /* 0x0001e80000100800 */
[----:B0-----:R-:W2:Y:S04]  /*be10*/  LDL.LU R198, [R1+0x40] ;  /* 0x0000400001c67983 */ /* 0x001ea80000300800 */
[----:B------:R0:W-:Y:S04]  /*be20*/  STL [R1+0x5cc], R242 ;  /* 0x0005ccf201007387 */ /* 0x0001e80000100800 */
[----:B0-----:R-:W2:Y:S04]  /*be30*/  LDL.LU R242, [R1+0x24] ;  /* 0x0000240001f27983 */ /* 0x001ea80000300800 */
[----:B------:R0:W-:Y:S04]  /*be40*/  STL [R1+0x5c8], R241 ;  /* 0x0005c8f101007387 */ /* 0x0001e80000100800 */
[----:B0-----:R-:W2:Y:S01]  /*be50*/  LDL.LU R241, [R1+0x48] ;  /* 0x0000480001f17983 */ /* 0x001ea20000300800 */
[----:B------:R-:W-:-:S02]  /*be60*/  PRMT R132, RZ, 0x7610, R132 ;  /* 0x00007610ff847816 */ /* 0x000fc40000000084 */
[----:B------:R-:W-:-:S04]  /*be70*/  PRMT R133, RZ, 0x7610, R133 ;  /* 0x00007610ff857816 */ /* 0x000fc80000000085 */
[----:B------:R0:W2:Y:S01]  /*be80*/  @!P0 LDG.E.U8 R132, desc[UR14][R124.64] ;  /* 0x0000000e7c848981 */ /* 0x0000a2000c1e1100 */
[----:B------:R-:W-:Y:S01]  /*be90*/  PRMT R134, RZ, 0x7610, R134 ;  /* 0x00007610ff867816 */ /* 0x000fe20000000086 */
[----:B0-----:R-:W-:Y:S02]  /*bea0*/  @!P0 IMAD.MOV.U32 R124, RZ, RZ, R226 ;  /* 0x000000ffff7c8224 */ /* 0x001fe400078e00e2 */
[----:B------:R-:W-:-:S05]  /*beb0*/  @!P0 IMAD.MOV.U32 R125, RZ, RZ, R225 ;  /* 0x000000ffff7d8224 */ /* 0x000fca00078e00e1 */
[----:B------:R0:W2:Y:S01]  /*bec0*/  @!P0 LDG.E.U8 R133, desc[UR14][R124.64] ;  /* 0x0000000e7c858981 */ /* 0x0000a2000c1e1100 */
[----:B------:R-:W-:Y:S01]  /*bed0*/  PRMT R135, RZ, 0x7610, R135 ;  /* 0x00007610ff877816 */ /* 0x000fe20000000087 */
[----:B0-----:R-:W-:Y:S02]  /*bee0*/  @!P0 IMAD.MOV.U32 R124, RZ, RZ, R210 ;  /* 0x000000ffff7c8224 */ /* 0x001fe400078e00d2 */
[----:B------:R-:W-:-:S05]  /*bef0*/  @!P0 IMAD.MOV.U32 R125, RZ, RZ, R209 ;  /* 0x000000ffff7d8224 */ /* 0x000fca00078e00d1 */
[----:B------:R3:W2:Y:S01]  /*bf00*/  @!P0 LDG.E.U8 R134, desc[UR14][R124.64] ;  /* 0x0000000e7c868981 */ /* 0x0006a2000c1e1100 */
[----:B------:R-:W-:Y:S02]  /*bf10*/  PRMT R136, RZ, 0x7610, R136 ;  /* 0x00007610ff887816 */ /* 0x000fe40000000088 */
[----:B------:R-:W-:Y:S01]  /*bf20*/  PRMT R137, RZ, 0x7610, R137 ;  /* 0x00007610ff897816 */ /* 0x000fe20000000089 */
[----:B------:R0:W-:Y:S01]  /*bf30*/  STL [R1+0x5d4], R226 ;  /* 0x0005d4e201007387 */ /* 0x0001e20000100800 */
[----:B------:R-:W-:-:S03]  /*bf40*/  PRMT R140, RZ, 0x7610, R140 ;  /* 0x00007610ff8c7816 */ /* 0x000fc6000000008c */
[----:B0-----:R-:W2:Y:S04]  /*bf50*/  LDL.LU R226, [R1+0x34] ;  /* 0x0000340001e27983 */ /* 0x001ea80000300800 */
[----:B------:R0:W-:Y:S01]  /*bf60*/  STL [R1+0x5d0], R225 ;  /* 0x0005d0e101007387 */ /* 0x0001e20000100800 */
[----:B------:R-:W-:-:S03]  /*bf70*/  PRMT R141, RZ, 0x7610, R141 ;  /* 0x00007610ff8d7816 */ /* 0x000fc6000000008d */
[----:B0-----:R-:W2:Y:S04]  /*bf80*/  LDL.LU R225, [R1+0x2c] ;  /* 0x00002c0001e17983 */ /* 0x001ea80000300800 */
[----:B------:R0:W-:Y:S04]  /*bf90*/  STL [R1+0x5dc], R210 ;  /* 0x0005dcd201007387 */ /* 0x0001e80000100800 */
[----:B0-----:R-:W2:Y:S04]  /*bfa0*/  LDL.LU R210, [R1+0x3c] ;  /* 0x00003c0001d27983 */ /* 0x001ea80000300800 */
[----:B------:R0:W-:Y:S04]  /*bfb0*/  STL [R1+0x5d8], R209 ;  /* 0x0005d8d101007387 */ /* 0x0001e80000100800 */
[----:B0-----:R-:W2:Y:S01]  /*bfc0*/  LDL.LU R209, [R1+0x60] ;  /* 0x0000600001d17983 */ /* 0x001ea20000300800 */
[----:B---3--:R-:W-:-:S02]  /*bfd0*/  @!P0 IMAD.MOV.U32 R125, RZ, RZ, R113 ;  /* 0x000000ffff7d8224 */ /* 0x008fc400078e0071 */
[----:B----4-:R-:W-:-:S05]  /*bfe0*/  @!P0 IMAD.MOV.U32 R124, RZ, RZ, R112 ;  /* 0x000000ffff7c8224 */ /* 0x010fca00078e0070 */
[----:B------:R2:W3:Y:S02]  /*bff0*/  @!P0 LDG.E.U8 R135, desc[UR14][R124.64] ;  /* 0x0000000e7c878981 */ /* 0x0004e4000c1e1100 */
[----:B--2---:R-:W-:Y:S02]  /*c000*/  @!P0 IMAD.MOV.U32 R124, RZ, RZ, R5 ;  /* 0x000000ffff7c8224 */ /* 0x004fe400078e0005 */
[----:B------:R-:W-:Y:S01]  /*c010*/  @!P0 IMAD.MOV.U32 R125, RZ, RZ, R6 ;  /* 0x000000ffff7d8224 */ /* 0x000fe200078e0006 */
[----:B------:R-:W2:Y:S04]  /*c020*/  LDL R5, [R1+0x104] ;  /* 0x0001040001057983 */ /* 0x000ea80000100800 */
[----:B------:R0:W4:Y:S04]  /*c030*/  @!P0 LDG.E.U8 R136, desc[UR14][R124.64] ;  /* 0x0000000e7c888981 */ /* 0x000128000c1e1100 */
[----:B------:R-:W3:Y:S01]  /*c040*/  LDL R6, [R1+0x100] ;  /* 0x0001000001067983 */ /* 0x000ee20000100800 */
[----:B0-----:R-:W-:-:S02]  /*c050*/  @!P0 IMAD.MOV.U32 R124, RZ, RZ, R3 ;  /* 0x000000ffff7c8224 */ /* 0x001fc400078e0003 */
[----:B------:R-:W-:Y:S01]  /*c060*/  @!P0 IMAD.MOV.U32 R125, RZ, RZ, R4 ;  /* 0x000000ffff7d8224 */ /* 0x000fe200078e0004 */
[----:B------:R-:W4:Y:S04]  /*c070*/  LDL R3, [R1+0xc4] ;  /* 0x0000c40001037983 */ /* 0x000f280000100800 */
[----:B------:R0:W4:Y:S04]  /*c080*/  @!P0 LDG.E.U8 R137, desc[UR14][R124.64] ;  /* 0x0000000e7c898981 */ /* 0x000128000c1e1100 */
[----:B------:R-:W4:Y:S01]  /*c090*/  LDL R4, [R1+0xc0] ;  /* 0x0000c00001047983 */ /* 0x000f220000100800 */
[----:B0-----:R-:W-:-:S03]  /*c0a0*/  @!P0 IMAD.MOV.U32 R124, RZ, RZ, R2 ;  /* 0x000000ffff7c8224 */ /* 0x001fc600078e0002 */
[----:B------:R-:W4:Y:S01]  /*c0b0*/  LDL R2, [R1+0x84] ;  /* 0x0000840001027983 */ /* 0x000f220000100800 */
[----:B------:R-:W-:-:S03]  /*c0c0*/  @!P0 IMAD.MOV.U32 R125, RZ, RZ, R241 ;  /* 0x000000ffff7d8224 */ /* 0x000fc600078e00f1 */
[----:B------:R0:W-:Y:S04]  /*c0d0*/  STL [R1+0x5e0], R241 ;  /* 0x0005e0f101007387 */ /* 0x0001e80000100800 */
[----:B------:R1:W4:Y:S04]  /*c0e0*/  @!P0 LDG.E.U8 R140, desc[UR14][R124.64] ;  /* 0x0000000e7c8c8981 */ /* 0x000328000c1e1100 */
[----:B0-----:R-:W4:Y:S01]  /*c0f0*/  LDL.LU R241, [R1+0x68] ;  /* 0x0000680001f17983 */ /* 0x001f220000300800 */
[----:B-1----:R-:W-:Y:S02]  /*c100*/  @!P0 IMAD.MOV.U32 R124, RZ, RZ, R211 ;  /* 0x000000ffff7c8224 */ /* 0x002fe400078e00d3 */
[----:B------:R-:W-:Y:S01]  /*c110*/  @!P0 IMAD.MOV.U32 R125, RZ, RZ, R197 ;  /* 0x000000ffff7d8224 */ /* 0x000fe200078e00c5 */
[----:B------:R0:W-:Y:S04]  /*c120*/  STL [R1+0x5e8], R211 ;  /* 0x0005e8d301007387 */ /* 0x0001e80000100800 */
[----:B------:R1:W4:Y:S04]  /*c130*/  @!P0 LDG.E.U8 R141, desc[UR14][R124.64] ;  /* 0x0000000e7c8d8981 */ /* 0x000328000c1e1100 */
[----:B0-----:R-:W4:Y:S04]  /*c140*/  LDL.LU R211, [R1+0x70] ;  /* 0x0000700001d37983 */ /* 0x001f280000300800 */
[----:B------:R0:W-:Y:S01]  /*c150*/  STL [R1+0x5e4], R197 ;  /* 0x0005e4c501007387 */ /* 0x0001e20000100800 */
[----:B-1----:R-:W-:-:S03]  /*c160*/  @!P0 IMAD.MOV.U32 R124, RZ, RZ, R240 ;  /* 0x000000ffff7c8224 */ /* 0x002fc600078e00f0 */
[----:B0-----:R-:W4:Y:S04]  /*c170*/  LDL.LU R197, [R1+0x44] ;  /* 0x0000440001c57983 */ /* 0x001f280000300800 */
[----:B------:R0:W-:Y:S04]  /*c180*/  STL [R1+0x5f0], R240 ;  /* 0x0005f0f001007387 */ /* 0x0001e80000100800 */
[----:B0-----:R-:W4:Y:S01]  /*c190*/  LDL.LU R240, [R1+0x80] ;  /* 0x0000800001f07983 */ /* 0x001f220000300800 */
[----:B------:R-:W-:Y:S01]  /*c1a0*/  PRMT R142, RZ, 0x7610, R142 ;  /* 0x00007610ff8e7816 */ /* 0x000fe2000000008e */
[----:B------:R-:W-:Y:S01]  /*c1b0*/  @!P0 IMAD.MOV.U32 R125, RZ, RZ, R239 ;  /* 0x000000ffff7d8224 */ /* 0x000fe200078e00ef */
[----:B------:R-:W-:-:S04]  /*c1c0*/  PRMT R143, RZ, 0x7610, R143 ;  /* 0x00007610ff8f7816 */ /* 0x000fc8000000008f */
[----:B------:R0:W4:Y:S01]  /*c1d0*/  @!P0 LDG.E.U8 R142, desc[UR14][R124.64] ;  /* 0x0000000e7c8e8981 */ /* 0x000122000c1e1100 */
[----:B------:R-:W-:Y:S01]  /*c1e0*/  PRMT R144, RZ, 0x7610, R144 ;  /* 0x00007610ff907816 */ /* 0x000fe20000000090 */
[----:B0-----:R-:W-:Y:S02]  /*c1f0*/  @!P0 IMAD.MOV.U32 R124, RZ, RZ, R224 ;  /* 0x000000ffff7c8224 */ /* 0x001fe400078e00e0 */
[----:B------:R-:W-:-:S05]  /*c200*/  @!P0 IMAD.MOV.U32 R125, RZ, RZ, R223 ;  /* 0x000000ffff7d8224 */ /* 0x000fca00078e00df */
[----:B------:R0:W4:Y:S01]  /*c210*/  @!P0 LDG.E.U8 R143, desc[UR14][R124.64] ;  /* 0x0000000e7c8f8981 */ /* 0x000122000c1e1100 */
[----:B------:R-:W-:Y:S01]  /*c220*/  PRMT R145, RZ, 0x7610, R145 ;  /* 0x00007610ff917816 */ /* 0x000fe20000000091 */
[----:B0-----:R-:W-:Y:S02]  /*c230*/  @!P0 IMAD.MOV.U32 R124, RZ, RZ, R208 ;  /* 0x000000ffff7c8224 */ /* 0x001fe400078e00d0 */
[----:B------:R-:W-:-:S05]  /*c240*/  @!P0 IMAD.MOV.U32 R125, RZ, RZ, R207 ;  /* 0x000000ffff7d8224 */ /* 0x000fca00078e00cf */
[----:B------:R2:W4:Y:S01]  /*c250*/  @!P0 LDG.E.U8 R144, desc[UR14][R124.64] ;  /* 0x0000000e7c908981 */ /* 0x000522000c1e1100 */
[----:B------:R-:W-:Y:S02]  /*c260*/  PRMT R146, RZ, 0x7610, R146 ;  /* 0x00007610ff927816 */ /* 0x000fe40000000092 */
[----:B------:R-:W-:Y:S01]  /*c270*/  PRMT R147, RZ, 0x7610, R147 ;  /* 0x00007610ff937816 */ /* 0x000fe20000000093 */
[----:B------:R0:W-:Y:S01]  /*c280*/  STL [R1+0x5ec], R239 ;  /* 0x0005ecef01007387 */ /* 0x0001e20000100800 */
[----:B------:R-:W-:-:S03]  /*c290*/  PRMT R148, RZ, 0x7610, R148 ;  /* 0x00007610ff947816 */ /* 0x000fc60000000094 */
[----:B0-----:R-:W4:Y:S04]  /*c2a0*/  LDL.LU R239, [R1+0x78] ;  /* 0x0000780001ef7983 */ /* 0x001f280000300800 */
[----:B------:R0:W-:Y:S01]  /*c2b0*/  STL [R1+0x5f8], R224 ;  /* 0x0005f8e001007387 */ /* 0x0001e20000100800 */
[----:B------:R-:W-:-:S03]  /*c2c0*/  PRMT R149, RZ, 0x7610, R149 ;  /* 0x00007610ff957816 */ /* 0x000fc60000000095 */
[----:B0-----:R-:W4:Y:S04]  /*c2d0*/  LDL.LU R224, [R1+0x6c] ;  /* 0x00006c0001e07983 */ /* 0x001f280000300800 */
[----:B------:R0:W-:Y:S04]  /*c2e0*/  STL [R1+0x5f4], R223 ;  /* 0x0005f4df01007387 */ /* 0x0001e80000100800 */
[----:B0-----:R-:W4:Y:S04]  /*c2f0*/  LDL.LU R223, [R1+0x64] ;  /* 0x0000640001df7983 */ /* 0x001f280000300800 */
[----:B------:R0:W-:Y:S04]  /*c300*/  STL [R1+0x600], R208 ;  /* 0x000600d001007387 */ /* 0x0001e80000100800 */
[----:B0-----:R-:W4:Y:S04]  /*c310*/  LDL.LU R208, [R1+0xa0] ;  /* 0x0000a00001d07983 */ /* 0x001f280000300800 */
[----:B------:R0:W-:Y:S01]  /*c320*/  STL [R1+0x5fc], R207 ;  /* 0x0005fccf01007387 */ /* 0x0001e20000100800 */
[----:B------:R-:W-:-:S03]  /*c330*/  PRMT R150, RZ, 0x7610, R150 ;  /* 0x00007610ff967816 */ /* 0x000fc60000000096 */
[----:B0-----:R-:W4:Y:S01]  /*c340*/  LDL.LU R207, [R1+0x74] ;  /* 0x0000740001cf7983 */ /* 0x001f220000300800 */
[----:B--2---:R-:W-:Y:S02]  /*c350*/  @!P0 IMAD.MOV.U32 R124, RZ, RZ, R5 ;  /* 0x000000ffff7c8224 */ /* 0x004fe400078e0005 */
[----:B---3--:R-:W-:-:S05]  /*c360*/  @!P0 IMAD.MOV.U32 R125, RZ, RZ, R6 ;  /* 0x000000ffff7d8224 */ /* 0x008fca00078e0006 */
[----:B------:R4:W2:Y:S02]  /*c370*/  @!P0 LDG.E.U8 R145, desc[UR14][R124.64] ;  /* 0x0000000e7c918981 */ /* 0x0008a4000c1e1100 */
[----:B----4-:R-:W-:Y:S02]  /*c380*/  @!P0 IMAD.MOV.U32 R124, RZ, RZ, R3 ;  /* 0x000000ffff7c8224 */ /* 0x010fe400078e0003 */
[----:B------:R-:W-:Y:S01]  /*c390*/  @!P0 IMAD.MOV.U32 R125, RZ, RZ, R4 ;  /* 0x000000ffff7d8224 */ /* 0x000fe200078e0004 */
[----:B------:R-:W3:Y:S04]  /*c3a0*/  LDL R3, [R1+0xfc] ;  /* 0x0000fc0001037983 */ /* 0x000ee80000100800 */
[----:B------:R0:W4:Y:S04]  /*c3b0*/  @!P0 LDG.E.U8 R146, desc[UR14][R124.64] ;  /* 0x0000000e7c928981 */ /* 0x000128000c1e1100 */
[----:B------:R-:W2:Y:S01]  /*c3c0*/  LDL R4, [R1+0xf8] ;  /* 0x0000f80001047983 */ /* 0x000ea20000100800 */
[----:B0-----:R-:W-:-:S03]  /*c3d0*/  @!P0 IMAD.MOV.U32 R124, RZ, RZ, R2 ;  /* 0x000000ffff7c8224 */ /* 0x001fc600078e0002 */
[----:B------:R-:W4:Y:S01]  /*c3e0*/  LDL R2, [R1+0xf4] ;  /* 0x0000f40001027983 */ /* 0x000f220000100800 */
[----:B------:R-:W-:-:S05]  /*c3f0*/  @!P0 IMAD.MOV.U32 R125, RZ, RZ, R240 ;  /* 0x000000ffff7d8224 */ /* 0x000fca00078e00f0 */
[----:B------:R0:W4:Y:S04]  /*c400*/  @!P0 LDG.E.U8 R147, desc[UR14][R124.64] ;  /* 0x0000000e7c938981 */ /* 0x000128000c1e1100 */
[----:B------:R1:W-:Y:S01]  /*c410*/  STL [R1+0x604], R240 ;  /* 0x000604f001007387 */ /* 0x0003e20000100800 */
[----:B0-----:R-:W-:Y:S02]  /*c420*/  @!P0 IMAD.MOV.U32 R124, RZ, RZ, R197 ;  /* 0x000000ffff7c8224 */ /* 0x001fe400078e00c5 */
[----:B------:R-:W-:Y:S01]  /*c430*/  @!P0 IMAD.MOV.U32 R125, RZ, RZ, R198 ;  /* 0x000000ffff7d8224 */ /* 0x000fe200078e00c6 */
[----:B-1----:R-:W4:Y:S04]  /*c440*/  LDL.LU R240, [R1+0x7c] ;  /* 0x00007c0001f07983 */ /* 0x002f280000300800 */
[----:B------:R0:W4:Y:S04]  /*c450*/  @!P0 LDG.E.U8 R148, desc[UR14][R124.64] ;  /* 0x0000000e7c948981 */ /* 0x000128000c1e1100 */
[----:B------:R1:W-:Y:S01]  /*c460*/  STL [R1+0x60c], R197 ;  /* 0x00060cc501007387 */ /* 0x0003e20000100800 */
[----:B0-----:R-:W-:-:S02]  /*c470*/  @!P0 IMAD.MOV.U32 R124, RZ, RZ, R227 ;  /* 0x000000ffff7c8224 */ /* 0x001fc400078e00e3 */
[----:B------:R-:W-:Y:S01]  /*c480*/  @!P0 IMAD.MOV.U32 R125, RZ, RZ, R0 ;  /* 0x000000ffff7d8224 */ /* 0x000fe200078e0000 */
[----:B-1----:R-:W4:Y:S04]  /*c490*/  LDL.LU R197, [R1+0xb0] ;  /* 0x0000b00001c57983 */ /* 0x002f280000300800 */
[----:B------:R0:W-:Y:S04]  /*c4a0*/  STL [R1+0x608], R198 ;  /* 0x000608c601007387 */ /* 0x0001e80000100800 */
[----:B------:R1:W4:Y:S04]  /*c4b0*/  @!P0 LDG.E.U8 R149, desc[UR14][R124.64] ;  /* 0x0000000e7c958981 */ /* 0x000328000c1e1100 */
[----:B0-----:R-:W4:Y:S04]  /*c4c0*/  LDL.LU R198, [R1+0xa8] ;  /* 0x0000a80001c67983 */ /* 0x001f280000300800 */
[----:B------:R0:W-:Y:S01]  /*c4d0*/  STL [R1+0x614], R227 ;  /* 0x000614e301007387 */ /* 0x0001e20000100800 */
[----:B-1----:R-:W-:-:S02]  /*c4e0*/  @!P0 IMAD.MOV.U32 R124, RZ, RZ, R238 ;  /* 0x000000ffff7c8224 */ /* 0x002fc400078e00ee */
[----:B------:R-:W-:-:S05]  /*c4f0*/  @!P0 IMAD.MOV.U32 R125, RZ, RZ, R237 ;  /* 0x000000ffff7d8224 */ /* 0x000fca00078e00ed */
[----:B------:R1:W4:Y:S04]  /*c500*/  @!P0 LDG.E.U8 R150, desc[UR14][R124.64] ;  /* 0x0000000e7c968981 */ /* 0x000328000c1e1100 */
[----:B0-----:R-:W4:Y:S04]  /*c510*/  LDL.LU R227, [R1+0xa4] ;  /* 0x0000a40001e37983 */ /* 0x001f280000300800 */
[----:B------:R0:W-:Y:S01]  /*c520*/  STL [R1+0x610], R0 ;  /* 0x0006100001007387 */ /* 0x0001e20000100800 */
[----:B-1----:R-:W-:-:S03]  /*c530*/  @!P0 IMAD.MOV.U32 R124, RZ, RZ, R222 ;  /* 0x000000ffff7c8224 */ /* 0x002fc600078e00de */
[----:B0-----:R-:W4:Y:S04]  /*c540*/  LDL.LU R0, [R1+0xb8] ;  /* 0x0000b80001007983 */ /* 0x001f280000300800 */
[----:B------:R0:W-:Y:S04]  /*c550*/  STL [R1+0x61c], R238 ;  /* 0x00061cee01007387 */ /* 0x0001e80000100800 */
[----:B0-----:R-:W4:Y:S04]  /*c560*/  LDL.LU R238, [R1+0xb4] ;  /* 0x0000b40001ee7983 */ /* 0x001f280000300800 */
[----:B------:R0:W-:Y:S04]  /*c570*/  STL [R1+0x618], R237 ;  /* 0x000618ed01007387 */ /* 0x0001e80000100800 */
[----:B0-----:R-:W4:Y:S04]  /*c580*/  LDL.LU R237, [R1+0xac] ;  /* 0x0000ac0001ed7983 */ /* 0x001f280000300800 */
[----:B------:R0:W-:Y:S04]  /*c590*/  STL [R1+0x624], R222 ;  /* 0x000624de01007387 */ /* 0x0001e80000100800 */
[----:B0-----:R-:W4:Y:S01]  /*c5a0*/  LDL.LU R222, [R1+0xbc] ;  /* 0x0000bc0001de7983 */ /* 0x001f220000300800 */
[----:B------:R-:W-:Y:S01]  /*c5b0*/  PRMT R151, RZ, 0x7610, R151 ;  /* 0x00007610ff977816 */ /* 0x000fe20000000097 */
[----:B------:R-:W-:Y:S01]  /*c5c0*/  @!P0 IMAD.MOV.U32 R125, RZ, RZ, R221 ;  /* 0x000000ffff7d8224 */ /* 0x000fe200078e00dd */
[----:B------:R-:W-:Y:S01]  /*c5d0*/  PRMT R152, RZ, 0x7610, R152 ;  /* 0x00007610ff987816 */ /* 0x000fe20000000098 */
[----:B------:R0:W-:Y:S04]  /*c5e0*/  STL [R1+0x620], R221 ;  /* 0x000620dd01007387 */ /* 0x0001e80000100800 */
[----:B------:R1:W4:Y:S01]  /*c5f0*/  @!P0 LDG.E.U8 R151, desc[UR14][R124.64] ;  /* 0x0000000e7c978981 */ /* 0x000322000c1e1100 */
[----:B------:R-:W-:-:S03]  /*c600*/  PRMT R153, RZ, 0x7610, R153 ;  /* 0x00007610ff997816 */ /* 0x000fc60000000099 */
[----:B0-----:R-:W4:Y:S01]  /*c610*/  LDL.LU R221, [R1+0xe0] ;  /* 0x0000e00001dd7983 */ /* 0x001f220000300800 */
[----:B-1----:R-:W-:-:S03]  /*c620*/  @!P0 IMAD.MOV.U32 R124, RZ, RZ, R206 ;  /* 0x000000ffff7c8224 */ /* 0x002fc600078e00ce */
[----:B------:R0:W-:Y:S01]  /*c630*/  STL [R1+0x62c], R206 ;  /* 0x00062cce01007387 */ /* 0x0001e20000100800 */
[----:B------:R-:W-:-:S05]  /*c640*/  @!P0 IMAD.MOV.U32 R125, RZ, RZ, R205 ;  /* 0x000000ffff7d8224 */ /* 0x000fca00078e00cd */
[----:B------:R3:W4:Y:S04]  /*c650*/  @!P0 LDG.E.U8 R152, desc[UR14][R124.64] ;  /* 0x0000000e7c988981 */ /* 0x000728000c1e1100 */
[----:B0-----:R-:W4:Y:S04]  /*c660*/  LDL.LU R206, [R1+0xf0] ;  /* 0x0000f00001ce7983 */ /* 0x001f280000300800 */
[----:B------:R0:W-:Y:S04]  /*c670*/  STL [R1+0x628], R205 ;  /* 0x000628cd01007387 */ /* 0x0001e80000100800 */
[----:B0-----:R-:W4:Y:S01]  /*c680*/  LDL.LU R205, [R1+0xe8] ;  /* 0x0000e80001cd7983 */ /* 0x001f220000300800 */
[----:B---3--:R-:W-:-:S02]  /*c690*/  @!P0 IMAD.MOV.U32 R124, RZ, RZ, R3 ;  /* 0x000000ffff7c8224 */ /* 0x008fc400078e0003 */
[----:B--2---:R-:W-:-:S05]  /*c6a0*/  @!P0 IMAD.MOV.U32 R125, RZ, RZ, R4 ;  /* 0x000000ffff7d8224 */ /* 0x004fca00078e0004 */
[----:B------:R4:W2:Y:S02]  /*c6b0*/  @!P0 LDG.E.U8 R153, desc[UR14][R124.64] ;  /* 0x0000000e7c998981 */ /* 0x0008a4000c1e1100 */
[----:B----4-:R-:W-:Y:S02]  /*c6c0*/  @!P0 IMAD.MOV.U32 R125, RZ, RZ, R0 ;  /* 0x000000ffff7d8224 */ /* 0x010fe400078e0000 */
[----:B------:R-:W-:Y:S01]  /*c6d0*/  @!P0 IMAD.MOV.U32 R124, RZ, RZ, R222 ;  /* 0x000000ffff7c8224 */ /* 0x000fe200078e00de */
[----:B------:R0:W-:Y:S04]  /*c6e0*/  STL [R1+0x634], R222 ;  /* 0x000634de01007387 */ /* 0x0001e80000100800 */
[----:B0-----:R-:W3:Y:S04]  /*c6f0*/  LDL.LU R222, [R1+0xec] ;  /* 0x0000ec0001de7983 */ /* 0x001ee80000300800 */
[----:B------:R0:W-:Y:S04]  /*c700*/  STL [R1+0x630], R0 ;  /* 0x0006300001007387 */ /* 0x0001e80000100800 */
[----:B0-----:R-:W4:Y:S01]  /*c710*/  LDL.LU R0, [R1+0xe4] ;  /* 0x0000e40001007983 */ /* 0x001f220000300800 */
        /* <DEDUP_REMOVED lines=24> */
[----:B------:R-:W-:Y:S01]  /*c8a0*/  LOP3.LUT R14, R14, 0xffff, RZ, 0xc0, !PT ;  /* 0x0000ffff0e0e7812 */ /* 0x000fe200078ec0ff */
[----:B0-----:R-:W-:Y:S02]  /*c8b0*/  @!P0 IMAD.MOV.U32 R124, RZ, RZ, R204 ;  /* 0x000000ffff7c8224 */ /* 0x001fe400078e00cc */
[----:B------:R-:W-:Y:S01]  /*c8c0*/  @!P0 IMAD.MOV.U32 R125, RZ, RZ, R203 ;  /* 0x000000ffff7d8224 */ /* 0x000fe200078e00cb */
[----:B------:R-:W-:-:S04]  /*c8d0*/  LOP3.LUT R104, R104, 0xffff, RZ, 0xc0, !PT ;  /* 0x0000ffff68687812 */ /* 0x000fc800078ec0ff */
[----:B------:R0:W2:Y:S01]  /*c8e0*/  @!P0 LDG.E.U8 R162, desc[UR14][R124.64] ;  /* 0x0000000e7ca28981 */ /* 0x0000a2000c1e1100 */
[----:B------:R-:W-:Y:S02]  /*c8f0*/  LOP3.LUT R15, R15, 0xffff, RZ, 0xc0, !PT ;  /* 0x0000ffff0f0f7812 */ /* 0x000fe400078ec0ff */
[----:B------:R-:W-:Y:S02]  /*c900*/  LOP3.LUT R97, R97, 0xffff, RZ, 0xc0, !PT ;  /* 0x0000ffff61617812 */ /* 0x000fe400078ec0ff */
[----:B------:R-:W-:Y:S01]  /*c910*/  PRMT R166, RZ, 0x7610, R166 ;  /* 0x00007610ffa67816 */ /* 0x000fe200000000a6 */
[----:B0-----:R-:W-:Y:S02]  /*c920*/  @!P0 IMAD.MOV.U32 R124, RZ, RZ, R2 ;  /* 0x000000ffff7c8224 */ /* 0x001fe400078e0002 */
[----:B------:R-:W-:Y:S01]  /*c930*/  @!P0 IMAD.MOV.U32 R125, RZ, RZ, R206 ;  /* 0x000000ffff7d8224 */ /* 0x000fe200078e00ce */
[----:B------:R-:W-:Y:S01]  /*c940*/  PRMT R4, R14, 0x3340, R104 ;  /* 0x000033400e047816 */ /* 0x000fe20000000068 */
[----:B------:R-:W-:Y:S01]  /*c950*/  @!P0 IMAD.MOV.U32 R14, RZ, RZ, R200 ;  /* 0x000000ffff0e8224 */ /* 0x000fe200078e00c8 */
[----:B------:R-:W-:-:S02]  /*c960*/  LOP3.LUT R16, R16, 0xffff, RZ, 0xc0, !PT ;  /* 0x0000ffff10107812 */ /* 0x000fc400078ec0ff */
[----:B------:R0:W2:Y:S01]  /*c970*/  @!P0 LDG.E.U8 R164, desc[UR14][R124.64] ;  /* 0x0000000e7ca48981 */ /* 0x0000a2000c1e1100 */
[----:B------:R-:W-:Y:S02]  /*c980*/  LOP3.LUT R103, R103, 0xffff, RZ, 0xc0, !PT ;  /* 0x0000ffff67677812 */ /* 0x000fe400078ec0ff */
[----:B------:R-:W-:Y:S01]  /*c990*/  PRMT R2, R15, 0x3340, R97 ;  /* 0x000033400f027816 */ /* 0x000fe20000000061 */
[----:B------:R-:W-:Y:S01]  /*c9a0*/  @!P0 IMAD.MOV.U32 R15, RZ, RZ, R199 ;  /* 0x000000ffff0f8224 */ /* 0x000fe200078e00c7 */
[----:B------:R-:W-:Y:S02]  /*c9b0*/  PRMT R104, RZ, 0x7610, R104 ;  /* 0x00007610ff687816 */ /* 0x000fe40000000068 */
[----:B------:R-:W-:Y:S02]  /*c9c0*/  LOP3.LUT R17, R17, 0xffff, RZ, 0xc0, !PT ;  /* 0x0000ffff11117812 */ /* 0x000fe400078ec0ff */
[----:B------:R-:W-:Y:S01]  /*c9d0*/  LOP3.LUT R96, R96, 0xffff, RZ, 0xc0, !PT ;  /* 0x0000ffff60607812 */ /* 0x000fe200078ec0ff */
[----:B0-----:R-:W-:Y:S01]  /*c9e0*/  @!P0 IMAD.MOV.U32 R124, RZ, RZ, R238 ;  /* 0x000000ffff7c8224 */ /* 0x001fe200078e00ee */
[----:B------:R-:W-:Y:S01]  /*c9f0*/  LOP3.LUT R13, R13, 0xffff, RZ, 0xc0, !PT ;  /* 0x0000ffff0d0d7812 */ /* 0x000fe200078ec0ff */
[----:B------:R-:W-:Y:S01]  /*ca00*/  @!P0 IMAD.MOV.U32 R125, RZ, RZ, R197 ;  /* 0x000000ffff7d8224 */ /* 0x000fe200078e00c5 */
[----:B------:R-:W-:Y:S01]  /*ca10*/  LOP3.LUT R98, R98, 0xffff, RZ, 0xc0, !PT ;  /* 0x0000ffff62627812 */ /* 0x000fe200078ec0ff */
[----:B------:R0:W2:Y:S01]  /*ca20*/  @!P0 LDG.E.U8 R104, desc[UR14][R14.64] ;  /* 0x0000000e0e688981 */ /* 0x0000a2000c1e1100 */
[----:B------:R-:W-:Y:S01]  /*ca30*/  PRMT R3, R16, 0x3340, R103 ;  /* 0x0000334010037816 */ /* 0x000fe20000000067 */
[----:B------:R-:W-:Y:S01]  /*ca40*/  @!P0 IMAD.MOV.U32 R16, RZ, RZ, R232 ;  /* 0x000000ffff108224 */ /* 0x000fe200078e00e8 */
[----:B------:R-:W-:Y:S01]  /*ca50*/  PRMT R168, RZ, 0x7610, R168 ;  /* 0x00007610ffa87816 */ /* 0x000fe200000000a8 */
[----:B------:R1:W2:Y:S01]  /*ca60*/  @!P0 LDG.E.U8 R166, desc[UR14][R124.64] ;  /* 0x0000000e7ca68981 */ /* 0x0002a2000c1e1100 */
[----:B------:R-:W-:Y:S01]  /*ca70*/  PRMT R139, R17, 0x3340, R96 ;  /* 0x00003340118b7816 */ /* 0x000fe20000000060 */
[----:B------:R-:W-:Y:S01]  /*ca80*/  @!P0 IMAD.MOV.U32 R17, RZ, RZ, R231 ;  /* 0x000000ffff118224 */ /* 0x000fe200078e00e7 */
[----:B------:R-:W-:-:S02]  /*ca90*/  PRMT R103, RZ, 0x7610, R103 ;  /* 0x00007610ff677816 */ /* 0x000fc40000000067 */
[--C-:B------:R-:W-:Y:S01]  /*caa0*/  PRMT R5, R13, 0x3340, R98.reuse ;  /* 0x000033400d057816 */ /* 0x100fe20000000062 */
[----:B0-----:R-:W-:Y:S01]  /*cab0*/  @!P0 IMAD.MOV.U32 R15, RZ, RZ, R221 ;  /* 0x000000ffff0f8224 */ /* 0x001fe200078e00dd */
[----:B------:R-:W-:Y:S02]  /*cac0*/  PRMT R98, RZ, 0x7610, R98 ;  /* 0x00007610ff627816 */ /* 0x000fe40000000062 */
[----:B------:R-:W-:Y:S01]  /*cad0*/  LOP3.LUT R10, R10, 0xffff, RZ, 0xc0, !PT ;  /* 0x0000ffff0a0a7812 */ /* 0x000fe200078ec0ff */
[----:B-1----:R-:W-:Y:S01]  /*cae0*/  @!P0 IMAD.MOV.U32 R124, RZ, RZ, R207 ;  /* 0x000000ffff7c8224 */ /* 0x002fe200078e00cf */
[----:B------:R-:W-:Y:S01]  /*caf0*/  LOP3.LUT R106, R106, 0xffff, RZ, 0xc0, !PT ;  /* 0x0000ffff6a6a7812 */ /* 0x000fe200078ec0ff */
[----:B------:R-:W-:Y:S01]  /*cb00*/  @!P0 IMAD.MOV.U32 R125, RZ, RZ, R211 ;  /* 0x000000ffff7d8224 */ /* 0x000fe200078e00d3 */
[----:B------:R-:W-:Y:S01]  /*cb10*/  LOP3.LUT R11, R11, 0xffff, RZ, 0xc0, !PT ;  /* 0x0000ffff0b0b7812 */ /* 0x000fe200078ec0ff */
[----:B------:R0:W2:Y:S01]  /*cb20*/  @!P0 LDG.E.U8 R103, desc[UR14][R16.64] ;  /* 0x0000000e10678981 */ /* 0x0000a2000c1e1100 */
[----:B------:R-:W-:-:S02]  /*cb30*/  LOP3.LUT R99, R99, 0xffff, RZ, 0xc0, !PT ;  /* 0x0000ffff63637812 */ /* 0x000fc400078ec0ff */
[----:B------:R-:W-:Y:S01]  /*cb40*/  PRMT R97, RZ, 0x7610, R97 ;  /* 0x00007610ff617816 */ /* 0x000fe20000000061 */
[----:B------:R1:W2:Y:S01]  /*cb50*/  @!P0 LDG.E.U8 R168, desc[UR14][R124.64] ;  /* 0x0000000e7ca88981 */ /* 0x0002a2000c1e1100 */
[----:B------:R-:W-:Y:S02]  /*cb60*/  LOP3.LUT R18, R18, 0xffff, RZ, 0xc0, !PT ;  /* 0x0000ffff12127812 */ /* 0x000fe400078ec0ff */
[----:B------:R-:W-:Y:S02]  /*cb70*/  LOP3.LUT R110, R110, 0xffff, RZ, 0xc0, !PT ;  /* 0x0000ffff6e6e7812 */ /* 0x000fe400078ec0ff */
[----:B------:R-:W-:Y:S01]  /*cb80*/  LOP3.LUT R19, R19, 0xffff, RZ, 0xc0, !PT ;  /* 0x0000ffff13137812 */ /* 0x000fe200078ec0ff */
[----:B0-----:R-:W-:Y:S01]  /*cb90*/  @!P0 IMAD.MOV.U32 R16, RZ, RZ, R216 ;  /* 0x000000ffff108224 */ /* 0x001fe200078e00d8 */
[----:B------:R-:W-:Y:S01]  /*cba0*/  LOP3.LUT R95, R95, 0xffff, RZ, 0xc0, !PT ;  /* 0x0000ffff5f5f7812 */ /* 0x000fe200078ec0ff */
[----:B------:R-:W-:Y:S01]  /*cbb0*/  @!P0 IMAD.MOV.U32 R17, RZ, RZ, R215 ;  /* 0x000000ffff118224 */ /* 0x000fe200078e00d7 */
[----:B-1----:R-:W-:Y:S01]  /*cbc0*/  PRMT R125, R10, 0x3340, R106 ;  /* 0x000033400a7d7816 */ /* 0x002fe2000000006a */
[----:B------:R-:W-:Y:S01]  /*cbd0*/  @!P0 IMAD.MOV.U32 R10, RZ, RZ, R242 ;  /* 0x000000ffff0a8224 */ /* 0x000fe200078e00f2 */
[----:B------:R-:W-:-:S02]  /*cbe0*/  PRMT R106, RZ, 0x7610, R106 ;  /* 0x00007610ff6a7816 */ /* 0x000fc4000000006a */
[----:B------:R0:W2:Y:S01]  /*cbf0*/  @!P0 LDG.E.U8 R97, desc[UR14][R16.64] ;  /* 0x0000000e10618981 */ /* 0x0000a2000c1e1100 */
[----:B------:R-:W-:Y:S02]  /*cc00*/  LOP3.LUT R9, R9, 0xffff, RZ, 0xc0, !PT ;  /* 0x0000ffff09097812 */ /* 0x000fe400078ec0ff */
[----:B------:R-:W-:Y:S02]  /*cc10*/  LOP3.LUT R100, R100, 0xffff, RZ, 0xc0, !PT ;  /* 0x0000ffff64647812 */ /* 0x000fe400078ec0ff */
[----:B------:R-:W-:Y:S02]  /*cc20*/  LOP3.LUT R8, R8, 0xffff, RZ, 0xc0, !PT ;  /* 0x0000ffff08087812 */ /* 0x000fe400078ec0ff */
[----:B------:R-:W-:Y:S02]  /*cc30*/  LOP3.LUT R101, R101, 0xffff, RZ, 0xc0, !PT ;  /* 0x0000ffff65657812 */ /* 0x000fe400078ec0ff */
[----:B------:R-:W-:Y:S01]  /*cc40*/  PRMT R138, R18, 0x3340, R110 ;  /* 0x00003340128a7816 */ /* 0x000fe2000000006e */
[----:B------:R-:W-:Y:S01]  /*cc50*/  @!P0 IMAD.MOV.U32 R18, RZ, RZ, R225 ;  /* 0x000000ffff128224 */ /* 0x000fe200078e00e1 */
[----:B------:R-:W-:-:S02]  /*cc60*/  LOP3.LUT R89, R89, 0xffff, RZ, 0xc0, !PT ;  /* 0x0000ffff59597812 */ /* 0x000fc400078ec0ff */
[----:B------:R-:W-:Y:S02]  /*cc70*/  LOP3.LUT R92, R92, 0xffff, RZ, 0xc0, !PT ;  /* 0x0000ffff5c5c7812 */ /* 0x000fe400078ec0ff */
[----:B------:R-:W-:Y:S01]  /*cc80*/  PRMT R122, R19, 0x3340, R95 ;  /* 0x00003340137a7816 */ /* 0x000fe2000000005f */
[----:B------:R-:W-:Y:S01]  /*cc90*/  @!P0 IMAD.MOV.U32 R19, RZ, RZ, R244 ;  /* 0x000000ffff138224 */ /* 0x000fe200078e00f4 */
[----:B------:R-:W-:Y:S02]  /*cca0*/  PRMT R110, RZ, 0x7610, R110 ;  /* 0x00007610ff6e7816 */ /* 0x000fe4000000006e */
[----:B------:R-:W-:Y:S02]  /*ccb0*/  LOP3.LUT R90, R90, 0xffff, RZ, 0xc0, !PT ;  /* 0x0000ffff5a5a7812 */ /* 0x000fe400078ec0ff */
[----:B------:R-:W-:Y:S02]  /*ccc0*/  LOP3.LUT R91, R91, 0xffff, RZ, 0xc0, !PT ;  /* 0x0000ffff5b5b7812 */ /* 0x000fe400078ec0ff */
[----:B0-----:R-:W-:-:S02]  /*ccd0*/  PRMT R16, R9, 0x3340, R100 ;  /* 0x0000334009107816 */ /* 0x001fc40000000064 */
[----:B------:R-:W-:Y:S01]  /*cce0*/  PRMT R17, R8, 0x3340, R101 ;  /* 0x0000334008117816 */ /* 0x000fe20000000065 */
[----:B------:R-:W-:Y:S01]  /*ccf0*/  @!P0 IMAD.MOV.U32 R8, RZ, RZ, R214 ;  /* 0x000000ffff088224 */ /* 0x000fe200078e00d6 */
[----:B------:R-:W-:Y:S01]  /*cd00*/  LOP3.LUT R23, R23, 0xffff, RZ, 0xc0, !PT ;  /* 0x0000ffff17177812 */ /* 0x000fe200078ec0ff */
[----:B------:R-:W-:Y:S01]  /*cd10*/  @!P0 IMAD.MOV.U32 R9, RZ, RZ, R213 ;  /* 0x000000ffff098224 */ /* 0x000fe200078e00d5 */
[----:B------:R-:W-:Y:S01]  /*cd20*/  LOP3.LUT R93, R93, 0xffff, RZ, 0xc0, !PT ;  /* 0x0000ffff5d5d7812 */ /* 0x000fe200078ec0ff */
[----:B------:R0:W2:Y:S01]  /*cd30*/  @!P0 LDG.E.U8 R110, desc[UR14][R18.64] ;  /* 0x0000000e126e8981 */ /* 0x0000a2000c1e1100 */
[----:B------:R-:W-:Y:S02]  /*cd40*/  PRMT R100, RZ, 0x7610, R100 ;  /* 0x00007610ff647816 */ /* 0x000fe40000000064 */
[----:B------:R-:W-:Y:S02]  /*cd50*/  PRMT R101, RZ, 0x7610, R101 ;  /* 0x00007610ff657816 */ /* 0x000fe40000000065 */
[----:B------:R-:W-:-:S02]  /*cd60*/  LOP3.LUT R88, R88, 0xffff, RZ, 0xc0, !PT ;  /* 0x0000ffff58587812 */ /* 0x000fc400078ec0ff */
[----:B------:R-:W-:Y:S02]  /*cd70*/  LOP3.LUT R102, R102, 0xffff, RZ, 0xc0, !PT ;  /* 0x0000ffff66667812 */ /* 0x000fe400078ec0ff */
[----:B------:R-:W-:Y:S02]  /*cd80*/  LOP3.LUT R196, R196, 0xffff, RZ, 0xc0, !PT ;  /* 0x0000ffffc4c47812 */ /* 0x000fe400078ec0ff */
[----:B------:R-:W-:Y:S02]  /*cd90*/  LOP3.LUT R107, R107, 0xffff, RZ, 0xc0, !PT ;  /* 0x0000ffff6b6b7812 */ /* 0x000fe400078ec0ff */
[----:B------:R-:W-:Y:S02]  /*cda0*/  PRMT R127, R89, 0x3340, R92 ;  /* 0x00003340597f7816 */ /* 0x000fe4000000005c */
[----:B------:R-:W-:Y:S01]  /*cdb0*/  PRMT R126, R90, 0x3340, R91 ;  /* 0x000033405a7e7816 */ /* 0x000fe2000000005b */
[----:B0-----:R-:W-:Y:S01]  /*cdc0*/  @!P0 IMAD.MOV.U32 R18, RZ, RZ, R248 ;  /* 0x000000ffff128224 */ /* 0x001fe200078e00f8 */
[----:B------:R-:W-:Y:S01]  /*cdd0*/  PRMT R112, R23, 0x3340, R93 ;  /* 0x0000334017707816 */ /* 0x000fe2000000005d */
[----:B------:R-:W-:Y:S01]  /*cde0*/  @!P0 IMAD.MOV.U32 R19, RZ, RZ, R247 ;  /* 0x000000ffff138224 */ /* 0x000fe200078e00f7 */
[----:B------:R-:W-:Y:S01]  /*cdf0*/  LOP3.LUT R21, R21, 0xffff, RZ, 0xc0, !PT ;  /* 0x0000ffff15157812 */ /* 0x000fe200078ec0ff */
[----:B------:R0:W2:Y:S01]  /*ce00*/  @!P0 LDG.E.U8 R101, desc[UR14][R8.64] ;  /* 0x0000000e08658981 */ /* 0x0000a2000c1e1100 */
[----:B------:R-:W-:-:S02]  /*ce10*/  LOP3.LUT R94, R94, 0xffff, RZ, 0xc0, !PT ;  /* 0x0000ffff5e5e7812 */ /* 0x000fc400078ec0ff */
[----:B------:R-:W-:Y:S02]  /*ce20*/  PRMT R96, RZ, 0x7610, R96 ;  /* 0x00007610ff607816 */ /* 0x000fe40000000060 */
[----:B------:R-:W-:Y:S02]  /*ce30*/  PRMT R113, R88, 0x3340, R102 ;  /* 0x0000334058717816 */ /* 0x000fe40000000066 */
[----:B------:R-:W-:Y:S02]  /*ce40*/  LOP3.LUT R22, R22, 0xffff, RZ, 0xc0, !PT ;  /* 0x0000ffff16167812 */ /* 0x000fe400078ec0ff */
[----:B------:R-:W-:Y:S01]  /*ce50*/  LOP3.LUT R108, R108, 0xffff, RZ, 0xc0, !PT ;  /* 0x0000ffff6c6c7812 */ /* 0x000fe200078ec0ff */
[----:B------:R1:W2:Y:S01]  /*ce60*/  @!P0 LDG.E.U8 R96, desc[UR14][R18.64] ;  /* 0x0000000e12608981 */ /* 0x0002a2000c1e1100 */
[--C-:B------:R-:W-:Y:S02]  /*ce70*/  PRMT R196, R196, 0x3340, R107.reuse ;  /* 0x00003340c4c47816 */ /* 0x100fe4000000006b */
[----:B------:R-:W-:-:S02]  /*ce80*/  PRMT R107, RZ, 0x7610, R107 ;  /* 0x00007610ff6b7816 */ /* 0x000fc4000000006b */
[----:B------:R-:W-:Y:S02]  /*ce90*/  LOP3.LUT R120, R120, 0xffff, RZ, 0xc0, !PT ;  /* 0x0000ffff78787812 */ /* 0x000fe400078ec0ff */
[----:B------:R-:W-:Y:S02]  /*cea0*/  LOP3.LUT R111, R111, 0xffff, RZ, 0xc0, !PT ;  /* 0x0000ffff6f6f7812 */ /* 0x000fe400078ec0ff */
[----:B------:R-:W-:Y:S02]  /*ceb0*/  LOP3.LUT R119, R119, 0xffff, RZ, 0xc0, !PT ;  /* 0x0000ffff77777812 */ /* 0x000fe400078ec0ff */
[----:B------:R-:W-:Y:S02]  /*cec0*/  LOP3.LUT R121, R121, 0xffff, RZ, 0xc0, !PT ;  /* 0x0000ffff79797812 */ /* 0x000fe400078ec0ff */
[----:B0-----:R-:W-:Y:S02]  /*ced0*/  PRMT R8, R126, 0x5410, R127 ;  /* 0x000054107e087816 */ /* 0x001fe4000000007f */
[----:B------:R-:W-:Y:S01]  /*cee0*/  PRMT R114, R21, 0x3340, R94 ;  /* 0x0000334015727816 */ /* 0x000fe2000000005e */
[----:B------:R-:W2:Y:S01]  /*cef0*/  LDL.LU R127, [R1+0x670] ;  /* 0x00067000017f7983 */ /* 0x000ea20000300800 */
[----:B------:R-:W-:-:S02]  /*cf00*/  LOP3.LUT R7, R7, 0xffff, RZ, 0xc0, !PT ;  /* 0x0000ffff07077812 */ /* 0x000fc400078ec0ff */
[----:B------:R-:W-:Y:S01]  /*cf10*/  LOP3.LUT R118, R118, 0xffff, RZ, 0xc0, !PT ;  /* 0x0000ffff76767812 */ /* 0x000fe200078ec0ff */
[----:B------:R-:W2:Y:S01]  /*cf20*/  LDL.LU R126, [R1+0x66c] ;  /* 0x00066c00017e7983 */ /* 0x000ea20000300800 */
[----:B------:R-:W-:Y:S02]  /*cf30*/  PRMT R115, R22, 0x3340, R108 ;  /* 0x0000334016737816 */ /* 0x000fe4000000006c */
[----:B------:R-:W-:Y:S02]  /*cf40*/  PRMT R9, R113, 0x5410, R112 ;  /* 0x0000541071097816 */ /* 0x000fe40000000070 */
[----:B------:R-:W-:Y:S01]  /*cf50*/  LOP3.LUT R117, R117, 0xffff, RZ, 0xc0, !PT ;  /* 0x0000ffff75757812 */ /* 0x000fe200078ec0ff */
[----:B------:R-:W2:Y:S01]  /*cf60*/  LDL.LU R112, [R1+0x668] ;  /* 0x0006680001707983 */ /* 0x000ea20000300800 */
[----:B------:R-:W-:Y:S02]  /*cf70*/  LOP3.LUT R116, R116, 0xffff, RZ, 0xc0, !PT ;  /* 0x0000ffff74747812 */ /* 0x000fe400078ec0ff */
[----:B-1----:R-:W-:Y:S01]  /*cf80*/  PRMT R19, R120, 0x3340, R121 ;  /* 0x0000334078137816 */ /* 0x002fe20000000079 */
[----:B------:R-:W2:Y:S01]  /*cf90*/  LDL.LU R113, [R1+0x664] ;  /* 0x0006640001717983 */ /* 0x000ea20000300800 */
[----:B------:R-:W-:-:S02]  /*cfa0*/  PRMT R7, R7, 0x3340, R111 ;  /* 0x0000334007077816 */ /* 0x000fc4000000006f */
[----:B------:R-:W-:Y:S01]  /*cfb0*/  PRMT R118, R118, 0x3340, R119 ;  /* 0x0000334076767816 */ /* 0x000fe20000000077 */
[----:B------:R-:W2:Y:S01]  /*cfc0*/  LDL R120, [R1+0x56c] ;  /* 0x00056c0001787983 */ /* 0x000ea20000100800 */
[----:B------:R-:W-:-:S03]  /*cfd0*/  PRMT R18, R116, 0x3340, R117 ;  /* 0x0000334074127816 */ /* 0x000fc60000000075 */
[----:B------:R-:W2:Y:S04]  /*cfe0*/  LDL R111, [R1+0x568] ;  /* 0x00056800016f7983 */ /* 0x000ea80000100800 */
[----:B------:R-:W2:Y:S01]  /*cff0*/  LDL R119, [R1+0x564] ;  /* 0x0005640001777983 */ /* 0x000ea20000100800 */
[----:B----4-:R-:W-:-:S05]  /*d000*/  @!P0 IMAD.MOV.U32 R14, RZ, RZ, R0 ;  /* 0x000000ffff0e8224 */ /* 0x010fca00078e0000 */
[----:B------:R0:W4:Y:S02]  /*d010*/  @!P0 LDG.E.U8 R98, desc[UR14][R14.64] ;  /* 0x0000000e0e628981 */ /* 0x000124000c1e1100 */
[----:B0-----:R-:W-:Y:S01]  /*d020*/  PRMT R15, R11, 0x3340, R99 ;  /* 0x000033400b0f7816 */ /* 0x001fe20000000063 */
[----:B------:R-:W-:-:S05]  /*d030*/  @!P0 IMAD.MOV.U32 R11, RZ, RZ, R243 ;  /* 0x000000ffff0b8224 */ /* 0x000fca00078e00f3 */
[----:B------:R0:W4:Y:S02]  /*d040*/  @!P0 LDG.E.U8 R106, desc[UR14][R10.64] ;  /* 0x0000000e0a6a8981 */ /* 0x000124000c1e1100 */
[----:B0-----:R-:W-:Y:S02]  /*d050*/  @!P0 IMAD.MOV.U32 R10, RZ, RZ, R246 ;  /* 0x000000ffff0a8224 */ /* 0x001fe400078e00f6 */
[----:B------:R-:W-:-:S05]  /*d060*/  @!P0 IMAD.MOV.U32 R11, RZ, RZ, R245 ;  /* 0x000000ffff0b8224 */ /* 0x000fca00078e00f5 */
[----:B------:R0:W4:Y:S02]  /*d070*/  @!P0 LDG.E.U8 R100, desc[UR14][R10.64] ;  /* 0x0000000e0a648981 */ /* 0x000124000c1e1100 */
[----:B0-----:R-:W-:Y:S02]  /*d080*/  @!P0 IMAD.MOV.U32 R10, RZ, RZ, R230 ;  /* 0x000000ffff0a8224 */ /* 0x001fe400078e00e6 */
[----:B------:R-:W-:-:S05]  /*d090*/  @!P0 IMAD.MOV.U32 R11, RZ, RZ, R229 ;  /* 0x000000ffff0b8224 */ /* 0x000fca00078e00e5 */
[----:B------:R0:W4:Y:S02]  /*d0a0*/  @!P0 LDG.E.U8 R107, desc[UR14][R10.64] ;  /* 0x0000000e0a6b8981 */ /* 0x000124000c1e1100 */
[----:B0-----:R-:W-:Y:S02]  /*d0b0*/  PRMT R10, R115, 0x5410, R114 ;  /* 0x00005410730a7816 */ /* 0x001fe40000000072 */
[----:B------:R-:W4:Y:S04]  /*d0c0*/  LDL.LU R114, [R1+0x660] ;  /* 0x0006600001727983 */ /* 0x000f280000300800 */
[----:B------:R-:W4:Y:S04]  /*d0d0*/  LDL.LU R115, [R1+0x65c] ;  /* 0x00065c0001737983 */ /* 0x000f280000300800 */
[----:B------:R-:W4:Y:S04]  /*d0e0*/  LDL R117, [R1+0x560] ;  /* 0x0005600001757983 */ /* 0x000f280000100800 */
[----:B------:R-:W4:Y:S01]  /*d0f0*/  LDL R116, [R1+0x55c] ;  /* 0x00055c0001747983 */ /* 0x000f220000100800 */
[----:B------:R-:W-:-:S02]  /*d100*/  LOP3.LUT R12, R12, 0xffff, RZ, 0xc0, !PT ;  /* 0x0000ffff0c0c7812 */ /* 0x000fc400078ec0ff */
[----:B------:R-:W-:Y:S01]  /*d110*/  LOP3.LUT R105, R105, 0xffff, RZ, 0xc0, !PT ;  /* 0x0000ffff69697812 */ /* 0x000fe200078ec0ff */
[----:B------:R-:W-:-:S03]  /*d120*/  @!P0 IMAD.MOV.U32 R13, RZ, RZ, R208 ;  /* 0x000000ffff0d8224 */ /* 0x000fc600078e00d0 */
[----:B------:R-:W-:Y:S01]  /*d130*/  PRMT R6, R12, 0x3340, R105 ;  /* 0x000033400c067816 */ /* 0x000fe20000000069 */
[----:B------:R-:W-:Y:S01]  /*d140*/  @!P0 IMAD.MOV.U32 R12, RZ, RZ, R227 ;  /* 0x000000ffff0c8224 */ /* 0x000fe200078e00e3 */
[----:B------:R-:W-:Y:S02]  /*d150*/  PRMT R105, RZ, 0x7610, R105 ;  /* 0x00007610ff697816 */ /* 0x000fe40000000069 */
[----:B------:R-:W-:Y:S02]  /*d160*/  LOP3.LUT R20, R20, 0xffff, RZ, 0xc0, !PT ;  /* 0x0000ffff14147812 */ /* 0x000fe400078ec0ff */
[----:B------:R-:W-:Y:S02]  /*d170*/  LOP3.LUT R109, R109, 0xffff, RZ, 0xc0, !PT ;  /* 0x0000ffff6d6d7812 */ /* 0x000fe400078ec0ff */
[----:B------:R0:W4:Y:S01]  /*d180*/  @!P0 LDG.E.U8 R105, desc[UR14][R12.64] ;  /* 0x0000000e0c698981 */ /* 0x000122000c1e1100 */
[----:B------:R-:W-:Y:S02]  /*d190*/  PRMT R99, RZ, 0x7610, R99 ;  /* 0x00007610ff637816 */ /* 0x000fe40000000063 */
[----:B------:R-:W-:Y:S01]  /*d1a0*/  PRMT R123, R20, 0x3340, R109 ;  /* 0x00003340147b7816 */ /* 0x000fe2000000006d */
[----:B0-----:R-:W-:-:S02]  /*d1b0*/  @!P0 IMAD.MOV.U32 R12, RZ, RZ, R223 ;  /* 0x000000ffff0c8224 */ /* 0x001fc400078e00df */
[----:B------:R-:W-:Y:S01]  /*d1c0*/  @!P0 IMAD.MOV.U32 R13, RZ, RZ, R209 ;  /* 0x000000ffff0d8224 */ /* 0x000fe200078e00d1 */
[----:B------:R-:W-:Y:S02]  /*d1d0*/  PRMT R11, R123, 0x5410, R122 ;  /* 0x000054107b0b7816 */ /* 0x000fe4000000007a */
[----:B------:R-:W4:Y:S04]  /*d1e0*/  LDL.LU R122, [R1+0x658] ;  /* 0x00065800017a7983 */ /* 0x000f280000300800 */
[----:B------:R0:W4:Y:S04]  /*d1f0*/  @!P0 LDG.E.U8 R99, desc[UR14][R12.64] ;  /* 0x0000000e0c638981 */ /* 0x000128000c1e1100 */
[----:B------:R-:W4:Y:S01]  /*d200*/  LDL.LU R123, [R1+0x654] ;  /* 0x00065400017b7983 */ /* 0x000f220000300800 */
[----:B0-----:R-:W-:-:S03]  /*d210*/  PRMT R12, R138, 0x5410, R139 ;  /* 0x000054108a0c7816 */ /* 0x001fc6000000008b */
[----:B------:R-:W4:Y:S01]  /*d220*/  LDL.LU R139, [R1+0x650] ;  /* 0x00065000018b7983 */ /* 0x000f220000300800 */
[----:B------:R-:W-:Y:S01]  /*d230*/  PRMT R124, RZ, 0x7610, R124 ;  /* 0x00007610ff7c7816 */ /* 0x000fe2000000007c */
[----:B------:R-:W-:Y:S01]  /*d240*/  @!P0 IMAD.MOV.U32 R90, RZ, RZ, R226 ;  /* 0x000000ffff5a8224 */ /* 0x000fe200078e00e2 */
[----:B------:R-:W-:Y:S01]  /*d250*/  PRMT R102, RZ, 0x7610, R102 ;  /* 0x00007610ff667816 */ /* 0x000fe20000000066 */
[----:B------:R-:W-:Y:S01]  /*d260*/  @!P0 IMAD.MOV.U32 R91, RZ, RZ, R228 ;  /* 0x000000ffff5b8224 */ /* 0x000fe200078e00e4 */
[----:B------:R-:W-:Y:S01]  /*d270*/  PRMT R108, RZ, 0x7610, R108 ;  /* 0x00007610ff6c7816 */ /* 0x000fe2000000006c */
[----:B------:R-:W-:Y:S02]  /*d280*/  @!P0 IMAD.MOV.U32 R88, RZ, RZ, R234 ;  /* 0x000000ffff588224 */ /* 0x000fe400078e00ea */
[----:B------:R-:W-:Y:S01]  /*d290*/  @!P0 IMAD.MOV.U32 R89, RZ, RZ, R233 ;  /* 0x000000ffff598224 */ /* 0x000fe200078e00e9 */
[----:B------:R0:W4:Y:S01]  /*d2a0*/  @!P0 LDG.E.U8 R124, desc[UR14][R90.64] ;  /* 0x0000000e5a7c8981 */ /* 0x000122000c1e1100 */
[----:B------:R-:W-:Y:S01]  /*d2b0*/  @!P0 IMAD.MOV.U32 R22, RZ, RZ, R202 ;  /* 0x000000ffff168224 */ /* 0x000fe200078e00ca */
[----:B------:R-:W-:Y:S01]  /*d2c0*/  PRMT R92, RZ, 0x7610, R92 ;  /* 0x00007610ff5c7816 */ /* 0x000fe2000000005c */
[----:B------:R-:W-:Y:S01]  /*d2d0*/  @!P0 IMAD.MOV.U32 R23, RZ, RZ, R201 ;  /* 0x000000ffff178224 */ /* 0x000fe200078e00c9 */
[----:B------:R-:W-:Y:S01]  /*d2e0*/  PRMT R109, RZ, 0x7610, R109 ;  /* 0x00007610ff6d7816 */ /* 0x000fe2000000006d */
[----:B------:R-:W-:Y:S01]  /*d2f0*/  @!P0 IMAD.MOV.U32 R20, RZ, RZ, R237 ;  /* 0x000000ffff148224 */ /* 0x000fe200078e00ed */
[----:B------:R1:W4:Y:S01]  /*d300*/  @!P0 LDG.E.U8 R102, desc[UR14][R88.64] ;  /* 0x0000000e58668981 */ /* 0x000322000c1e1100 */
[----:B------:R-:W-:Y:S01]  /*d310*/  @!P0 IMAD.MOV.U32 R21, RZ, RZ, R198 ;  /* 0x000000ffff158224 */ /* 0x000fe200078e00c6 */
[----:B------:R-:W-:Y:S01]  /*d320*/  PRMT R93, RZ, 0x7610, R93 ;  /* 0x00007610ff5d7816 */ /* 0x000fe2000000005d */
[----:B0-----:R-:W-:Y:S01]  /*d330*/  @!P0 IMAD.MOV.U32 R90, RZ, RZ, R250 ;  /* 0x000000ffff5a8224 */ /* 0x001fe200078e00fa */
[----:B------:R3:W4:Y:S01]  /*d340*/  @!P0 LDG.E.U8 R108, desc[UR14][R22.64] ;  /* 0x0000000e166c8981 */ /* 0x000722000c1e1100 */
[----:B------:R-:W-:Y:S01]  /*d350*/  @!P0 IMAD.MOV.U32 R91, RZ, RZ, R249 ;  /* 0x000000ffff5b8224 */ /* 0x000fe200078e00f9 */
[----:B------:R-:W-:-:S02]  /*d360*/  PRMT R94, RZ, 0x7610, R94 ;  /* 0x00007610ff5e7816 */ /* 0x000fc4000000005e */
[----:B------:R0:W4:Y:S01]  /*d370*/  @!P0 LDG.E.U8 R109, desc[UR14][R20.64] ;  /* 0x0000000e146d8981 */ /* 0x000122000c1e1100 */
[----:B-1----:R-:W-:Y:S02]  /*d380*/  @!P0 IMAD.MOV.U32 R88, RZ, RZ, R218 ;  /* 0x000000ffff588224 */ /* 0x002fe400078e00da */
[----:B------:R-:W-:Y:S01]  /*d390*/  @!P0 IMAD.MOV.U32 R89, RZ, RZ, R217 ;  /* 0x000000ffff598224 */ /* 0x000fe200078e00d9 */
[----:B------:R-:W4:Y:S01]  /*d3a0*/  @!P0 LDG.E.U8 R92, desc[UR14][R90.64] ;  /* 0x0000000e5a5c8981 */ /* 0x000f22000c1e1100 */
[----:B------:R-:W-:Y:S01]  /*d3b0*/  PRMT R95, RZ, 0x7610, R95 ;  /* 0x00007610ff5f7816 */ /* 0x000fe2000000005f */
[----:B---3--:R-:W-:Y:S02]  /*d3c0*/  @!P0 IMAD.MOV.U32 R22, RZ, RZ, R222 ;  /* 0x000000ffff168224 */ /* 0x008fe400078e00de */
[----:B------:R-:W-:Y:S01]  /*d3d0*/  @!P0 IMAD.MOV.U32 R23, RZ, RZ, R205 ;  /* 0x000000ffff178224 */ /* 0x000fe200078e00cd */
[----:B------:R-:W3:Y:S01]  /*d3e0*/  @!P0 LDG.E.U8 R93, desc[UR14][R88.64] ;  /* 0x0000000e585d8981 */ /* 0x000ee2000c1e1100 */
[----:B0-----:R-:W-:-:S02]  /*d3f0*/  @!P0 IMAD.MOV.U32 R20, RZ, RZ, R224 ;  /* 0x000000ffff148224 */ /* 0x001fc400078e00e0 */
[----:B------:R-:W-:Y:S01]  /*d400*/  @!P0 IMAD.MOV.U32 R21, RZ, RZ, R241 ;  /* 0x000000ffff158224 */ /* 0x000fe200078e00f1 */
[----:B------:R-:W3:Y:S04]  /*d410*/  @!P0 LDG.E.U8 R94, desc[UR14][R22.64] ;  /* 0x0000000e165e8981 */ /* 0x000ee8000c1e1100 */
[----:B------:R0:W3:Y:S01]  /*d420*/  @!P0 LDG.E.U8 R95, desc[UR14][R20.64] ;  /* 0x0000000e145f8981 */ /* 0x0000e2000c1e1100 */
[----:B------:R-:W-:-:S03]  /*d430*/  PRMT R13, R3, 0x5410, R2 ;  /* 0x00005410030d7816 */ /* 0x000fc60000000002 */
[----:B------:R-:W3:Y:S04]  /*d440*/  LDL.LU R138, [R1+0x64c] ;  /* 0x00064c00018a7983 */ /* 0x000ee80000300800 */
[----:B------:R-:W3:Y:S04]  /*d450*/  LDL.LU R2, [R1+0x648] ;  /* 0x0006480001027983 */ /* 0x000ee80000300800 */
[----:B------:R-:W3:Y:S01]  /*d460*/  LDL.LU R3, [R1+0x644] ;  /* 0x0006440001037983 */ /* 0x000ee20000300800 */
        /* <DEDUP_REMOVED lines=32> */
[----:B------:R-:W-:Y:S02]  /*d670*/  PRMT R169, R169, 0x3340, R170 ;  /* 0x00003340a9a97816 */ /* 0x000fe400000000aa */
[----:B0-----:R-:W-:Y:S02]  /*d680*/  PRMT R20, R171, 0x3340, R172 ;  /* 0x00003340ab147816 */ /* 0x001fe400000000ac */
        /* <DEDUP_REMOVED lines=19> */
[----:B------:R-:W-:Y:S01]  /*d7c0*/  PRMT R19, R118, 0x5410, R19 ;  /* 0x0000541076137816 */ /* 0x000fe20000000013 */
[----:B--2---:R-:W-:Y:S01]  /*d7d0*/  STS.128 [R120+UR12], R8 ;  /* 0x0000000878007988 */ /* 0x004fe20008000c0c */
[----:B------:R-:W-:Y:S01]  /*d7e0*/  PRMT R20, R169, 0x5410, R20 ;  /* 0x00005410a9147816 */ /* 0x000fe20000000014 */
[----:B------:R-:W0:Y:S01]  /*d7f0*/  LDC R6, c[0x0][0x238] ;  /* 0x00008e00ff067b82 */ /* 0x000e220000000800 */
[----:B------:R-:W-:-:S02]  /*d800*/  PRMT R21, R173, 0x5410, R21 ;  /* 0x00005410ad157816 */ /* 0x000fc40000000015 */
[----:B------:R-:W-:Y:S02]  /*d810*/  PRMT R22, R177, 0x5410, R22 ;  /* 0x00005410b1167816 */ /* 0x000fe40000000016 */
[----:B------:R-:W-:Y:S01]  /*d820*/  PRMT R23, R181, 0x5410, R23 ;  /* 0x00005410b5177816 */ /* 0x000fe20000000017 */
[----:B------:R1:W-:Y:S01]  /*d830*/  STS.128 [R111+UR12], R12 ;  /* 0x0000000c6f007988 */ /* 0x0003e20008000c0c */
[----:B------:R-:W-:Y:S02]  /*d840*/  PRMT R88, R185, 0x5410, R88 ;  /* 0x00005410b9587816 */ /* 0x000fe40000000058 */
[----:B------:R-:W-:Y:S02]  /*d850*/  PRMT R89, R189, 0x5410, R89 ;  /* 0x00005410bd597816 */ /* 0x000fe40000000059 */
[----:B------:R-:W-:Y:S02]  /*d860*/  PRMT R90, R193, 0x5410, R90 ;  /* 0x00005410c15a7816 */ /* 0x000fe4000000005a */
[----:B------:R-:W-:Y:S01]  /*d870*/  PRMT R91, R163, 0x5410, R91 ;  /* 0x00005410a35b7816 */ /* 0x000fe2000000005b */
[----:B------:R-:W-:Y:S04]  /*d880*/  STS.128 [R119+UR12], R16 ;  /* 0x0000001077007988 */ /* 0x000fe80008000c0c */
[----:B------:R-:W2:Y:S01]  /*d890*/  LDL.LU R5, [R1+0x640] ;  /* 0x0006400001057983 */ /* 0x000ea20000300800 */
[----:B-1----:R-:W1:Y:S03]  /*d8a0*/  S2R R111, SR_TID.X ;  /* 0x00000000006f7919 */ /* 0x002e660000002100 */
[----:B------:R-:W2:Y:S01]  /*d8b0*/  LDL.LU R4, [R1+0x63c] ;  /* 0x00063c0001047983 */ /* 0x000ea20000300800 */
[----:B-1----:R-:W-:-:S03]  /*d8c0*/  LOP3.LUT R111, R111, 0x7f, RZ, 0xc0, !PT ;  /* 0x0000007f6f6f7812 */ /* 0x002fc600078ec0ff */
[----:B----4-:R-:W-:Y:S04]  /*d8d0*/  STS.128 [R117+UR12], R20 ;  /* 0x0000001475007988 */ /* 0x010fe80008000c0c */
[----:B------:R1:W-:Y:S02]  /*d8e0*/  STS.128 [R116+UR12], R88 ;  /* 0x0000005874007988 */ /* 0x0003e40008000c0c */
[----:B-1----:R-:W1:Y:S02]  /*d8f0*/  S2R R116, SR_TID.X ;  /* 0x0000000000747919 */ /* 0x002e640000002100 */
[----:B------:R-:W-:Y:S01]  /*d900*/  STS.U8 [R111+UR12+0x4000], R139 ;  /* 0x0040008b6f007988 */ /* 0x000fe2000800000c */
[----:B-1----:R-:W-:-:S03]  /*d910*/  LOP3.LUT R116, R116, 0x7f, RZ, 0xc0, !PT ;  /* 0x0000007f74747812 */ /* 0x002fc600078ec0ff */
[----:B------:R-:W-:Y:S01]  /*d920*/  STS.U8 [R111+UR12+0x4400], R123 ;  /* 0x0044007b6f007988 */ /* 0x000fe2000800000c */
[----:B------:R-:W-:-:S03]  /*d930*/  LOP3.LUT R117, R116, 0x10, RZ, 0x3c, !PT ;  /* 0x0000001074757812 */ /* 0x000fc600078e3cff */
[----:B------:R-:W-:Y:S04]  /*d940*/  STS.U8 [R111+UR12+0x4800], R122 ;  /* 0x0048007a6f007988 */ /* 0x000fe8000800000c */
        /* <DEDUP_REMOVED lines=12> */
[----:B------:R1:W-:Y:S02]  /*da10*/  STS.U8 [R117+UR12+0x5c80], R134 ;  /* 0x005c808675007988 */ /* 0x0003e4000800000c */
[----:B-1----:R-:W1:Y:S01]  /*da20*/  S2R R117, SR_TID.X ;  /* 0x0000000000757919 */ /* 0x002e620000002100 */
[----:B------:R-:W-:-:S05]  /*da30*/  LOP3.LUT R116, R116, 0x20, RZ, 0x3c, !PT ;  /* 0x0000002074747812 */ /* 0x000fca00078e3cff */
[----:B------:R-:W-:Y:S01]  /*da40*/  STS.U8 [R116+UR12+0x4100], R135 ;  /* 0x0041008774007988 */ /* 0x000fe2000800000c */
[----:B-1----:R-:W-:-:S04]  /*da50*/  LOP3.LUT R117, R117, 0x7f, RZ, 0xc0, !PT ;  /* 0x0000007f75757812 */ /* 0x002fc800078ec0ff */
[C---:B------:R-:W-:Y:S02]  /*da60*/  LOP3.LUT R8, R117.reuse, 0x30, RZ, 0x3c, !PT ;  /* 0x0000003075087812 */ /* 0x040fe400078e3cff */
[----:B------:R-:W-:Y:S02]  /*da70*/  LOP3.LUT R7, R117, 0x40, RZ, 0x3c, !PT ;  /* 0x0000004075077812 */ /* 0x000fe400078e3cff */
[----:B------:R-:W1:Y:S01]  /*da80*/  S2R R117, SR_TID.X ;  /* 0x0000000000757919 */ /* 0x000e620000002100 */
        /* <DEDUP_REMOVED lines=10> */
[----:B------:R-:W-:Y:S01]  /*db30*/  STS.U8 [R8+UR12+0x4d80], R148 ;  /* 0x004d809408007988 */ /* 0x000fe2000800000c */
[----:B-1----:R-:W-:-:S03]  /*db40*/  LOP3.LUT R117, R117, 0x7f, RZ, 0xc0, !PT ;  /* 0x0000007f75757812 */ /* 0x002fc600078ec0ff */
[----:B------:R-:W-:Y:S04]  /*db50*/  STS.U8 [R8+UR12+0x5180], R149 ;  /* 0x0051809508007988 */ /* 0x000fe8000800000c */
[----:B------:R-:W-:Y:S04]  /*db60*/  STS.U8 [R8+UR12+0x5580], R150 ;  /* 0x0055809608007988 */ /* 0x000fe8000800000c */
[----:B------:R-:W-:Y:S04]  /*db70*/  STS.U8 [R8+UR12+0x5980], R151 ;  /* 0x0059809708007988 */ /* 0x000fe8000800000c */
[----:B------:R1:W-:Y:S04]  /*db80*/  STS.U8 [R8+UR12+0x5d80], R152 ;  /* 0x005d809808007988 */ /* 0x0003e8000800000c */
[----:B------:R-:W-:Y:S04]  /*db90*/  STS.U8 [R7+UR12+0x4200], R153 ;  /* 0x0042009907007988 */ /* 0x000fe8000800000c */
[----:B------:R-:W-:Y:S01]  /*dba0*/  STS.U8 [R7+UR12+0x4600], R154 ;  /* 0x0046009a07007988 */ /* 0x000fe2000800000c */
[----:B-1----:R-:W-:-:S03]  /*dbb0*/  LOP3.LUT R8, R117, 0x50, RZ, 0x3c, !PT ;  /* 0x0000005075087812 */ /* 0x002fc600078e3cff */
[----:B------:R-:W-:Y:S04]  /*dbc0*/  STS.U8 [R7+UR12+0x4a00], R156 ;  /* 0x004a009c07007988 */ /* 0x000fe8000800000c */
[----:B------:R-:W-:Y:S04]  /*dbd0*/  STS.U8 [R7+UR12+0x4e00], R157 ;  /* 0x004e009d07007988 */ /* 0x000fe8000800000c */
        /* <DEDUP_REMOVED lines=11> */
[----:B---3--:R-:W-:Y:S04]  /*dc90*/  STS.U8 [R8+UR12+0x5a80], R93 ;  /* 0x005a805d08007988 */ /* 0x008fe8000800000c */
[----:B------:R1:W-:Y:S04]  /*dca0*/  STS.U8 [R8+UR12+0x5e80], R108 ;  /* 0x005e806c08007988 */ /* 0x0003e8000800000c */
        /* <DEDUP_REMOVED lines=8> */
[----:B------:R1:W-:Y:S01]  /*dd30*/  STS.U8 [R7+UR12+0x5f00], R104 ;  /* 0x005f006807007988 */ /* 0x0003e2000800000c */
[----:B0-----:R-:W-:-:S03]  /*dd40*/  IMAD.SHL.U32 R6, R6, 0x80, RZ ;  /* 0x0000008006067824 */ /* 0x001fc600078e00ff */
[----:B-1----:R-:W3:Y:S04]  /*dd50*/  LDL R7, [R1+0x558] ;  /* 0x0005580001077983 */ /* 0x002ee80000100800 */
[----:B------:R-:W4:Y:S04]  /*dd60*/  LDL.LU R120, [R1+0x514] ;  /* 0x0005140001787983 */ /* 0x000f280000300800 */
[----:B------:R-:W3:Y:S04]  /*dd70*/  LDL.LU R121, [R1+0x504] ;  /* 0x0005040001797983 */ /* 0x000ee80000300800 */
[----:B------:R-:W3:Y:S04]  /*dd80*/  LDL.LU R111, [R1+0x4fc] ;  /* 0x0004fc00016f7983 */ /* 0x000ee80000300800 */
[----:B------:R-:W3:Y:S04]  /*dd90*/  LDL.LU R184, [R1+0x4ec] ;  /* 0x0004ec0001b87983 */ /* 0x000ee80000300800 */
[----:B------:R-:W3:Y:S04]  /*dda0*/  LDL.LU R182, [R1+0x510] ;  /* 0x0005100001b67983 */ /* 0x000ee80000300800 */
[----:B------:R-:W3:Y:S04]  /*ddb0*/  LDL.LU R179, [R1+0x4e4] ;  /* 0x0004e40001b37983 */ /* 0x000ee80000300800 */
[----:B------:R-:W3:Y:S01]  /*ddc0*/  LDL.LU R180, [R1+0x508] ;  /* 0x0005080001b47983 */ /* 0x000ee20000300800 */
[----:B------:R-:W-:-:S03]  /*ddd0*/  IADD3 R3, P6, R6, R3, RZ ;  /* 0x0000000306037210 */ /* 0x000fc60007fde0ff */
[----:B------:R-:W3:Y:S04]  /*dde0*/  LDL.LU R178, [R1+0x4dc] ;  /* 0x0004dc0001b27983 */ /* 0x000ee80000300800 */
[----:B------:R-:W3:Y:S04]  /*ddf0*/  LDL.LU R175, [R1+0x500] ;  /* 0x0005000001af7983 */ /* 0x000ee80000300800 */
[----:B------:R-:W3:Y:S04]  /*de00*/  LDL.LU R176, [R1+0x4d4] ;  /* 0x0004d40001b07983 */ /* 0x000ee80000300800 */
[----:B------:R-:W3:Y:S04]  /*de10*/  LDL.LU R172, [R1+0x4f8] ;  /* 0x0004f80001ac7983 */ /* 0x000ee80000300800 */
[----:B------:R-:W3:Y:S04]  /*de20*/  LDL.LU R119, [R1+0x4cc] ;  /* 0x0004cc0001777983 */ /* 0x000ee80000300800 */
[----:B------:R-:W3:Y:S04]  /*de30*/  LDL.LU R116, [R1+0x4f0] ;  /* 0x0004f00001747983 */ /* 0x000ee80000300800 */
[----:B------:R-:W3:Y:S04]  /*de40*/  LDL.LU R117, [R1+0x4c4] ;  /* 0x0004c40001757983 */ /* 0x000ee80000300800 */
[----:B------:R-:W3:Y:S04]  /*de50*/  LDL.LU R170, [R1+0x4e8] ;  /* 0x0004e80001aa7983 */ /* 0x000ee80000300800 */
[----:B------:R0:W-:Y:S04]  /*de60*/  STL [R1+0x50c], R3 ;  /* 0x00050c0301007387 */ /* 0x0001e80000100800 */
[----:B0-----:R-:W3:Y:S01]  /*de70*/  LDL.LU R3, [R1+0x638] ;  /* 0x0006380001037983 */ /* 0x001ee20000300800 */
[----:B------:R-:W-:-:S02]  /*de80*/  IADD3 R2, P3, R6, R2, RZ ;  /* 0x0000000206027210 */ /* 0x000fc40007f7e0ff */
[C---:B--2---:R-:W-:Y:S02]  /*de90*/  IADD3 R5, P4, R6.reuse, R5, RZ ;  /* 0x0000000506057210 */ /* 0x044fe40007f9e0ff */
[C---:B----4-:R-:W-:Y:S02]  /*dea0*/  IADD3 R120, P5, R6.reuse, R120, RZ ;  /* 0x0000007806787210 */ /* 0x050fe40007fbe0ff */
[----:B---3--:R-:W-:-:S03]  /*deb0*/  IADD3 R121, P1, R6, R121, RZ ;  /* 0x0000007906797210 */ /* 0x008fc60007f3e0ff */
[----:B------:R0:W-:Y:S01]  /*dec0*/  STL [R1+0x514], R120 ;  /* 0x0005147801007387 */ /* 0x0001e20000100800 */
[----:B------:R-:W-:-:S03]  /*ded0*/  IADD3 R111, P2, R6, R111, RZ ;  /* 0x0000006f066f7210 */ /* 0x000fc60007f5e0ff */
[----:B0-----:R-:W2:Y:S04]  /*dee0*/  LDL.LU R120, [R1+0x4bc] ;  /* 0x0004bc0001787983 */ /* 0x001ea80000300800 */
[----:B------:R0:W-:Y:S04]  /*def0*/  STL [R1+0x4f4], R2 ;  /* 0x0004f40201007387 */ /* 0x0001e80000100800 */
[----:B------:R1:W-:Y:S04]  /*df00*/  STL [R1+0x504], R121 ;  /* 0x0005047901007387 */ /* 0x0003e80000100800 */
[----:B------:R3:W-:Y:S01]  /*df10*/  STL [R1+0x4fc], R111 ;  /* 0x0004fc6f01007387 */ /* 0x0007e20000100800 */
[----:B0-----:R-:W-:-:S03]  /*df20*/  SHF.R.S32.HI R2, RZ, 0x1f, R6 ;  /* 0x0000001fff027819 */ /* 0x001fc60000011406 */
[----:B------:R-:W4:Y:S04]  /*df30*/  LDL.LU R174, [R1+0x4e0] ;  /* 0x0004e00001ae7983 */ /* 0x000f280000300800 */
[----:B------:R-:W4:Y:S04]  /*df40*/  LDL.LU R171, [R1+0x4b4] ;  /* 0x0004b40001ab7983 */ /* 0x000f280000300800 */
[----:B-1----:R-:W4:Y:S01]  /*df50*/  LDL.LU R121, [R1+0x4d8] ;  /* 0x0004d80001797983 */ /* 0x002f220000300800 */
[----:B------:R-:W-:Y:S01]  /*df60*/  IMAD.X R182, R2, 0x1, R182, P5 ;  /* 0x0000000102b67824 */ /* 0x000fe200028e06b6 */
[----:B------:R-:W-:-:S02]  /*df70*/  IADD3 R179, P5, R6, R179, RZ ;  /* 0x000000b306b37210 */ /* 0x000fc40007fbe0ff */
[----:B---3--:R-:W3:Y:S01]  /*df80*/  LDL.LU R111, [R1+0x4ac] ;  /* 0x0004ac00016f7983 */ /* 0x008ee20000300800 */
[----:B------:R-:W-:Y:S01]  /*df90*/  IMAD.X R180, R2, 0x1, R180, P6 ;  /* 0x0000000102b47824 */ /* 0x000fe200030e06b4 */
[----:B------:R-:W-:Y:S01]  /*dfa0*/  IADD3 R178, P6, R6, R178, RZ ;  /* 0x000000b206b27210 */ /* 0x000fe20007fde0ff */
[C---:B------:R-:W-:Y:S02]  /*dfb0*/  IMAD.X R175, R2.reuse, 0x1, R175, P1 ;  /* 0x0000000102af7824 */ /* 0x040fe400008e06af */
[----:B------:R-:W-:Y:S01]  /*dfc0*/  IMAD.X R172, R2, 0x1, R172, P2 ;  /* 0x0000000102ac7824 */ /* 0x000fe200010e06ac */
[C---:B------:R-:W-:Y:S02]  /*dfd0*/  IADD3 R119, P2, R6.reuse, R119, RZ ;  /* 0x0000007706777210 */ /* 0x040fe40007f5e0ff */
[----:B------:R-:W-:Y:S01]  /*dfe0*/  IADD3 R176, P1, R6, R176, RZ ;  /* 0x000000b006b07210 */ /* 0x000fe20007f3e0ff */
[C---:B------:R-:W-:Y:S02]  /*dff0*/  IMAD.X R116, R2.reuse, 0x1, R116, P3 ;  /* 0x0000000102747824 */ /* 0x040fe400018e0674 */
[----:B------:R-:W-:Y:S01]  /*e000*/  IMAD.X R3, R2, 0x1, R3, P4 ;  /* 0x0000000102037824 */ /* 0x000fe200020e0603 */
[----:B------:R-:W-:-:S05]  /*e010*/  IADD3 R184, P4, R6, R184, RZ ;  /* 0x000000b806b87210 */ /* 0x000fca0007f9e0ff */
[----:B------:R-:W-:Y:S04]  /*e020*/  STL [R1+0x4ec], R184 ;  /* 0x0004ecb801007387 */ /* 0x000fe80000100800 */
[----:B------:R-:W-:Y:S04]  /*e030*/  STL [R1+0x510], R182 ;  /* 0x000510b601007387 */ /* 0x000fe80000100800 */
[----:B------:R-:W-:Y:S04]  /*e040*/  STL [R1+0x4e4], R179 ;  /* 0x0004e4b301007387 */ /* 0x000fe80000100800 */
[----:B------:R-:W-:Y:S04]  /*e050*/  STL [R1+0x508], R180 ;  /* 0x000508b401007387 */ /* 0x000fe80000100800 */
[----:B------:R-:W-:Y:S04]  /*e060*/  STL [R1+0x4dc], R178 ;  /* 0x0004dcb201007387 */ /* 0x000fe80000100800 */
[----:B------:R-:W-:Y:S04]  /*e070*/  STL [R1+0x500], R175 ;  /* 0x000500af01007387 */ /* 0x000fe80000100800 */
[----:B------:R0:W-:Y:S04]  /*e080*/  STL [R1+0x4cc], R119 ;  /* 0x0004cc7701007387 */ /* 0x0001e80000100800 */
[----:B------:R-:W-:Y:S04]  /*e090*/  STL [R1+0x4d4], R176 ;  /* 0x0004d4b001007387 */ /* 0x000fe80000100800 */
[----:B0-----:R-:W3:Y:S04]  /*e0a0*/  LDL.LU R119, [R1+0x4d0] ;  /* 0x0004d00001777983 */ /* 0x001ee80000300800 */
[----:B------:R-:W-:Y:S04]  /*e0b0*/  STL [R1+0x4f8], R172 ;  /* 0x0004f8ac01007387 */ /* 0x000fe80000100800 */
[----:B------:R0:W-:Y:S04]  /*e0c0*/  STL [R1+0x4f0], R116 ;  /* 0x0004f07401007387 */ /* 0x0001e80000100800 */
[----:B0-----:R-:W3:Y:S01]  /*e0d0*/  LDL.LU R116, [R1+0x4a4] ;  /* 0x0004a40001747983 */ /* 0x001ee20000300800 */
[----:B------:R-:W-:-:S03]  /*e0e0*/  IADD3 R117, P3, R6, R117, RZ ;  /* 0x0000007506757210 */ /* 0x000fc60007f7e0ff */
[----:B------:R-:W3:Y:S04]  /*e0f0*/  LDL.LU R192, [R1+0x4c8] ;  /* 0x0004c80001c07983 */ /* 0x000ee80000300800 */
[----:B------:R-:W3:Y:S04]  /*e100*/  LDL.LU R190, [R1+0x49c] ;  /* 0x00049c0001be7983 */ /* 0x000ee80000300800 */
[----:B------:R-:W3:Y:S04]  /*e110*/  LDL.LU R187, [R1+0x4c0] ;  /* 0x0004c00001bb7983 */ /* 0x000ee80000300800 */
[----:B------:R0:W-:Y:S04]  /*e120*/  STL [R1+0x4c4], R117 ;  /* 0x0004c47501007387 */ /* 0x0001e80000100800 */
[----:B------:R-:W3:Y:S04]  /*e130*/  LDL.LU R188, [R1+0x494] ;  /* 0x0004940001bc7983 */ /* 0x000ee80000300800 */
[----:B0-----:R-:W3:Y:S01]  /*e140*/  LDL.LU R117, [R1+0x4b8] ;  /* 0x0004b80001757983 */ /* 0x001ee20000300800 */
[----:B------:R-:W-:-:S03]  /*e150*/  IMAD.X R170, R2, 0x1, R170, P4 ;  /* 0x0000000102aa7824 */ /* 0x000fc600020e06aa */
[----:B------:R-:W3:Y:S04]  /*e160*/  LDL.LU R186, [R1+0x48c] ;  /* 0x00048c0001ba7983 */ /* 0x000ee80000300800 */
[----:B------:R0:W-:Y:S04]  /*e170*/  STL [R1+0x4e8], R170 ;  /* 0x0004e8aa01007387 */ /* 0x0001e80000100800 */
[----:B0-----:R-:W3:Y:S04]  /*e180*/  LDL.LU R170, [R1+0x4b0] ;  /* 0x0004b00001aa7983 */ /* 0x001ee80000300800 */
[----:B------:R-:W3:Y:S04]  /*e190*/  LDL.LU R176, [R1+0x484] ;  /* 0x0004840001b07983 */ /* 0x000ee80000300800 */
[----:B------:R-:W3:Y:S01]  /*e1a0*/  LDL.LU R172, [R1+0x4a8] ;  /* 0x0004a80001ac7983 */ /* 0x000ee20000300800 */
[----:B--2---:R-:W-:-:S05]  /*e1b0*/  IADD3 R120, P4, R6, R120, RZ ;  /* 0x0000007806787210 */ /* 0x004fca0007f9e0ff */
[----:B------:R0:W-:Y:S04]  /*e1c0*/  STL [R1+0x4bc], R120 ;  /* 0x0004bc7801007387 */ /* 0x0001e80000100800 */
[----:B0-----:R-:W2:Y:S01]  /*e1d0*/  LDL.LU R120, [R1+0x47c] ;  /* 0x00047c0001787983 */ /* 0x001ea20000300800 */
[----:B----4-:R-:W-:-:S03]  /*e1e0*/  IMAD.X R174, R2, 0x1, R174, P5 ;  /* 0x0000000102ae7824 */ /* 0x010fc600028e06ae */
[----:B------:R-:W4:Y:S01]  /*e1f0*/  LDL.LU R183, [R1+0x4a0] ;  /* 0x0004a00001b77983 */ /* 0x000f220000300800 */
[----:B------:R-:W-:Y:S01]  /*e200*/  IADD3 R171, P5, R6, R171, RZ ;  /* 0x000000ab06ab7210 */ /* 0x000fe20007fbe0ff */
[----:B------:R-:W-:Y:S02]  /*e210*/  IMAD.X R121, R2, 0x1, R121, P6 ;  /* 0x0000000102797824 */ /* 0x000fe400030e0679 */
[----:B------:R-:W-:Y:S01]  /*e220*/  STL [R1+0x4e0], R174 ;  /* 0x0004e0ae01007387 */ /* 0x000fe20000100800 */
[----:B---3--:R-:W-:-:S03]  /*e230*/  IADD3 R111, P6, R6, R111, RZ ;  /* 0x0000006f066f7210 */ /* 0x008fc60007fde0ff */
[----:B------:R0:W-:Y:S04]  /*e240*/  STL [R1+0x4d8], R121 ;  /* 0x0004d87901007387 */ /* 0x0001e80000100800 */
[----:B------:R1:W-:Y:S04]  /*e250*/  STL [R1+0x4b4], R171 ;  /* 0x0004b4ab01007387 */ /* 0x0003e80000100800 */
[----:B0-----:R-:W3:Y:S04]  /*e260*/  LDL.LU R121, [R1+0x474] ;  /* 0x0004740001797983 */ /* 0x001ee80000300800 */
[----:B------:R-:W3:Y:S04]  /*e270*/  LDL.LU R184, [R1+0x498] ;  /* 0x0004980001b87983 */ /* 0x000ee80000300800 */
[----:B------:R-:W3:Y:S04]  /*e280*/  LDL.LU R182, [R1+0x46c] ;  /* 0x00046c0001b67983 */ /* 0x000ee80000300800 */
[----:B------:R-:W3:Y:S04]  /*e290*/  LDL.LU R179, [R1+0x490] ;  /* 0x0004900001b37983 */ /* 0x000ee80000300800 */
[----:B------:R0:W-:Y:S04]  /*e2a0*/  STL [R1+0x4ac], R111 ;  /* 0x0004ac6f01007387 */ /* 0x0001e80000100800 */
[----:B------:R-:W3:Y:S04]  /*e2b0*/  LDL.LU R180, [R1+0x464] ;  /* 0x0004640001b47983 */ /* 0x000ee80000300800 */
[----:B------:R-:W3:Y:S04]  /*e2c0*/  LDL.LU R178, [R1+0x488] ;  /* 0x0004880001b27983 */ /* 0x000ee80000300800 */
[----:B------:R-:W3:Y:S04]  /*e2d0*/  LDL.LU R175, [R1+0x45c] ;  /* 0x00045c0001af7983 */ /* 0x000ee80000300800 */
[----:B------:R-:W3:Y:S04]  /*e2e0*/  LDL.LU R174, [R1+0x480] ;  /* 0x0004800001ae7983 */ /* 0x000ee80000300800 */
[----:B-1----:R-:W3:Y:S04]  /*e2f0*/  LDL.LU R171, [R1+0x454] ;  /* 0x0004540001ab7983 */ /* 0x002ee80000300800 */
[----:B0-----:R-:W3:Y:S01]  /*e300*/  LDL.LU R111, [R1+0x478] ;  /* 0x00047800016f7983 */ /* 0x001ee20000300800 */
[----:B------:R-:W-:-:S05]  /*e310*/  IMAD.X R119, R2, 0x1, R119, P1 ;  /* 0x0000000102777824 */ /* 0x000fca00008e0677 */
[----:B------:R0:W-:Y:S04]  /*e320*/  STL [R1+0x4d0], R119 ;  /* 0x0004d07701007387 */ /* 0x0001e80000100800 */
[----:B0-----:R-:W3:Y:S01]  /*e330*/  LDL.LU R119, [R1+0x44c] ;  /* 0x00044c0001777983 */ /* 0x001ee20000300800 */
[----:B------:R-:W-:-:S05]  /*e340*/  IADD3 R116, P1, R6, R116, RZ ;  /* 0x0000007406747210 */ /* 0x000fca0007f3e0ff */
[----:B------:R0:W-:Y:S04]  /*e350*/  STL [R1+0x4a4], R116 ;  /* 0x0004a47401007387 */ /* 0x0001e80000100800 */
[----:B0-----:R-:W3:Y:S01]  /*e360*/  LDL.LU R116, [R1+0x470] ;  /* 0x0004700001747983 */ /* 0x001ee20000300800 */
[----:B------:R-:W-:Y:S01]  /*e370*/  IMAD.X R192, R2, 0x1, R192, P2 ;  /* 0x0000000102c07824 */ /* 0x000fe200010e06c0 */
[----:B------:R-:W-:Y:S01]  /*e380*/  IADD3 R190, P2, R6, R190, RZ ;  /* 0x000000be06be7210 */ /* 0x000fe20007f5e0ff */
[----:B------:R-:W-:-:S03]  /*e390*/  IMAD.X R187, R2, 0x1, R187, P3 ;  /* 0x0000000102bb7824 */ /* 0x000fc600018e06bb */
[----:B------:R-:W-:Y:S01]  /*e3a0*/  STL [R1+0x4c8], R192 ;  /* 0x0004c8c001007387 */ /* 0x000fe20000100800 */
[----:B------:R-:W-:-:S03]  /*e3b0*/  IMAD.X R117, R2, 0x1, R117, P4 ;  /* 0x0000000102757824 */ /* 0x000fc600020e0675 */
[----:B------:R-:W-:Y:S04]  /*e3c0*/  STL [R1+0x49c], R190 ;  /* 0x00049cbe01007387 */ /* 0x000fe80000100800 */
[----:B------:R0:W-:Y:S04]  /*e3d0*/  STL [R1+0x4b8], R117 ;  /* 0x0004b87501007387 */ /* 0x0001e80000100800 */
[----:B------:R-:W-:Y:S04]  /*e3e0*/  STL [R1+0x4c0], R187 ;  /* 0x0004c0bb01007387 */ /* 0x000fe80000100800 */
[----:B0-----:R-:W3:Y:S01]  /*e3f0*/  LDL.LU R117, [R1+0x444] ;  /* 0x0004440001757983 */ /* 0x001ee20000300800 */
[----:B------:R-:W-:Y:S01]  /*e400*/  IADD3 R188, P3, R6, R188, RZ ;  /* 0x000000bc06bc7210 */ /* 0x000fe20007f7e0ff */
[----:B------:R-:W-:Y:S01]  /*e410*/  IMAD.X R170, R2, 0x1, R170, P5 ;  /* 0x0000000102aa7824 */ /* 0x000fe200028e06aa */
[----:B------:R-:W-:-:S03]  /*e420*/  IADD3 R186, P4, R6, R186, RZ ;  /* 0x000000ba06ba7210 */ /* 0x000fc60007f9e0ff */
[----:B------:R-:W-:Y:S01]  /*e430*/  STL [R1+0x494], R188 ;  /* 0x000494bc01007387 */ /* 0x000fe20000100800 */
[----:B------:R-:W-:-:S03]  /*e440*/  IADD3 R176, P5, R6, R176, RZ ;  /* 0x000000b006b07210 */ /* 0x000fc60007fbe0ff */
[----:B------:R0:W-:Y:S01]  /*e450*/  STL [R1+0x4b0], R170 ;  /* 0x0004b0aa01007387 */ /* 0x0001e20000100800 */
[----:B------:R-:W-:-:S03]  /*e460*/  IMAD.X R172, R2, 0x1, R172, P6 ;  /* 0x0000000102ac7824 */ /* 0x000fc600030e06ac */
[----:B0-----:R-:W3:Y:S04]  /*e470*/  LDL.LU R170, [R1+0x468] ;  /* 0x0004680001aa7983 */ /* 0x001ee80000300800 */
[----:B------:R-:W-:Y:S04]  /*e480*/  STL [R1+0x48c], R186 ;  /* 0x00048cba01007387 */ /* 0x000fe80000100800 */
[----:B------:R0:W-:Y:S04]  /*e490*/  STL [R1+0x484], R176 ;  /* 0x000484b001007387 */ /* 0x0001e80000100800 */
[----:B0-----:R-:W3:Y:S04]  /*e4a0*/  LDL.LU R176, [R1+0x43c] ;  /* 0x00043c0001b07983 */ /* 0x001ee80000300800 */
[----:B------:R0:W-:Y:S04]  /*e4b0*/  STL [R1+0x4a8], R172 ;  /* 0x0004a8ac01007387 */ /* 0x0001e80000100800 */
[----:B0-----:R-:W3:Y:S01]  /*e4c0*/  LDL.LU R172, [R1+0x460] ;  /* 0x0004600001ac7983 */ /* 0x001ee20000300800 */
[----:B--2---:R-:W-:Y:S01]  /*e4d0*/  IADD3 R120, P6, R6, R120, RZ ;  /* 0x0000007806787210 */ /* 0x004fe20007fde0ff */
[----:B----4-:R-:W-:-:S04]  /*e4e0*/  IMAD.X R183, R2, 0x1, R183, P1 ;  /* 0x0000000102b77824 */ /* 0x010fc800008e06b7 */
[----:B------:R0:W-:Y:S04]  /*e4f0*/  STL [R1+0x47c], R120 ;  /* 0x00047c7801007387 */ /* 0x0001e80000100800 */
[----:B0-----:R-:W2:Y:S01]  /*e500*/  LDL.LU R120, [R1+0x434] ;  /* 0x0004340001787983 */ /* 0x001ea20000300800 */
[----:B---3--:R-:W-:Y:S01]  /*e510*/  IADD3 R121, P1, R6, R121, RZ ;  /* 0x0000007906797210 */ /* 0x008fe20007f3e0ff */
[----:B------:R-:W-:-:S04]  /*e520*/  IMAD.X R184, R2, 0x1, R184, P2 ;  /* 0x0000000102b87824 */ /* 0x000fc800010e06b8 */
[----:B------:R0:W-:Y:S01]  /*e530*/  STL [R1+0x474], R121 ;  /* 0x0004747901007387 */ /* 0x0001e20000100800 */
[----:B------:R-:W-:Y:S01]  /*e540*/  IADD3 R182, P2, R6, R182, RZ ;  /* 0x000000b606b67210 */ /* 0x000fe20007f5e0ff */
[----:B------:R-:W-:Y:S02]  /*e550*/  IMAD.X R179, R2, 0x1, R179, P3 ;  /* 0x0000000102b37824 */ /* 0x000fe400018e06b3 */
[----:B0-----:R-:W3:Y:S04]  /*e560*/  LDL.LU R121, [R1+0x458] ;  /* 0x0004580001797983 */ /* 0x001ee80000300800 */
[----:B------:R-:W-:Y:S01]  /*e570*/  STL [R1+0x4a0], R183 ;  /* 0x0004a0b701007387 */ /* 0x000fe20000100800 */
[----:B------:R-:W-:-:S03]  /*e580*/  IADD3 R180, P3, R6, R180, RZ ;  /* 0x000000b406b47210 */ /* 0x000fc60007f7e0ff */
[----:B------:R-:W-:Y:S01]  /*e590*/  STL [R1+0x498], R184 ;  /* 0x000498b801007387 */ /* 0x000fe20000100800 */
[----:B------:R-:W-:-:S03]  /*e5a0*/  IMAD.X R178, R2, 0x1, R178, P4 ;  /* 0x0000000102b27824 */ /* 0x000fc600020e06b2 */
[----:B------:R-:W-:Y:S01]  /*e5b0*/  STL [R1+0x46c], R182 ;  /* 0x00046cb601007387 */ /* 0x000fe20000100800 */
[----:B------:R-:W-:-:S03]  /*e5c0*/  IADD3 R175, P4, R6, R175, RZ ;  /* 0x000000af06af7210 */ /* 0x000fc60007f9e0ff */
[----:B------:R-:W-:Y:S01]  /*e5d0*/  STL [R1+0x490], R179 ;  /* 0x000490b301007387 */ /* 0x000fe20000100800 */
[----:B------:R-:W-:-:S03]  /*e5e0*/  IMAD.X R174, R2, 0x1, R174, P5 ;  /* 0x0000000102ae7824 */ /* 0x000fc600028e06ae */
[----:B------:R-:W-:Y:S01]  /*e5f0*/  STL [R1+0x464], R180 ;  /* 0x000464b401007387 */ /* 0x000fe20000100800 */
[----:B------:R-:W-:-:S03]  /*e600*/  IMAD.X R111, R2, 0x1, R111, P6 ;  /* 0x00000001026f7824 */ /* 0x000fc600030e066f */
[----:B------:R-:W-:Y:S01]  /*e610*/  STL [R1+0x488], R178 ;  /* 0x000488b201007387 */ /* 0x000fe20000100800 */
[----:B------:R-:W-:-:S03]  /*e620*/  IADD3 R171, P5, R6, R171, RZ ;  /* 0x000000ab06ab7210 */ /* 0x000fc60007fbe0ff */
[----:B------:R-:W-:Y:S04]  /*e630*/  STL [R1+0x45c], R175 ;  /* 0x00045caf01007387 */ /* 0x000fe80000100800 */
[----:B------:R0:W-:Y:S04]  /*e640*/  STL [R1+0x478], R111 ;  /* 0x0004786f01007387 */ /* 0x0001e80000100800 */
[----:B------:R-:W-:Y:S04]  /*e650*/  STL [R1+0x480], R174 ;  /* 0x000480ae01007387 */ /* 0x000fe80000100800 */
[----:B0-----:R-:W4:Y:S04]  /*e660*/  LDL.LU R111, [R1+0x42c] ;  /* 0x00042c00016f7983 */ /* 0x001f280000300800 */
[----:B------:R-:W-:Y:S01]  /*e670*/  STL [R1+0x454], R171 ;  /* 0x000454ab01007387 */ /* 0x000fe20000100800 */
[----:B------:R-:W-:-:S05]  /*e680*/  IADD3 R119, P6, R6, R119, RZ ;  /* 0x0000007706777210 */ /* 0x000fca0007fde0ff */
[----:B------:R0:W-:Y:S04]  /*e690*/  STL [R1+0x44c], R119 ;  /* 0x00044c7701007387 */ /* 0x0001e80000100800 */
[----:B0-----:R-:W4:Y:S01]  /*e6a0*/  LDL.LU R119, [R1+0x450] ;  /* 0x0004500001777983 */ /* 0x001f220000300800 */
[----:B------:R-:W-:-:S03]  /*e6b0*/  IMAD.X R116, R2, 0x1, R116, P1 ;  /* 0x0000000102747824 */ /* 0x000fc600008e0674 */
[----:B------:R-:W4:Y:S04]  /*e6c0*/  LDL.LU R192, [R1+0x424] ;  /* 0x0004240001c07983 */ /* 0x000f280000300800 */
[----:B------:R-:W4:Y:S04]  /*e6d0*/  LDL.LU R190, [R1+0x448] ;  /* 0x0004480001be7983 */ /* 0x000f280000300800 */
[----:B------:R-:W4:Y:S04]  /*e6e0*/  LDL.LU R187, [R1+0x41c] ;  /* 0x00041c0001bb7983 */ /* 0x000f280000300800 */
[----:B------:R0:W-:Y:S04]  /*e6f0*/  STL [R1+0x470], R116 ;  /* 0x0004707401007387 */ /* 0x0001e80000100800 */
[----:B------:R-:W4:Y:S04]  /*e700*/  LDL.LU R188, [R1+0x440] ;  /* 0x0004400001bc7983 */ /* 0x000f280000300800 */
[----:B0-----:R-:W4:Y:S01]  /*e710*/  LDL.LU R116, [R1+0x414] ;  /* 0x0004140001747983 */ /* 0x001f220000300800 */
[----:B------:R-:W-:-:S03]  /*e720*/  IADD3 R117, P1, R6, R117, RZ ;  /* 0x0000007506757210 */ /* 0x000fc60007f3e0ff */
[----:B------:R-:W4:Y:S04]  /*e730*/  LDL.LU R186, [R1+0x438] ;  /* 0x0004380001ba7983 */ /* 0x000f280000300800 */
[----:B------:R0:W-:Y:S04]  /*e740*/  STL [R1+0x444], R117 ;  /* 0x0004447501007387 */ /* 0x0001e80000100800 */
[----:B0-----:R-:W4:Y:S04]  /*e750*/  LDL.LU R117, [R1+0x40c] ;  /* 0x00040c0001757983 */ /* 0x001f280000300800 */
[----:B------:R-:W4:Y:S01]  /*e760*/  LDL.LU R174, [R1+0x430] ;  /* 0x0004300001ae7983 */ /* 0x000f220000300800 */
[----:B------:R-:W-:-:S03]  /*e770*/  IMAD.X R170, R2, 0x1, R170, P2 ;  /* 0x0000000102aa7824 */ /* 0x000fc600010e06aa */
[----:B------:R-:W4:Y:S04]  /*e780*/  LDL.LU R171, [R1+0x404] ;  /* 0x0004040001ab7983 */ /* 0x000f280000300800 */
[----:B------:R0:W-:Y:S04]  /*e790*/  STL [R1+0x468], R170 ;  /* 0x000468aa01007387 */ /* 0x0001e80000100800 */
[----:B0-----:R-:W4:Y:S01]  /*e7a0*/  LDL.LU R170, [R1+0x428] ;  /* 0x0004280001aa7983 */ /* 0x001f220000300800 */
[----:B------:R-:W-:-:S03]  /*e7b0*/  IADD3 R176, P2, R6, R176, RZ ;  /* 0x000000b006b07210 */ /* 0x000fc60007f5e0ff */
[----:B------:R-:W4:Y:S04]  /*e7c0*/  LDL.LU R183, [R1+0x3fc] ;  /* 0x0003fc0001b77983 */ /* 0x000f280000300800 */
[----:B------:R-:W-:Y:S01]  /*e7d0*/  STL [R1+0x43c], R176 ;  /* 0x00043cb001007387 */ /* 0x000fe20000100800 */
[----:B------:R-:W-:-:S05]  /*e7e0*/  IMAD.X R172, R2, 0x1, R172, P3 ;  /* 0x0000000102ac7824 */ /* 0x000fca00018e06ac */
[----:B------:R0:W-:Y:S04]  /*e7f0*/  STL [R1+0x460], R172 ;  /* 0x000460ac01007387 */ /* 0x0001e80000100800 */
[----:B0-----:R-:W4:Y:S01]  /*e800*/  LDL.LU R172, [R1+0x420] ;  /* 0x0004200001ac7983 */ /* 0x001f220000300800 */
[----:B--2---:R-:W-:-:S05]  /*e810*/  IADD3 R120, P3, R6, R120, RZ ;  /* 0x0000007806787210 */ /* 0x004fca0007f7e0ff */
[----:B------:R0:W-:Y:S04]  /*e820*/  STL [R1+0x434], R120 ;  /* 0x0004347801007387 */ /* 0x0001e80000100800 */
[----:B------:R-:W2:Y:S04]  /*e830*/  LDL.LU R184, [R1+0x3f4] ;  /* 0x0003f40001b87983 */ /* 0x000ea80000300800 */
[----:B------:R-:W2:Y:S04]  /*e840*/  LDL.LU R182, [R1+0x418] ;  /* 0x0004180001b67983 */ /* 0x000ea80000300800 */
[----:B------:R-:W2:Y:S01]  /*e850*/  LDL.LU R179, [R1+0x3ec] ;  /* 0x0003ec0001b37983 */ /* 0x000ea20000300800 */
[----:B---3--:R-:W-:-:S05]  /*e860*/  IMAD.X R121, R2, 0x1, R121, P4 ;  /* 0x0000000102797824 */ /* 0x008fca00020e0679 */
[----:B------:R1:W-:Y:S04]  /*e870*/  STL [R1+0x458], R121 ;  /* 0x0004587901007387 */ /* 0x0003e80000100800 */
[----:B------:R-:W3:Y:S04]  /*e880*/  LDL.LU R180, [R1+0x410] ;  /* 0x0004100001b47983 */ /* 0x000ee80000300800 */
[----:B------:R-:W3:Y:S04]  /*e890*/  LDL.LU R178, [R1+0x3e4] ;  /* 0x0003e40001b27983 */ /* 0x000ee80000300800 */
[----:B------:R-:W3:Y:S04]  /*e8a0*/  LDL.LU R175, [R1+0x408] ;  /* 0x0004080001af7983 */ /* 0x000ee80000300800 */
[----:B------:R-:W3:Y:S04]  /*e8b0*/  LDL.LU R176, [R1+0x3dc] ;  /* 0x0003dc0001b07983 */ /* 0x000ee80000300800 */
[----:B0-----:R-:W3:Y:S04]  /*e8c0*/  LDL.LU R120, [R1+0x400] ;  /* 0x0004000001787983 */ /* 0x001ee80000300800 */
[----:B-1----:R-:W3:Y:S01]  /*e8d0*/  LDL.LU R121, [R1+0x3d4] ;  /* 0x0003d40001797983 */ /* 0x002ee20000300800 */
[----:B----4-:R-:W-:-:S05]  /*e8e0*/  IADD3 R111, P4, R6, R111, RZ ;  /* 0x0000006f066f7210 */ /* 0x010fca0007f9e0ff */
[----:B------:R0:W-:Y:S04]  /*e8f0*/  STL [R1+0x42c], R111 ;  /* 0x00042c6f01007387 */ /* 0x0001e80000100800 */
[----:B0-----:R-:W4:Y:S01]  /*e900*/  LDL.LU R111, [R1+0x3f8] ;  /* 0x0003f800016f7983 */ /* 0x001f220000300800 */
[----:B------:R-:W-:-:S05]  /*e910*/  IMAD.X R119, R2, 0x1, R119, P5 ;  /* 0x0000000102777824 */ /* 0x000fca00028e0677 */
[----:B------:R0:W-:Y:S01]  /*e920*/  STL [R1+0x450], R119 ;  /* 0x0004507701007387 */ /* 0x0001e20000100800 */
[----:B------:R-:W-:Y:S01]  /*e930*/  IADD3 R192, P5, R6, R192, RZ ;  /* 0x000000c006c07210 */ /* 0x000fe20007fbe0ff */
[----:B------:R-:W-:Y:S02]  /*e940*/  IMAD.X R190, R2, 0x1, R190, P6 ;  /* 0x0000000102be7824 */ /* 0x000fe400030e06be */
[----:B0-----:R-:W4:Y:S01]  /*e950*/  LDL.LU R119, [R1+0x3cc] ;  /* 0x0003cc0001777983 */ /* 0x001f220000300800 */
[----:B------:R-:W-:Y:S01]  /*e960*/  IADD3 R187, P6, R6, R187, RZ ;  /* 0x000000bb06bb7210 */ /* 0x000fe20007fde0ff */
[----:B------:R-:W-:Y:S02]  /*e970*/  IMAD.X R188, R2, 0x1, R188, P1 ;  /* 0x0000000102bc7824 */ /* 0x000fe400008e06bc */
[----:B------:R-:W-:Y:S01]  /*e980*/  STL [R1+0x424], R192 ;  /* 0x000424c001007387 */ /* 0x000fe20000100800 */
[----:B------:R-:W-:-:S03]  /*e990*/  IADD3 R116, P1, R6, R116, RZ ;  /* 0x0000007406747210 */ /* 0x000fc60007f3e0ff */
[----:B------:R-:W-:Y:S04]  /*e9a0*/  STL [R1+0x448], R190 ;  /* 0x000448be01007387 */ /* 0x000fe80000100800 */
[----:B------:R0:W-:Y:S04]  /*e9b0*/  STL [R1+0x414], R116 ;  /* 0x0004147401007387 */ /* 0x0001e80000100800 */
[----:B------:R-:W-:Y:S04]  /*e9c0*/  STL [R1+0x41c], R187 ;  /* 0x00041cbb01007387 */ /* 0x000fe80000100800 */
[----:B0-----:R-:W4:Y:S01]  /*e9d0*/  LDL.LU R116, [R1+0x3f0] ;  /* 0x0003f00001747983 */ /* 0x001f220000300800 */
[----:B------:R-:W-:Y:S01]  /*e9e0*/  IMAD.X R186, R2, 0x1, R186, P2 ;  /* 0x0000000102ba7824 */ /* 0x000fe200010e06ba */
[----:B------:R-:W-:-:S02]  /*e9f0*/  IADD3 R117, P2, R6, R117, RZ ;  /* 0x0000007506757210 */ /* 0x000fc40007f5e0ff */
[----:B------:R-:W-:Y:S04]  /*ea00*/  STL [R1+0x440], R188 ;  /* 0x000440bc01007387 */ /* 0x000fe80000100800 */
[----:B------:R0:W-:Y:S04]  /*ea10*/  STL [R1+0x40c], R117 ;  /* 0x00040c7501007387 */ /* 0x0001e80000100800 */
[----:B0-----:R-:W4:Y:S01]  /*ea20*/  LDL.LU R117, [R1+0x3c4] ;  /* 0x0003c40001757983 */ /* 0x001f220000300800 */
[----:B------:R-:W-:Y:S01]  /*ea30*/  IMAD.X R174, R2, 0x1, R174, P3 ;  /* 0x0000000102ae7824 */ /* 0x000fe200018e06ae */
[----:B------:R-:W-:-:S02]  /*ea40*/  IADD3 R171, P3, R6, R171, RZ ;  /* 0x000000ab06ab7210 */ /* 0x000fc40007f7e0ff */
[----:B------:R-:W-:Y:S01]  /*ea50*/  STL [R1+0x438], R186 ;  /* 0x000438ba01007387 */ /* 0x000fe20000100800 */
[----:B------:R-:W-:-:S03]  /*ea60*/  IMAD.X R170, R2, 0x1, R170, P4 ;  /* 0x0000000102aa7824 */ /* 0x000fc600020e06aa */
[----:B------:R0:W-:Y:S04]  /*ea70*/  STL [R1+0x430], R174 ;  /* 0x000430ae01007387 */ /* 0x0001e80000100800 */
[----:B0-----:R-:W4:Y:S04]  /*ea80*/  LDL.LU R174, [R1+0x3e8] ;  /* 0x0003e80001ae7983 */ /* 0x001f280000300800 */
[----:B------:R0:W-:Y:S01]  /*ea90*/  STL [R1+0x404], R171 ;  /* 0x000404ab01007387 */ /* 0x0001e20000100800 */
[----:B------:R-:W-:-:S03]  /*eaa0*/  IADD3 R183, P4, R6, R183, RZ ;  /* 0x000000b706b77210 */ /* 0x000fc60007f9e0ff */
[----:B0-----:R-:W4:Y:S04]  /*eab0*/  LDL.LU R171, [R1+0x3bc] ;  /* 0x0003bc0001ab7983 */ /* 0x001f280000300800 */
[----:B------:R0:W-:Y:S01]  /*eac0*/  STL [R1+0x428], R170 ;  /* 0x000428aa01007387 */ /* 0x0001e20000100800 */
[----:B------:R-:W-:-:S03]  /*ead0*/  IMAD.X R172, R2, 0x1, R172, P5 ;  /* 0x0000000102ac7824 */ /* 0x000fc600028e06ac */
[----:B0-----:R-:W4:Y:S04]  /*eae0*/  LDL.LU R170, [R1+0x3e0] ;  /* 0x0003e00001aa7983 */ /* 0x001f280000300800 */
[----:B------:R0:W-:Y:S04]  /*eaf0*/  STL [R1+0x420], R172 ;  /* 0x000420ac01007387 */ /* 0x0001e80000100800 */
[----:B0-----:R-:W4:Y:S04]  /*eb00*/  LDL.LU R172, [R1+0x3b4] ;  /* 0x0003b40001ac7983 */ /* 0x001f280000300800 */
[----:B------:R-:W-:Y:S01]  /*eb10*/  STL [R1+0x3fc], R183 ;  /* 0x0003fcb701007387 */ /* 0x000fe20000100800 */
[----:B--2---:R-:W-:Y:S01]  /*eb20*/  IADD3 R184, P5, R6, R184, RZ ;  /* 0x000000b806b87210 */ /* 0x004fe20007fbe0ff */
[----:B------:R-:W-:-:S04]  /*eb30*/  IMAD.X R182, R2, 0x1, R182, P6 ;  /* 0x0000000102b67824 */ /* 0x000fc800030e06b6 */
[----:B------:R-:W-:Y:S01]  /*eb40*/  STL [R1+0x3f4], R184 ;  /* 0x0003f4b801007387 */ /* 0x000fe20000100800 */
[----:B------:R-:W-:-:S03]  /*eb50*/  IADD3 R179, P6, R6, R179, RZ ;  /* 0x000000b306b37210 */ /* 0x000fc60007fde0ff */
[----:B------:R-:W-:Y:S04]  /*eb60*/  STL [R1+0x418], R182 ;  /* 0x000418b601007387 */ /* 0x000fe80000100800 */
[----:B------:R-:W-:Y:S01]  /*eb70*/  STL [R1+0x3ec], R179 ;  /* 0x0003ecb301007387 */ /* 0x000fe20000100800 */
[----:B---3--:R-:W-:Y:S01]  /*eb80*/  IMAD.X R180, R2, 0x1, R180, P1 ;  /* 0x0000000102b47824 */ /* 0x008fe200008e06b4 */
[----:B------:R-:W-:-:S04]  /*eb90*/  IADD3 R178, P1, R6, R178, RZ ;  /* 0x000000b206b27210 */ /* 0x000fc80007f3e0ff */
[----:B------:R-:W-:Y:S01]  /*eba0*/  STL [R1+0x410], R180 ;  /* 0x000410b401007387 */ /* 0x000fe20000100800 */
[----:B------:R-:W-:-:S03]  /*ebb0*/  IMAD.X R175, R2, 0x1, R175, P2 ;  /* 0x0000000102af7824 */ /* 0x000fc600010e06af */
[----:B------:R-:W-:Y:S01]  /*ebc0*/  STL [R1+0x3e4], R178 ;  /* 0x0003e4b201007387 */ /* 0x000fe20000100800 */
[----:B------:R-:W-:Y:S01]  /*ebd0*/  IADD3 R176, P2, R6, R176, RZ ;  /* 0x000000b006b07210 */ /* 0x000fe20007f5e0ff */
[----:B------:R-:W-:Y:S02]  /*ebe0*/  IMAD.X R120, R2, 0x1, R120, P3 ;  /* 0x0000000102787824 */ /* 0x000fe400018e0678 */
[----:B------:R-:W-:Y:S01]  /*ebf0*/  STL [R1+0x408], R175 ;  /* 0x000408af01007387 */ /* 0x000fe20000100800 */
[----:B------:R-:W-:-:S03]  /*ec00*/  IADD3 R121, P3, R6, R121, RZ ;  /* 0x0000007906797210 */ /* 0x000fc60007f7e0ff */
[----:B------:R0:W-:Y:S04]  /*ec10*/  STL [R1+0x400], R120 ;  /* 0x0004007801007387 */ /* 0x0001e80000100800 */
[----:B------:R-:W-:Y:S04]  /*ec20*/  STL [R1+0x3dc], R176 ;  /* 0x0003dcb001007387 */ /* 0x000fe80000100800 */
[----:B0-----:R-:W2:Y:S01]  /*ec30*/  LDL.LU R120, [R1+0x3d8] ;  /* 0x0003d80001787983 */ /* 0x001ea20000300800 */
[----:B----4-:R-:W-:-:S05]  /*ec40*/  IMAD.X R111, R2, 0x1, R111, P4 ;  /* 0x00000001026f7824 */ /* 0x010fca00020e066f */
[----:B------:R0:W-:Y:S04]  /*ec50*/  STL [R1+0x3f8], R111 ;  /* 0x0003f86f01007387 */ /* 0x0001e80000100800 */
[----:B------:R1:W-:Y:S04]  /*ec60*/  STL [R1+0x3d4], R121 ;  /* 0x0003d47901007387 */ /* 0x0003e80000100800 */
[----:B0-----:R-:W3:Y:S04]  /*ec70*/  LDL.LU R111, [R1+0x3ac] ;  /* 0x0003ac00016f7983 */ /* 0x001ee80000300800 */
[----:B------:R-:W4:Y:S04]  /*ec80*/  LDL.LU R187, [R1+0x3d0] ;  /* 0x0003d00001bb7983 */ /* 0x000f280000300800 */
[----:B------:R-:W4:Y:S01]  /*ec90*/  LDL.LU R188, [R1+0x3a4] ;  /* 0x0003a40001bc7983 */ /* 0x000f220000300800 */
[----:B------:R-:W-:-:S03]  /*eca0*/  IADD3 R119, P4, R6, R119, RZ ;  /* 0x0000007706777210 */ /* 0x000fc60007f9e0ff */
[----:B------:R-:W4:Y:S04]  /*ecb0*/  LDL.LU R180, [R1+0x3c8] ;  /* 0x0003c80001b47983 */ /* 0x000f280000300800 */
[----:B------:R0:W-:Y:S04]  /*ecc0*/  STL [R1+0x3cc], R119 ;  /* 0x0003cc7701007387 */ /* 0x0001e80000100800 */
[----:B------:R-:W4:Y:S04]  /*ecd0*/  LDL.LU R175, [R1+0x39c] ;  /* 0x00039c0001af7983 */ /* 0x000f280000300800 */
[----:B-1----:R-:W4:Y:S04]  /*ece0*/  LDL.LU R121, [R1+0x3c0] ;  /* 0x0003c00001797983 */ /* 0x002f280000300800 */
[----:B------:R-:W4:Y:S04]  /*ecf0*/  LDL.LU R176, [R1+0x394] ;  /* 0x0003940001b07983 */ /* 0x000f280000300800 */
[----:B0-----:R-:W4:Y:S01]  /*ed00*/  LDL.LU R119, [R1+0x3b8] ;  /* 0x0003b80001777983 */ /* 0x001f220000300800 */
[----:B------:R-:W-:-:S05]  /*ed10*/  IMAD.X R116, R2, 0x1, R116, P5 ;  /* 0x0000000102747824 */ /* 0x000fca00028e0674 */
[----:B------:R0:W-:Y:S04]  /*ed20*/  STL [R1+0x3f0], R116 ;  /* 0x0003f07401007387 */ /* 0x0001e80000100800 */
[----:B0-----:R-:W4:Y:S01]  /*ed30*/  LDL.LU R116, [R1+0x38c] ;  /* 0x00038c0001747983 */ /* 0x001f220000300800 */
[----:B------:R-:W-:-:S05]  /*ed40*/  IADD3 R117, P5, R6, R117, RZ ;  /* 0x0000007506757210 */ /* 0x000fca0007fbe0ff */
[----:B------:R0:W-:Y:S04]  /*ed50*/  STL [R1+0x3c4], R117 ;  /* 0x0003c47501007387 */ /* 0x0001e80000100800 */
[----:B0-----:R-:W4:Y:S01]  /*ed60*/  LDL.LU R117, [R1+0x3b0] ;  /* 0x0003b00001757983 */ /* 0x001f220000300800 */
[----:B------:R-:W-:Y:S01]  /*ed70*/  IMAD.X R174, R2, 0x1, R174, P6 ;  /* 0x0000000102ae7824 */ /* 0x000fe200030e06ae */
[----:B------:R-:W-:Y:S01]  /*ed80*/  IADD3 R171, P6, R6, R171, RZ ;  /* 0x000000ab06ab7210 */ /* 0x000fe20007fde0ff */
[----:B------:R-:W-:-:S05]  /*ed90*/  IMAD.X R170, R2, 0x1, R170, P1 ;  /* 0x0000000102aa7824 */ /* 0x000fca00008e06aa */
[----:B------:R0:W-:Y:S04]  /*eda0*/  STL [R1+0x3e0], R170 ;  /* 0x0003e0aa01007387 */ /* 0x0001e80000100800 */
[----:B------:R1:W-:Y:S01]  /*edb0*/  STL [R1+0x3e8], R174 ;  /* 0x0003e8ae01007387 */ /* 0x0003e20000100800 */
[----:B------:R-:W-:-:S03]  /*edc0*/  IADD3 R172, P1, R6, R172, RZ ;  /* 0x000000ac06ac7210 */ /* 0x000fc60007f3e0ff */
[----:B0-----:R-:W4:Y:S04]  /*edd0*/  LDL.LU R170, [R1+0x384] ;  /* 0x0003840001aa7983 */ /* 0x001f280000300800 */
[----:B------:R0:W-:Y:S04]  /*ede0*/  STL [R1+0x3bc], R171 ;  /* 0x0003bcab01007387 */ /* 0x0001e80000100800 */
[----:B------:R-:W4:Y:S04]  /*edf0*/  LDL.LU R186, [R1+0x3a8] ;  /* 0x0003a80001ba7983 */ /* 0x000f280000300800 */
[----:B------:R-:W4:Y:S04]  /*ee00*/  LDL.LU R183, [R1+0x37c] ;  /* 0x00037c0001b77983 */ /* 0x000f280000300800 */
[----:B------:R-:W4:Y:S04]  /*ee10*/  LDL.LU R184, [R1+0x3a0] ;  /* 0x0003a00001b87983 */ /* 0x000f280000300800 */
[----:B------:R0:W-:Y:S04]  /*ee20*/  STL [R1+0x3b4], R172 ;  /* 0x0003b4ac01007387 */ /* 0x0001e80000100800 */
[----:B------:R-:W4:Y:S04]  /*ee30*/  LDL.LU R182, [R1+0x374] ;  /* 0x0003740001b67983 */ /* 0x000f280000300800 */
[----:B------:R-:W4:Y:S04]  /*ee40*/  LDL.LU R179, [R1+0x398] ;  /* 0x0003980001b37983 */ /* 0x000f280000300800 */
[----:B------:R-:W4:Y:S04]  /*ee50*/  LDL.LU R178, [R1+0x36c] ;  /* 0x00036c0001b27983 */ /* 0x000f280000300800 */
[----:B-1----:R-:W4:Y:S04]  /*ee60*/  LDL.LU R174, [R1+0x390] ;  /* 0x0003900001ae7983 */ /* 0x002f280000300800 */
[----:B0-----:R-:W4:Y:S04]  /*ee70*/  LDL.LU R171, [R1+0x364] ;  /* 0x0003640001ab7983 */ /* 0x001f280000300800 */
[----:B------:R-:W4:Y:S01]  /*ee80*/  LDL.LU R172, [R1+0x388] ;  /* 0x0003880001ac7983 */ /* 0x000f220000300800 */
[----:B--2---:R-:W-:-:S05]  /*ee90*/  IMAD.X R120, R2, 0x1, R120, P2 ;  /* 0x0000000102787824 */ /* 0x004fca00010e0678 */
[----:B------:R0:W-:Y:S04]  /*eea0*/  STL [R1+0x3d8], R120 ;  /* 0x0003d87801007387 */ /* 0x0001e80000100800 */
[----:B0-----:R-:W2:Y:S01]  /*eeb0*/  LDL.LU R120, [R1+0x35c] ;  /* 0x00035c0001787983 */ /* 0x001ea20000300800 */
[----:B---3--:R-:W-:Y:S01]  /*eec0*/  IADD3 R111, P2, R6, R111, RZ ;  /* 0x0000006f066f7210 */ /* 0x008fe20007f5e0ff */
[----:B----4-:R-:W-:-:S04]  /*eed0*/  IMAD.X R187, R2, 0x1, R187, P3 ;  /* 0x0000000102bb7824 */ /* 0x010fc800018e06bb */
[----:B------:R0:W-:Y:S01]  /*eee0*/  STL [R1+0x3ac], R111 ;  /* 0x0003ac6f01007387 */ /* 0x0001e20000100800 */
[----:B------:R-:W-:Y:S01]  /*eef0*/  IADD3 R188, P3, R6, R188, RZ ;  /* 0x000000bc06bc7210 */ /* 0x000fe20007f7e0ff */
[----:B------:R-:W-:Y:S02]  /*ef00*/  IMAD.X R180, R2, 0x1, R180, P4 ;  /* 0x0000000102b47824 */ /* 0x000fe400020e06b4 */
[----:B0-----:R-:W3:Y:S04]  /*ef10*/  LDL.LU R111, [R1+0x380] ;  /* 0x00038000016f7983 */ /* 0x001ee80000300800 */
[----:B------:R-:W-:Y:S01]  /*ef20*/  STL [R1+0x3d0], R187 ;  /* 0x0003d0bb01007387 */ /* 0x000fe20000100800 */
[----:B------:R-:W-:Y:S01]  /*ef30*/  IADD3 R175, P4, R6, R175, RZ ;  /* 0x000000af06af7210 */ /* 0x000fe20007f9e0ff */
[----:B------:R-:W-:-:S02]  /*ef40*/  IMAD.X R121, R2, 0x1, R121, P5 ;  /* 0x0000000102797824 */ /* 0x000fc400028e0679 */
[----:B------:R-:W-:Y:S04]  /*ef50*/  STL [R1+0x3a4], R188 ;  /* 0x0003a4bc01007387 */ /* 0x000fe80000100800 */
[----:B------:R0:W-:Y:S01]  /*ef60*/  STL [R1+0x3c0], R121 ;  /* 0x0003c07901007387 */ /* 0x0001e20000100800 */
[----:B------:R-:W-:-:S03]  /*ef70*/  IMAD.X R119, R2, 0x1, R119, P6 ;  /* 0x0000000102777824 */ /* 0x000fc600030e0677 */
[----:B------:R-:W-:Y:S01]  /*ef80*/  STL [R1+0x3c8], R180 ;  /* 0x0003c8b401007387 */ /* 0x000fe20000100800 */
[----:B------:R-:W-:-:S03]  /*ef90*/  IADD3 R176, P5, R6, R176, RZ ;  /* 0x000000b006b07210 */ /* 0x000fc60007fbe0ff */
[----:B0-----:R-:W4:Y:S04]  /*efa0*/  LDL.LU R121, [R1+0x354] ;  /* 0x0003540001797983 */ /* 0x001f280000300800 */
[----:B------:R-:W-:Y:S04]  /*efb0*/  STL [R1+0x39c], R175 ;  /* 0x00039caf01007387 */ /* 0x000fe80000100800 */
[----:B------:R0:W-:Y:S01]  /*efc0*/  STL [R1+0x3b8], R119 ;  /* 0x0003b87701007387 */ /* 0x0001e20000100800 */
[----:B------:R-:W-:-:S03]  /*efd0*/  IADD3 R116, P6, R6, R116, RZ ;  /* 0x0000007406747210 */ /* 0x000fc60007fde0ff */
[----:B0-----:R-:W4:Y:S04]  /*efe0*/  LDL.LU R119, [R1+0x378] ;  /* 0x0003780001777983 */ /* 0x001f280000300800 */
[----:B------:R-:W-:Y:S04]  /*eff0*/  STL [R1+0x394], R176 ;  /* 0x000394b001007387 */ /* 0x000fe80000100800 */
[----:B------:R0:W-:Y:S04]  /*f000*/  STL [R1+0x38c], R116 ;  /* 0x00038c7401007387 */ /* 0x0001e80000100800 */
[----:B0-----:R-:W4:Y:S01]  /*f010*/  LDL.LU R116, [R1+0x34c] ;  /* 0x00034c0001747983 */ /* 0x001f220000300800 */
[----:B------:R-:W-:-:S03]  /*f020*/  IMAD.X R117, R2, 0x1, R117, P1 ;  /* 0x0000000102757824 */ /* 0x000fc600008e0675 */
[----:B------:R-:W4:Y:S04]  /*f030*/  LDL.LU R180, [R1+0x370] ;  /* 0x0003700001b47983 */ /* 0x000f280000300800 */
[----:B------:R-:W4:Y:S04]  /*f040*/  LDL.LU R175, [R1+0x344] ;  /* 0x0003440001af7983 */ /* 0x000f280000300800 */
[----:B------:R0:W-:Y:S04]  /*f050*/  STL [R1+0x3b0], R117 ;  /* 0x0003b07501007387 */ /* 0x0001e80000100800 */
[----:B0-----:R-:W4:Y:S04]  /*f060*/  LDL.LU R117, [R1+0x368] ;  /* 0x0003680001757983 */ /* 0x001f280000300800 */
[----:B------:R-:W4:Y:S01]  /*f070*/  LDL.LU R176, [R1+0x33c] ;  /* 0x00033c0001b07983 */ /* 0x000f220000300800 */
[----:B------:R-:W-:-:S05]  /*f080*/  IADD3 R170, P1, R6, R170, RZ ;  /* 0x000000aa06aa7210 */ /* 0x000fca0007f3e0ff */
[----:B------:R0:W-:Y:S01]  /*f090*/  STL [R1+0x384], R170 ;  /* 0x000384aa01007387 */ /* 0x0001e20000100800 */
[----:B------:R-:W-:Y:S01]  /*f0a0*/  IMAD.X R186, R2, 0x1, R186, P2 ;  /* 0x0000000102ba7824 */ /* 0x000fe200010e06ba */
[----:B------:R-:W-:Y:S02]  /*f0b0*/  IADD3 R183, P2, R6, R183, RZ ;  /* 0x000000b706b77210 */ /* 0x000fe40007f5e0ff */
[----:B0-----:R-:W4:Y:S01]  /*f0c0*/  LDL.LU R170, [R1+0x360] ;  /* 0x0003600001aa7983 */ /* 0x001f220000300800 */
[----:B------:R-:W-:-:S03]  /*f0d0*/  IMAD.X R184, R2, 0x1, R184, P3 ;  /* 0x0000000102b87824 */ /* 0x000fc600018e06b8 */
        /* <DEDUP_REMOVED lines=12> */
[----:B------:R0:W-:Y:S04]  /*f1a0*/  STL [R1+0x388], R172 ;  /* 0x000388ac01007387 */ /* 0x0001e80000100800 */
[----:B------:R-:W-:Y:S04]  /*f1b0*/  STL [R1+0x390], R174 ;  /* 0x000390ae01007387 */ /* 0x000fe80000100800 */
[----:B0-----:R-:W4:Y:S04]  /*f1c0*/  LDL.LU R172, [R1+0x334] ;  /* 0x0003340001ac7983 */ /* 0x001f280000300800 */
[----:B------:R-:W-:Y:S01]  /*f1d0*/  STL [R1+0x364], R171 ;  /* 0x000364ab01007387 */ /* 0x000fe20000100800 */
[----:B--2---:R-:W-:-:S05]  /*f1e0*/  IADD3 R120, P6, R6, R120, RZ ;  /* 0x0000007806787210 */ /* 0x004fca0007fde0ff */
[----:B------:R0:W-:Y:S04]  /*f1f0*/  STL [R1+0x35c], R120 ;  /* 0x00035c7801007387 */ /* 0x0001e80000100800 */
[----:B0-----:R-:W2:Y:S04]  /*f200*/  LDL.LU R120, [R1+0x358] ;  /* 0x0003580001787983 */ /* 0x001ea80000300800 */
[----:B------:R-:W2:Y:S04]  /*f210*/  LDL.LU R187, [R1+0x32c] ;  /* 0x00032c0001bb7983 */ /* 0x000ea80000300800 */
[----:B------:R-:W2:Y:S04]  /*f220*/  LDL.LU R188, [R1+0x350] ;  /* 0x0003500001bc7983 */ /* 0x000ea80000300800 */
[----:B------:R-:W2:Y:S01]  /*f230*/  LDL.LU R178, [R1+0x324] ;  /* 0x0003240001b27983 */ /* 0x000ea20000300800 */
[----:B---3--:R-:W-:-:S05]  /*f240*/  IMAD.X R111, R2, 0x1, R111, P1 ;  /* 0x00000001026f7824 */ /* 0x008fca00008e066f */
[----:B------:R0:W-:Y:S04]  /*f250*/  STL [R1+0x380], R111 ;  /* 0x0003806f01007387 */ /* 0x0001e80000100800 */
[----:B------:R-:W3:Y:S04]  /*f260*/  LDL.LU R174, [R1+0x348] ;  /* 0x0003480001ae7983 */ /* 0x000ee80000300800 */
[----:B0-----:R-:W3:Y:S04]  /*f270*/  LDL.LU R111, [R1+0x31c] ;  /* 0x00031c00016f7983 */ /* 0x001ee80000300800 */
[----:B------:R-:W3:Y:S01]  /*f280*/  LDL.LU R171, [R1+0x340] ;  /* 0x0003400001ab7983 */ /* 0x000ee20000300800 */
[----:B----4-:R-:W-:-:S05]  /*f290*/  IADD3 R121, P1, R6, R121, RZ ;  /* 0x0000007906797210 */ /* 0x010fca0007f3e0ff */
[----:B------:R0:W-:Y:S04]  /*f2a0*/  STL [R1+0x354], R121 ;  /* 0x0003547901007387 */ /* 0x0001e80000100800 */
[----:B0-----:R-:W4:Y:S01]  /*f2b0*/  LDL.LU R121, [R1+0x314] ;  /* 0x0003140001797983 */ /* 0x001f220000300800 */
[----:B------:R-:W-:-:S05]  /*f2c0*/  IMAD.X R119, R2, 0x1, R119, P2 ;  /* 0x0000000102777824 */ /* 0x000fca00010e0677 */
[----:B------:R0:W-:Y:S04]  /*f2d0*/  STL [R1+0x378], R119 ;  /* 0x0003787701007387 */ /* 0x0001e80000100800 */
[----:B0-----:R-:W4:Y:S01]  /*f2e0*/  LDL.LU R119, [R1+0x338] ;  /* 0x0003380001777983 */ /* 0x001f220000300800 */
[----:B------:R-:W-:-:S05]  /*f2f0*/  IADD3 R116, P2, R6, R116, RZ ;  /* 0x0000007406747210 */ /* 0x000fca0007f5e0ff */
[----:B------:R0:W-:Y:S04]  /*f300*/  STL [R1+0x34c], R116 ;  /* 0x00034c7401007387 */ /* 0x0001e80000100800 */
[----:B0-----:R-:W4:Y:S01]  /*f310*/  LDL.LU R116, [R1+0x30c] ;  /* 0x00030c0001747983 */ /* 0x001f220000300800 */
[C---:B------:R-:W-:Y:S02]  /*f320*/  IMAD.X R180, R2.reuse, 0x1, R180, P3 ;  /* 0x0000000102b47824 */ /* 0x040fe400018e06b4 */
[----:B------:R-:W-:-:S05]  /*f330*/  IMAD.X R117, R2, 0x1, R117, P4 ;  /* 0x0000000102757824 */ /* 0x000fca00020e0675 */
[----:B------:R0:W-:Y:S04]  /*f340*/  STL [R1+0x368], R117 ;  /* 0x0003687501007387 */ /* 0x0001e80000100800 */
[----:B------:R1:W-:Y:S04]  /*f350*/  STL [R1+0x370], R180 ;  /* 0x000370b401007387 */ /* 0x0003e80000100800 */
[----:B0-----:R-:W4:Y:S01]  /*f360*/  LDL.LU R117, [R1+0x330] ;  /* 0x0003300001757983 */ /* 0x001f220000300800 */
[C---:B------:R-:W-:Y:S02]  /*f370*/  IADD3 R175, P3, R6.reuse, R175, RZ ;  /* 0x000000af06af7210 */ /* 0x040fe40007f7e0ff */
[----:B------:R-:W-:-:S03]  /*f380*/  IADD3 R176, P4, R6, R176, RZ ;  /* 0x000000b006b07210 */ /* 0x000fc60007f9e0ff */
[----:B------:R0:W-:Y:S04]  /*f390*/  STL [R1+0x344], R175 ;  /* 0x000344af01007387 */ /* 0x0001e80000100800 */
[----:B------:R-:W4:Y:S04]  /*f3a0*/  LDL.LU R186, [R1+0x304] ;  /* 0x0003040001ba7983 */ /* 0x000f280000300800 */
[----:B------:R-:W4:Y:S01]  /*f3b0*/  LDL.LU R183, [R1+0x328] ;  /* 0x0003280001b77983 */ /* 0x000f220000300800 */
[----:B------:R-:W-:-:S03]  /*f3c0*/  IMAD.X R170, R2, 0x1, R170, P5 ;  /* 0x0000000102aa7824 */ /* 0x000fc600028e06aa */
[----:B------:R0:W-:Y:S04]  /*f3d0*/  STL [R1+0x33c], R176 ;  /* 0x00033cb001007387 */ /* 0x0001e80000100800 */
[----:B------:R-:W4:Y:S04]  /*f3e0*/  LDL.LU R184, [R1+0x2fc] ;  /* 0x0002fc0001b87983 */ /* 0x000f280000300800 */
[----:B------:R0:W-:Y:S04]  /*f3f0*/  STL [R1+0x360], R170 ;  /* 0x000360aa01007387 */ /* 0x0001e80000100800 */
[----:B------:R-:W4:Y:S04]  /*f400*/  LDL.LU R182, [R1+0x320] ;  /* 0x0003200001b67983 */ /* 0x000f280000300800 */
[----:B------:R-:W4:Y:S04]  /*f410*/  LDL.LU R179, [R1+0x2f4] ;  /* 0x0002f40001b37983 */ /* 0x000f280000300800 */
[----:B-1----:R-:W4:Y:S04]  /*f420*/  LDL.LU R180, [R1+0x318] ;  /* 0x0003180001b47983 */ /* 0x002f280000300800 */
[----:B0-----:R-:W4:Y:S04]  /*f430*/  LDL.LU R175, [R1+0x2ec] ;  /* 0x0002ec0001af7983 */ /* 0x001f280000300800 */
[----:B------:R-:W4:Y:S04]  /*f440*/  LDL.LU R176, [R1+0x310] ;  /* 0x0003100001b07983 */ /* 0x000f280000300800 */
[----:B------:R-:W4:Y:S01]  /*f450*/  LDL.LU R170, [R1+0x2e4] ;  /* 0x0002e40001aa7983 */ /* 0x000f220000300800 */
[----:B------:R-:W-:-:S05]  /*f460*/  IADD3 R172, P5, R6, R172, RZ ;  /* 0x000000ac06ac7210 */ /* 0x000fca0007fbe0ff */
[----:B------:R0:W-:Y:S04]  /*f470*/  STL [R1+0x334], R172 ;  /* 0x000334ac01007387 */ /* 0x0001e80000100800 */
[----:B0-----:R-:W4:Y:S01]  /*f480*/  LDL.LU R172, [R1+0x308] ;  /* 0x0003080001ac7983 */ /* 0x001f220000300800 */
[----:B--2---:R-:W-:Y:S01]  /*f490*/  IMAD.X R120, R2, 0x1, R120, P6 ;  /* 0x0000000102787824 */ /* 0x004fe200030e0678 */
[----:B------:R-:W-:-:S04]  /*f4a0*/  IADD3 R187, P6, R6, R187, RZ ;  /* 0x000000bb06bb7210 */ /* 0x000fc80007fde0ff */
[----:B------:R0:W-:Y:S01]  /*f4b0*/  STL [R1+0x358], R120 ;  /* 0x0003587801007387 */ /* 0x0001e20000100800 */
[----:B------:R-:W-:Y:S01]  /*f4c0*/  IMAD.X R188, R2, 0x1, R188, P1 ;  /* 0x0000000102bc7824 */ /* 0x000fe200008e06bc */
[----:B------:R-:W-:Y:S02]  /*f4d0*/  IADD3 R178, P1, R6, R178, RZ ;  /* 0x000000b206b27210 */ /* 0x000fe40007f3e0ff */
[----:B0-----:R-:W2:Y:S04]  /*f4e0*/  LDL.LU R120, [R1+0x2dc] ;  /* 0x0002dc0001787983 */ /* 0x001ea80000300800 */
[----:B------:R-:W-:Y:S04]  /*f4f0*/  STL [R1+0x32c], R187 ;  /* 0x00032cbb01007387 */ /* 0x000fe80000100800 */
[----:B------:R-:W-:Y:S01]  /*f500*/  STL [R1+0x350], R188 ;  /* 0x000350bc01007387 */ /* 0x000fe20000100800 */
[----:B---3--:R-:W-:Y:S01]  /*f510*/  IMAD.X R174, R2, 0x1, R174, P2 ;  /* 0x0000000102ae7824 */ /* 0x008fe200010e06ae */
[----:B------:R-:W-:Y:S01]  /*f520*/  IADD3 R111, P2, R6, R111, RZ ;  /* 0x0000006f066f7210 */ /* 0x000fe20007f5e0ff */
[----:B------:R-:W-:-:S04]  /*f530*/  IMAD.X R171, R2, 0x1, R171, P3 ;  /* 0x0000000102ab7824 */ /* 0x000fc800018e06ab */
[----:B------:R0:W-:Y:S04]  /*f540*/  STL [R1+0x31c], R111 ;  /* 0x00031c6f01007387 */ /* 0x0001e80000100800 */
[----:B------:R-:W-:Y:S04]  /*f550*/  STL [R1+0x324], R178 ;  /* 0x000324b201007387 */ /* 0x000fe80000100800 */
[----:B0-----:R-:W3:Y:S04]  /*f560*/  LDL.LU R111, [R1+0x300] ;  /* 0x00030000016f7983 */ /* 0x001ee80000300800 */
[----:B------:R-:W-:Y:S01]  /*f570*/  STL [R1+0x348], R174 ;  /* 0x000348ae01007387 */ /* 0x000fe20000100800 */
[----:B----4-:R-:W-:-:S05]  /*f580*/  IADD3 R121, P3, R6, R121, RZ ;  /* 0x0000007906797210 */ /* 0x010fca0007f7e0ff */
[----:B------:R0:W-:Y:S04]  /*f590*/  STL [R1+0x314], R121 ;  /* 0x0003147901007387 */ /* 0x0001e80000100800 */
[----:B0-----:R-:W4:Y:S01]  /*f5a0*/  LDL.LU R121, [R1+0x2d4] ;  /* 0x0002d40001797983 */ /* 0x001f220000300800 */
[----:B------:R-:W-:-:S03]  /*f5b0*/  IMAD.X R119, R2, 0x1, R119, P4 ;  /* 0x0000000102777824 */ /* 0x000fc600020e0677 */
[----:B------:R-:W-:Y:S04]  /*f5c0*/  STL [R1+0x340], R171 ;  /* 0x000340ab01007387 */ /* 0x000fe80000100800 */
[----:B------:R0:W-:Y:S04]  /*f5d0*/  STL [R1+0x338], R119 ;  /* 0x0003387701007387 */ /* 0x0001e80000100800 */
[----:B0-----:R-:W4:Y:S01]  /*f5e0*/  LDL.LU R119, [R1+0x2f8] ;  /* 0x0002f80001777983 */ /* 0x001f220000300800 */
[----:B------:R-:W-:-:S03]  /*f5f0*/  IADD3 R116, P4, R6, R116, RZ ;  /* 0x0000007406747210 */ /* 0x000fc60007f9e0ff */
[----:B------:R-:W4:Y:S04]  /*f600*/  LDL.LU R178, [R1+0x2cc] ;  /* 0x0002cc0001b27983 */ /* 0x000f280000300800 */
[----:B------:R-:W4:Y:S04]  /*f610*/  LDL.LU R174, [R1+0x2f0] ;  /* 0x0002f00001ae7983 */ /* 0x000f280000300800 */
[----:B------:R0:W-:Y:S04]  /*f620*/  STL [R1+0x30c], R116 ;  /* 0x00030c7401007387 */ /* 0x0001e80000100800 */
[----:B0-----:R-:W4:Y:S01]  /*f630*/  LDL.LU R116, [R1+0x2c4] ;  /* 0x0002c40001747983 */ /* 0x001f220000300800 */
[----:B------:R-:W-:-:S03]  /*f640*/  IMAD.X R117, R2, 0x1, R117, P5 ;  /* 0x0000000102757824 */ /* 0x000fc600028e0675 */
[----:B------:R-:W4:Y:S04]  /*f650*/  LDL.LU R171, [R1+0x2e8] ;  /* 0x0002e80001ab7983 */ /* 0x000f280000300800 */
[----:B------:R0:W-:Y:S04]  /*f660*/  STL [R1+0x330], R117 ;  /* 0x0003307501007387 */ /* 0x0001e80000100800 */
[----:B0-----:R-:W4:Y:S01]  /*f670*/  LDL.LU R117, [R1+0x2bc] ;  /* 0x0002bc0001757983 */ /* 0x001f220000300800 */
[----:B------:R-:W-:Y:S01]  /*f680*/  IADD3 R186, P5, R6, R186, RZ ;  /* 0x000000ba06ba7210 */ /* 0x000fe20007fbe0ff */
[----:B------:R-:W-:-:S04]  /*f690*/  IMAD.X R183, R2, 0x1, R183, P6 ;  /* 0x0000000102b77824 */ /* 0x000fc800030e06b7 */
        /* <DEDUP_REMOVED lines=9> */
[----:B------:R-:W-:Y:S01]  /*f730*/  IADD3 R175, P2, R6, R175, RZ ;  /* 0x000000af06af7210 */ /* 0x000fe20007f5e0ff */
[----:B------:R-:W-:Y:S01]  /*f740*/  IMAD.X R176, R2, 0x1, R176, P3 ;  /* 0x0000000102b07824 */ /* 0x000fe200018e06b0 */
[----:B------:R-:W-:Y:S01]  /*f750*/  IADD3 R170, P3, R6, R170, RZ ;  /* 0x000000aa06aa7210 */ /* 0x000fe20007f7e0ff */
[----:B------:R-:W-:Y:S04]  /*f760*/  STL [R1+0x318], R180 ;  /* 0x000318b401007387 */ /* 0x000fe80000100800 */
[----:B------:R0:W-:Y:S04]  /*f770*/  STL [R1+0x2e4], R170 ;  /* 0x0002e4aa01007387 */ /* 0x0001e80000100800 */
[----:B------:R-:W-:Y:S04]  /*f780*/  STL [R1+0x2ec], R175 ;  /* 0x0002ecaf01007387 */ /* 0x000fe80000100800 */
[----:B0-----:R-:W4:Y:S04]  /*f790*/  LDL.LU R170, [R1+0x2e0] ;  /* 0x0002e00001aa7983 */ /* 0x001f280000300800 */
[----:B------:R-:W-:Y:S01]  /*f7a0*/  STL [R1+0x310], R176 ;  /* 0x000310b001007387 */ /* 0x000fe20000100800 */
[----:B------:R-:W-:-:S05]  /*f7b0*/  IMAD.X R172, R2, 0x1, R172, P4 ;  /* 0x0000000102ac7824 */ /* 0x000fca00020e06ac */
[----:B------:R0:W-:Y:S04]  /*f7c0*/  STL [R1+0x308], R172 ;  /* 0x000308ac01007387 */ /* 0x0001e80000100800 */
[----:B0-----:R-:W4:Y:S04]  /*f7d0*/  LDL.LU R172, [R1+0x2b4] ;  /* 0x0002b40001ac7983 */ /* 0x001f280000300800 */
[----:B------:R-:W4:Y:S04]  /*f7e0*/  LDL.LU R187, [R1+0x2d8] ;  /* 0x0002d80001bb7983 */ /* 0x000f280000300800 */
[----:B------:R-:W4:Y:S04]  /*f7f0*/  LDL.LU R188, [R1+0x2ac] ;  /* 0x0002ac0001bc7983 */ /* 0x000f280000300800 */
[----:B------:R-:W4:Y:S01]  /*f800*/  LDL.LU R186, [R1+0x2d0] ;  /* 0x0002d00001ba7983 */ /* 0x000f220000300800 */
[----:B--2---:R-:W-:-:S05]  /*f810*/  IADD3 R120, P4, R6, R120, RZ ;  /* 0x0000007806787210 */ /* 0x004fca0007f9e0ff */
[----:B------:R0:W-:Y:S04]  /*f820*/  STL [R1+0x2dc], R120 ;  /* 0x0002dc7801007387 */ /* 0x0001e80000100800 */
[----:B------:R-:W2:Y:S04]  /*f830*/  LDL.LU R175, [R1+0x2a4] ;  /* 0x0002a40001af7983 */ /* 0x000ea80000300800 */
[----:B0-----:R-:W2:Y:S04]  /*f840*/  LDL.LU R120, [R1+0x2c8] ;  /* 0x0002c80001787983 */ /* 0x001ea80000300800 */
[----:B------:R-:W2:Y:S01]  /*f850*/  LDL.LU R176, [R1+0x29c] ;  /* 0x00029c0001b07983 */ /* 0x000ea20000300800 */
[----:B---3--:R-:W-:-:S05]  /*f860*/  IMAD.X R111, R2, 0x1, R111, P5 ;  /* 0x00000001026f7824 */ /* 0x008fca00028e066f */
[----:B------:R0:W-:Y:S04]  /*f870*/  STL [R1+0x300], R111 ;  /* 0x0003006f01007387 */ /* 0x0001e80000100800 */
[----:B0-----:R-:W3:Y:S01]  /*f880*/  LDL.LU R111, [R1+0x2c0] ;  /* 0x0002c000016f7983 */ /* 0x001ee20000300800 */
[----:B----4-:R-:W-:-:S05]  /*f890*/  IADD3 R121, P5, R6, R121, RZ ;  /* 0x0000007906797210 */ /* 0x010fca0007fbe0ff */
[----:B------:R0:W-:Y:S04]  /*f8a0*/  STL [R1+0x2d4], R121 ;  /* 0x0002d47901007387 */ /* 0x0001e80000100800 */
[----:B0-----:R-:W4:Y:S01]  /*f8b0*/  LDL.LU R121, [R1+0x294] ;  /* 0x0002940001797983 */ /* 0x001f220000300800 */
[----:B------:R-:W-:Y:S01]  /*f8c0*/  IMAD.X R119, R2, 0x1, R119, P6 ;  /* 0x0000000102777824 */ /* 0x000fe200030e0677 */
[----:B------:R-:W-:-:S04]  /*f8d0*/  IADD3 R178, P6, R6, R178, RZ ;  /* 0x000000b206b27210 */ /* 0x000fc80007fde0ff */
[----:B------:R0:W-:Y:S01]  /*f8e0*/  STL [R1+0x2f8], R119 ;  /* 0x0002f87701007387 */ /* 0x0001e20000100800 */
[----:B------:R-:W-:-:S03]  /*f8f0*/  IMAD.X R174, R2, 0x1, R174, P1 ;  /* 0x0000000102ae7824 */ /* 0x000fc600008e06ae */
[----:B0-----:R-:W4:Y:S01]  /*f900*/  LDL.LU R119, [R1+0x2b8] ;  /* 0x0002b80001777983 */ /* 0x001f220000300800 */
[----:B------:R-:W-:-:S05]  /*f910*/  IADD3 R116, P1, R6, R116, RZ ;  /* 0x0000007406747210 */ /* 0x000fca0007f3e0ff */
[----:B------:R0:W-:Y:S04]  /*f920*/  STL [R1+0x2c4], R116 ;  /* 0x0002c47401007387 */ /* 0x0001e80000100800 */
[----:B------:R1:W-:Y:S04]  /*f930*/  STL [R1+0x2cc], R178 ;  /* 0x0002ccb201007387 */ /* 0x0003e80000100800 */
[----:B0-----:R-:W4:Y:S01]  /*f940*/  LDL.LU R116, [R1+0x28c] ;  /* 0x00028c0001747983 */ /* 0x001f220000300800 */
[----:B------:R-:W-:Y:S01]  /*f950*/  IMAD.X R171, R2, 0x1, R171, P2 ;  /* 0x0000000102ab7824 */ /* 0x000fe200010e06ab */
[----:B------:R-:W-:-:S02]  /*f960*/  IADD3 R117, P2, R6, R117, RZ ;  /* 0x0000007506757210 */ /* 0x000fc40007f5e0ff */
[----:B------:R0:W-:Y:S04]  /*f970*/  STL [R1+0x2f0], R174 ;  /* 0x0002f0ae01007387 */ /* 0x0001e80000100800 */
[----:B------:R-:W4:Y:S04]  /*f980*/  LDL.LU R183, [R1+0x2b0] ;  /* 0x0002b00001b77983 */ /* 0x000f280000300800 */
[----:B------:R-:W4:Y:S04]  /*f990*/  LDL.LU R184, [R1+0x284] ;  /* 0x0002840001b87983 */ /* 0x000f280000300800 */
        /* <DEDUP_REMOVED lines=9> */
[----:B------:R-:W-:-:S05]  /*fa30*/  IMAD.X R170, R2, 0x1, R170, P3 ;  /* 0x0000000102aa7824 */ /* 0x000fca00018e06aa */
[----:B------:R0:W-:Y:S04]  /*fa40*/  STL [R1+0x2e0], R170 ;  /* 0x0002e0aa01007387 */ /* 0x0001e80000100800 */
[----:B0-----:R-:W4:Y:S01]  /*fa50*/  LDL.LU R170, [R1+0x264] ;  /* 0x0002640001aa7983 */ /* 0x001f220000300800 */
[----:B------:R-:W-:Y:S01]  /*fa60*/  IADD3 R172, P3, R6, R172, RZ ;  /* 0x000000ac06ac7210 */ /* 0x000fe20007f7e0ff */
[----:B------:R-:W-:-:S04]  /*fa70*/  IMAD.X R187, R2, 0x1, R187, P4 ;  /* 0x0000000102bb7824 */ /* 0x000fc800020e06bb */
[----:B------:R0:W-:Y:S01]  /*fa80*/  STL [R1+0x2b4], R172 ;  /* 0x0002b4ac01007387 */ /* 0x0001e20000100800 */
[----:B------:R-:W-:Y:S01]  /*fa90*/  IADD3 R188, P4, R6, R188, RZ ;  /* 0x000000bc06bc7210 */ /* 0x000fe20007f9e0ff */
[----:B------:R-:W-:Y:S02]  /*faa0*/  IMAD.X R186, R2, 0x1, R186, P5 ;  /* 0x0000000102ba7824 */ /* 0x000fe400028e06ba */
[----:B0-----:R-:W4:Y:S04]  /*fab0*/  LDL.LU R172, [R1+0x288] ;  /* 0x0002880001ac7983 */ /* 0x001f280000300800 */
[----:B------:R-:W-:Y:S04]  /*fac0*/  STL [R1+0x2d8], R187 ;  /* 0x0002d8bb01007387 */ /* 0x000fe80000100800 */
[----:B------:R-:W-:Y:S01]  /*fad0*/  STL [R1+0x2ac], R188 ;  /* 0x0002acbc01007387 */ /* 0x000fe20000100800 */
[----:B--2---:R-:W-:Y:S01]  /*fae0*/  IADD3 R175, P5, R6, R175, RZ ;  /* 0x000000af06af7210 */ /* 0x004fe20007fbe0ff */
[----:B------:R-:W-:-:S05]  /*faf0*/  IMAD.X R120, R2, 0x1, R120, P6 ;  /* 0x0000000102787824 */ /* 0x000fca00030e0678 */
[----:B------:R0:W-:Y:S01]  /*fb00*/  STL [R1+0x2c8], R120 ;  /* 0x0002c87801007387 */ /* 0x0001e20000100800 */
[----:B------:R-:W-:-:S03]  /*fb10*/  IADD3 R176, P6, R6, R176, RZ ;  /* 0x000000b006b07210 */ /* 0x000fc60007fde0ff */
[----:B------:R-:W-:Y:S04]  /*fb20*/  STL [R1+0x2d0], R186 ;  /* 0x0002d0ba01007387 */ /* 0x000fe80000100800 */
[----:B0-----:R-:W2:Y:S04]  /*fb30*/  LDL.LU R120, [R1+0x25c] ;  /* 0x00025c0001787983 */ /* 0x001ea80000300800 */
[----:B------:R-:W-:Y:S01]  /*fb40*/  STL [R1+0x2a4], R175 ;  /* 0x0002a4af01007387 */ /* 0x000fe20000100800 */
[----:B---3--:R-:W-:-:S05]  /*fb50*/  IMAD.X R111, R2, 0x1, R111, P1 ;  /* 0x00000001026f7824 */ /* 0x008fca00008e066f */
[----:B------:R0:W-:Y:S04]  /*fb60*/  STL [R1+0x2c0], R111 ;  /* 0x0002c06f01007387 */ /* 0x0001e80000100800 */
[----:B0-----:R-:W3:Y:S04]  /*fb70*/  LDL.LU R111, [R1+0x280] ;  /* 0x00028000016f7983 */ /* 0x001ee80000300800 */
[----:B------:R-:W-:Y:S01]  /*fb80*/  STL [R1+0x29c], R176 ;  /* 0x00029cb001007387 */ /* 0x000fe20000100800 */
[----:B----4-:R-:W-:-:S05]  /*fb90*/  IADD3 R121, P1, R6, R121, RZ ;  /* 0x0000007906797210 */ /* 0x010fca0007f3e0ff */
[----:B------:R0:W-:Y:S04]  /*fba0*/  STL [R1+0x294], R121 ;  /* 0x0002947901007387 */ /* 0x0001e80000100800 */
[----:B0-----:R-:W4:Y:S01]  /*fbb0*/  LDL.LU R121, [R1+0x254] ;  /* 0x0002540001797983 */ /* 0x001f220000300800 */
[----:B------:R-:W-:-:S03]  /*fbc0*/  IMAD.X R119, R2, 0x1, R119, P2 ;  /* 0x0000000102777824 */ /* 0x000fc600010e0677 */
[----:B------:R-:W4:Y:S04]  /*fbd0*/  LDL.LU R175, [R1+0x278] ;  /* 0x0002780001af7983 */ /* 0x000f280000300800 */
[----:B------:R-:W4:Y:S04]  /*fbe0*/  LDL.LU R176, [R1+0x24c] ;  /* 0x00024c0001b07983 */ /* 0x000f280000300800 */
[----:B------:R0:W-:Y:S04]  /*fbf0*/  STL [R1+0x2b8], R119 ;  /* 0x0002b87701007387 */ /* 0x0001e80000100800 */
[----:B0-----:R-:W4:Y:S01]  /*fc00*/  LDL.LU R119, [R1+0x270] ;  /* 0x0002700001777983 */ /* 0x001f220000300800 */
[----:B------:R-:W-:-:S05]  /*fc10*/  IADD3 R116, P2, R6, R116, RZ ;  /* 0x0000007406747210 */ /* 0x000fca0007f5e0ff */
[----:B------:R0:W-:Y:S04]  /*fc20*/  STL [R1+0x28c], R116 ;  /* 0x00028c7401007387 */ /* 0x0001e80000100800 */
[----:B0-----:R-:W4:Y:S01]  /*fc30*/  LDL.LU R116, [R1+0x244] ;  /* 0x0002440001747983 */ /* 0x001f220000300800 */
[----:B------:R-:W-:Y:S01]  /*fc40*/  IMAD.X R183, R2, 0x1, R183, P3 ;  /* 0x0000000102b77824 */ /* 0x000fe200018e06b7 */
[----:B------:R-:W-:Y:S01]  /*fc50*/  IADD3 R184, P3, R6, R184, RZ ;  /* 0x000000b806b87210 */ /* 0x000fe20007f7e0ff */
[----:B------:R-:W-:-:S03]  /*fc60*/  IMAD.X R182, R2, 0x1, R182, P4 ;  /* 0x0000000102b67824 */ /* 0x000fc600020e06b6 */
[----:B------:R-:W-:Y:S04]  /*fc70*/  STL [R1+0x2b0], R183 ;  /* 0x0002b0b701007387 */ /* 0x000fe80000100800 */
        /* <DEDUP_REMOVED lines=9> */
[----:B------:R-:W-:-:S05]  /*fd10*/  IMAD.X R117, R2, 0x1, R117, P1 ;  /* 0x0000000102757824 */ /* 0x000fca00008e0675 */
[----:B------:R0:W-:Y:S04]  /*fd20*/  STL [R1+0x290], R117 ;  /* 0x0002907501007387 */ /* 0x0001e80000100800 */
[----:B------:R-:W-:Y:S04]  /*fd30*/  STL [R1+0x298], R174 ;  /* 0x000298ae01007387 */ /* 0x000fe80000100800 */
[----:B0-----:R-:W4:Y:S01]  /*fd40*/  LDL.LU R117, [R1+0x268] ;  /* 0x0002680001757983 */ /* 0x001f220000300800 */
[C---:B------:R-:W-:Y:S02]  /*fd50*/  IADD3 R171, P6, R6.reuse, R171, RZ ;  /* 0x000000ab06ab7210 */ /* 0x040fe40007fde0ff */
[----:B------:R-:W-:-:S03]  /*fd60*/  IADD3 R170, P1, R6, R170, RZ ;  /* 0x000000aa06aa7210 */ /* 0x000fc60007f3e0ff */
[----:B------:R-:W-:Y:S04]  /*fd70*/  STL [R1+0x26c], R171 ;  /* 0x00026cab01007387 */ /* 0x000fe80000100800 */
[----:B------:R0:W-:Y:S04]  /*fd80*/  STL [R1+0x264], R170 ;  /* 0x000264aa01007387 */ /* 0x0001e80000100800 */
[----:B0-----:R-:W4:Y:S04]  /*fd90*/  LDL.LU R170, [R1+0x23c] ;  /* 0x00023c0001aa7983 */ /* 0x001f280000300800 */
[----:B------:R-:W4:Y:S04]  /*fda0*/  LDL.LU R190, [R1+0x260] ;  /* 0x0002600001be7983 */ /* 0x000f280000300800 */
[----:B------:R-:W4:Y:S01]  /*fdb0*/  LDL.LU R187, [R1+0x234] ;  /* 0x0002340001bb7983 */ /* 0x000f220000300800 */
[----:B------:R-:W-:-:S03]  /*fdc0*/  IMAD.X R172, R2, 0x1, R172, P2 ;  /* 0x0000000102ac7824 */ /* 0x000fc600010e06ac */
[----:B------:R-:W4:Y:S04]  /*fdd0*/  LDL.LU R188, [R1+0x258] ;  /* 0x0002580001bc7983 */ /* 0x000f280000300800 */
[----:B------:R0:W-:Y:S04]  /*fde0*/  STL [R1+0x288], R172 ;  /* 0x000288ac01007387 */ /* 0x0001e80000100800 */
[----:B------:R-:W4:Y:S04]  /*fdf0*/  LDL.LU R174, [R1+0x22c] ;  /* 0x00022c0001ae7983 */ /* 0x000f280000300800 */
[----:B------:R-:W4:Y:S04]  /*fe00*/  LDL.LU R171, [R1+0x250] ;  /* 0x0002500001ab7983 */ /* 0x000f280000300800 */
[----:B0-----:R-:W4:Y:S01]  /*fe10*/  LDL.LU R172, [R1+0x224] ;  /* 0x0002240001ac7983 */ /* 0x001f220000300800 */
[----:B--2---:R-:W-:-:S05]  /*fe20*/  IADD3 R120, P2, R6, R120, RZ ;  /* 0x0000007806787210 */ /* 0x004fca0007f5e0ff */
[----:B------:R0:W-:Y:S04]  /*fe30*/  STL [R1+0x25c], R120 ;  /* 0x00025c7801007387 */ /* 0x0001e80000100800 */
[----:B0-----:R-:W2:Y:S01]  /*fe40*/  LDL.LU R120, [R1+0x248] ;  /* 0x0002480001787983 */ /* 0x001ea20000300800 */
[----:B---3--:R-:W-:-:S05]  /*fe50*/  IMAD.X R111, R2, 0x1, R111, P3 ;  /* 0x00000001026f7824 */ /* 0x008fca00018e066f */
[----:B------:R0:W-:Y:S04]  /*fe60*/  STL [R1+0x280], R111 ;  /* 0x0002806f01007387 */ /* 0x0001e80000100800 */
[----:B0-----:R-:W3:Y:S01]  /*fe70*/  LDL.LU R111, [R1+0x21c] ;  /* 0x00021c00016f7983 */ /* 0x001ee20000300800 */
[----:B----4-:R-:W-:Y:S01]  /*fe80*/  IADD3 R121, P3, R6, R121, RZ ;  /* 0x0000007906797210 */ /* 0x010fe20007f7e0ff */
[----:B------:R-:W-:-:S04]  /*fe90*/  IMAD.X R175, R2, 0x1, R175, P4 ;  /* 0x0000000102af7824 */ /* 0x000fc800020e06af */
[----:B------:R0:W-:Y:S01]  /*fea0*/  STL [R1+0x254], R121 ;  /* 0x0002547901007387 */ /* 0x0001e20000100800 */
[----:B------:R-:W-:-:S03]  /*feb0*/  IADD3 R176, P4, R6, R176, RZ ;  /* 0x000000b006b07210 */ /* 0x000fc60007f9e0ff */
[----:B0-----:R-:W4:Y:S04]  /*fec0*/  LDL.LU R121, [R1+0x240] ;  /* 0x0002400001797983 */ /* 0x001f280000300800 */
[----:B------:R-:W4:Y:S01]  /*fed0*/  LDL.LU R186, [R1+0x214] ;  /* 0x0002140001ba7983 */ /* 0x000f220000300800 */
[----:B------:R-:W-:-:S03]  /*fee0*/  IMAD.X R119, R2, 0x1, R119, P5 ;  /* 0x0000000102777824 */ /* 0x000fc600028e0677 */
[----:B------:R-:W-:Y:S04]  /*fef0*/  STL [R1+0x278], R175 ;  /* 0x000278af01007387 */ /* 0x000fe80000100800 */
[----:B------:R0:W-:Y:S04]  /*ff00*/  STL [R1+0x270], R119 ;  /* 0x0002707701007387 */ /* 0x0001e80000100800 */
[----:B------:R1:W-:Y:S04]  /*ff10*/  STL [R1+0x24c], R176 ;  /* 0x00024cb001007387 */ /* 0x0003e80000100800 */
[----:B0-----:R-:W4:Y:S01]  /*ff20*/  LDL.LU R119, [R1+0x238] ;  /* 0x0002380001777983 */ /* 0x001f220000300800 */
[----:B------:R-:W-:-:S03]  /*ff30*/  IADD3 R116, P5, R6, R116, RZ ;  /* 0x0000007406747210 */ /* 0x000fc60007fbe0ff */
[----:B------:R-:W4:Y:S04]  /*ff40*/  LDL.LU R183, [R1+0x20c] ;  /* 0x00020c0001b77983 */ /* 0x000f280000300800 */
[----:B------:R-:W4:Y:S04]  /*ff50*/  LDL.LU R184, [R1+0x230] ;  /* 0x0002300001b87983 */ /* 0x000f280000300800 */
[----:B------:R-:W4:Y:S04]  /*ff60*/  LDL.LU R182, [R1+0x204] ;  /* 0x0002040001b67983 */ /* 0x000f280000300800 */
[----:B------:R0:W-:Y:S04]  /*ff70*/  STL [R1+0x244], R116 ;  /* 0x0002447401007387 */ /* 0x0001e80000100800 */
[----:B------:R-:W4:Y:S04]  /*ff80*/  LDL.LU R179, [R1+0x228] ;  /* 0x0002280001b37983 */ /* 0x000f280000300800 */
[----:B------:R-:W4:Y:S04]  /*ff90*/  LDL.LU R180, [R1+0x1fc] ;  /* 0x0001fc0001b47983 */ /* 0x000f280000300800 */
[----:B------:R-:W4:Y:S04]  /*ffa0*/  LDL.LU R178, [R1+0x220] ;  /* 0x0002200001b27983 */ /* 0x000f280000300800 */
[----:B------:R-:W4:Y:S04]  /*ffb0*/  LDL.LU R175, [R1+0x1f4] ;  /* 0x0001f40001af7983 */ /* 0x000f280000300800 */
[----:B-1----:R-:W4:Y:S04]  /*ffc0*/  LDL.LU R176, [R1+0x218] ;  /* 0x0002180001b07983 */ /* 0x002f280000300800 */
[----:B0-----:R-:W4:Y:S01]  /*ffd0*/  LDL.LU R116, [R1+0x1ec] ;  /* 0x0001ec0001747983 */ /* 0x001f220000300800 */
        /* <DEDUP_REMOVED lines=8> */
[----:B0-----:R-:W4:Y:S01]  /*10060*/  LDL.LU R170, [R1+0x1e4] ;  /* 0x0001e40001aa7983 */ /* 0x001f220000300800 */
[----:B------:R-:W-:-:S03]  /*10070*/  IADD3 R174, P2, R6, R174, RZ ;  /* 0x000000ae06ae7210 */ /* 0x000fc60007f5e0ff */
[----:B------:R-:W-:Y:S01]  /*10080*/  STL [R1+0x260], R190 ;  /* 0x000260be01007387 */ /* 0x000fe20000100800 */
[----:B------:R-:W-:-:S03]  /*10090*/  IMAD.X R171, R2, 0x1, R171, P3 ;  /* 0x0000000102ab7824 */ /* 0x000fc600018e06ab */
[----:B------:R-:W-:Y:S04]  /*100a0*/  STL [R1+0x234], R187 ;  /* 0x000234bb01007387 */ /* 0x000fe80000100800 */
[----:B------:R0:W-:Y:S01]  /*100b0*/  STL [R1+0x22c], R174 ;  /* 0x00022cae01007387 */ /* 0x0001e20000100800 */
[----:B------:R-:W-:-:S03]  /*100c0*/  IADD3 R172, P3, R6, R172, RZ ;  /* 0x000000ac06ac7210 */ /* 0x000fc60007f7e0ff */
[----:B------:R-:W-:Y:S04]  /*100d0*/  STL [R1+0x258], R188 ;  /* 0x000258bc01007387 */ /* 0x000fe80000100800 */
[----:B0-----:R-:W4:Y:S04]  /*100e0*/  LDL.LU R174, [R1+0x208] ;  /* 0x0002080001ae7983 */ /* 0x001f280000300800 */
[----:B------:R-:W-:Y:S01]  /*100f0*/  STL [R1+0x250], R171 ;  /* 0x000250ab01007387 */ /* 0x000fe20000100800 */
[----:B--2---:R-:W-:-:S05]  /*10100*/  IMAD.X R120, R2, 0x1, R120, P4 ;  /* 0x0000000102787824 */ /* 0x004fca00020e0678 */
[----:B------:R0:W-:Y:S04]  /*10110*/  STL [R1+0x248], R120 ;  /* 0x0002487801007387 */ /* 0x0001e80000100800 */
[----:B0-----:R-:W2:Y:S04]  /*10120*/  LDL.LU R120, [R1+0x1dc] ;  /* 0x0001dc0001787983 */ /* 0x001ea80000300800 */
[----:B------:R-:W-:Y:S01]  /*10130*/  STL [R1+0x224], R172 ;  /* 0x000224ac01007387 */ /* 0x000fe20000100800 */
[----:B---3--:R-:W-:-:S05]  /*10140*/  IADD3 R111, P4, R6, R111, RZ ;  /* 0x0000006f066f7210 */ /* 0x008fca0007f9e0ff */
[----:B------:R0:W-:Y:S04]  /*10150*/  STL [R1+0x21c], R111 ;  /* 0x00021c6f01007387 */ /* 0x0001e80000100800 */
[----:B0-----:R-:W3:Y:S04]  /*10160*/  LDL.LU R111, [R1+0x200] ;  /* 0x00020000016f7983 */ /* 0x001ee80000300800 */
[----:B------:R-:W3:Y:S04]  /*10170*/  LDL.LU R171, [R1+0x1d4] ;  /* 0x0001d40001ab7983 */ /* 0x000ee80000300800 */
[----:B------:R-:W3:Y:S01]  /*10180*/  LDL.LU R172, [R1+0x1f8] ;  /* 0x0001f80001ac7983 */ /* 0x000ee20000300800 */
[----:B----4-:R-:W-:-:S05]  /*10190*/  IMAD.X R121, R2, 0x1, R121, P5 ;  /* 0x0000000102797824 */ /* 0x010fca00028e0679 */
[----:B------:R0:W-:Y:S01]  /*101a0*/  STL [R1+0x240], R121 ;  /* 0x0002407901007387 */ /* 0x0001e20000100800 */
[----:B------:R-:W-:-:S03]  /*101b0*/  IADD3 R186, P5, R6, R186, RZ ;  /* 0x000000ba06ba7210 */ /* 0x000fc60007fbe0ff */
[----:B0-----:R-:W4:Y:S01]  /*101c0*/  LDL.LU R121, [R1+0x1cc] ;  /* 0x0001cc0001797983 */ /* 0x001f220000300800 */
[----:B------:R-:W-:Y:S01]  /*101d0*/  IMAD.X R119, R2, 0x1, R119, P6 ;  /* 0x0000000102777824 */ /* 0x000fe200030e0677 */
[----:B------:R-:W-:-:S04]  /*101e0*/  IADD3 R183, P6, R6, R183, RZ ;  /* 0x000000b706b77210 */ /* 0x000fc80007fde0ff */
[----:B------:R0:W-:Y:S01]  /*101f0*/  STL [R1+0x238], R119 ;  /* 0x0002387701007387 */ /* 0x0001e20000100800 */
[----:B------:R-:W-:Y:S01]  /*10200*/  IMAD.X R184, R2, 0x1, R184, P1 ;  /* 0x0000000102b87824 */ /* 0x000fe200008e06b8 */
[----:B------:R-:W-:Y:S02]  /*10210*/  IADD3 R182, P1, R6, R182, RZ ;  /* 0x000000b606b67210 */ /* 0x000fe40007f3e0ff */
[----:B0-----:R-:W4:Y:S04]  /*10220*/  LDL.LU R119, [R1+0x1f0] ;  /* 0x0001f00001777983 */ /* 0x001f280000300800 */
        /* <DEDUP_REMOVED lines=8> */
[----:B------:R-:W-:Y:S02]  /*102b0*/  IMAD.X R176, R2, 0x1, R176, P4 ;  /* 0x0000000102b07824 */ /* 0x000fe400020e06b0 */
[----:B------:R-:W-:Y:S01]  /*102c0*/  STL [R1+0x228], R179 ;  /* 0x000228b301007387 */ /* 0x000fe20000100800 */
[----:B------:R-:W-:-:S03]  /*102d0*/  IADD3 R116, P4, R6, R116, RZ ;  /* 0x0000007406747210 */ /* 0x000fc60007f9e0ff */
[----:B------:R-:W-:Y:S04]  /*102e0*/  STL [R1+0x1fc], R180 ;  /* 0x0001fcb401007387 */ /* 0x000fe80000100800 */
[----:B------:R-:W-:Y:S04]  /*102f0*/  STL [R1+0x220], R178 ;  /* 0x000220b201007387 */ /* 0x000fe80000100800 */
[----:B------:R0:W-:Y:S04]  /*10300*/  STL [R1+0x1ec], R116 ;  /* 0x0001ec7401007387 */ /* 0x0001e80000100800 */
[----:B------:R-:W-:Y:S04]  /*10310*/  STL [R1+0x1f4], R175 ;  /* 0x0001f4af01007387 */ /* 0x000fe80000100800 */
[----:B0-----:R-:W4:Y:S01]  /*10320*/  LDL.LU R116, [R1+0x1c4] ;  /* 0x0001c40001747983 */ /* 0x001f220000300800 */
[----:B------:R-:W-:-:S03]  /*10330*/  IMAD.X R117, R2, 0x1, R117, P5 ;  /* 0x0000000102757824 */ /* 0x000fc600028e0675 */
[----:B------:R-:W-:Y:S04]  /*10340*/  STL [R1+0x218], R176 ;  /* 0x000218b001007387 */ /* 0x000fe80000100800 */
[----:B------:R0:W-:Y:S04]  /*10350*/  STL [R1+0x210], R117 ;  /* 0x0002107501007387 */ /* 0x0001e80000100800 */
[----:B0-----:R-:W4:Y:S04]  /*10360*/  LDL.LU R117, [R1+0x1e8] ;  /* 0x0001e80001757983 */ /* 0x001f280000300800 */
[----:B------:R-:W4:Y:S01]  /*10370*/  LDL.LU R190, [R1+0x1bc] ;  /* 0x0001bc0001be7983 */ /* 0x000f220000300800 */
[----:B------:R-:W-:-:S03]  /*10380*/  IADD3 R170, P5, R6, R170, RZ ;  /* 0x000000aa06aa7210 */ /* 0x000fc60007fbe0ff */
[----:B------:R-:W4:Y:S04]  /*10390*/  LDL.LU R187, [R1+0x1e0] ;  /* 0x0001e00001bb7983 */ /* 0x000f280000300800 */
[----:B------:R-:W4:Y:S04]  /*103a0*/  LDL.LU R188, [R1+0x1b4] ;  /* 0x0001b40001bc7983 */ /* 0x000f280000300800 */
[----:B------:R0:W-:Y:S04]  /*103b0*/  STL [R1+0x1e4], R170 ;  /* 0x0001e4aa01007387 */ /* 0x0001e80000100800 */
[----:B------:R-:W4:Y:S04]  /*103c0*/  LDL.LU R180, [R1+0x1d8] ;  /* 0x0001d80001b47983 */ /* 0x000f280000300800 */
[----:B0-----:R-:W4:Y:S04]  /*103d0*/  LDL.LU R170, [R1+0x1ac] ;  /* 0x0001ac0001aa7983 */ /* 0x001f280000300800 */
[----:B------:R-:W4:Y:S01]  /*103e0*/  LDL.LU R178, [R1+0x1d0] ;  /* 0x0001d00001b27983 */ /* 0x000f220000300800 */
[----:B------:R-:W-:-:S03]  /*103f0*/  IMAD.X R174, R2, 0x1, R174, P6 ;  /* 0x0000000102ae7824 */ /* 0x000fc600030e06ae */
[----:B------:R-:W4:Y:S04]  /*10400*/  LDL.LU R175, [R1+0x1a4] ;  /* 0x0001a40001af7983 */ /* 0x000f280000300800 */
[----:B------:R-:W-:Y:S01]  /*10410*/  STL [R1+0x208], R174 ;  /* 0x000208ae01007387 */ /* 0x000fe20000100800 */
[----:B--2---:R-:W-:-:S05]  /*10420*/  IADD3 R120, P6, R6, R120, RZ ;  /* 0x0000007806787210 */ /* 0x004fca0007fde0ff */
[----:B------:R0:W-:Y:S04]  /*10430*/  STL [R1+0x1dc], R120 ;  /* 0x0001dc7801007387 */ /* 0x0001e80000100800 */
[----:B0-----:R-:W2:Y:S01]  /*10440*/  LDL.LU R120, [R1+0x1c8] ;  /* 0x0001c80001787983 */ /* 0x001ea20000300800 */
[----:B---3--:R-:W-:Y:S01]  /*10450*/  IMAD.X R111, R2, 0x1, R111, P1 ;  /* 0x00000001026f7824 */ /* 0x008fe200008e066f */
[----:B------:R-:W-:-:S04]  /*10460*/  IADD3 R171, P1, R6, R171, RZ ;  /* 0x000000ab06ab7210 */ /* 0x000fc80007f3e0ff */
[----:B------:R0:W-:Y:S01]  /*10470*/  STL [R1+0x200], R111 ;  /* 0x0002006f01007387 */ /* 0x0001e20000100800 */
[----:B------:R-:W-:-:S03]  /*10480*/  IMAD.X R172, R2, 0x1, R172, P2 ;  /* 0x0000000102ac7824 */ /* 0x000fc600010e06ac */
[----:B0-----:R-:W3:Y:S04]  /*10490*/  LDL.LU R111, [R1+0x19c] ;  /* 0x00019c00016f7983 */ /* 0x001ee80000300800 */
[----:B------:R-:W3:Y:S01]  /*104a0*/  LDL.LU R186, [R1+0x1c0] ;  /* 0x0001c00001ba7983 */ /* 0x000ee20000300800 */
[----:B----4-:R-:W-:-:S03]  /*104b0*/  IADD3 R121, P2, R6, R121, RZ ;  /* 0x0000007906797210 */ /* 0x010fc60007f5e0ff */
[----:B------:R-:W-:Y:S04]  /*104c0*/  STL [R1+0x1d4], R171 ;  /* 0x0001d4ab01007387 */ /* 0x000fe80000100800 */
[----:B------:R0:W-:Y:S04]  /*104d0*/  STL [R1+0x1cc], R121 ;  /* 0x0001cc7901007387 */ /* 0x0001e80000100800 */
[----:B------:R1:W-:Y:S04]  /*104e0*/  STL [R1+0x1f8], R172 ;  /* 0x0001f8ac01007387 */ /* 0x0003e80000100800 */
[----:B0-----:R-:W4:Y:S04]  /*104f0*/  LDL.LU R121, [R1+0x194] ;  /* 0x0001940001797983 */ /* 0x001f280000300800 */
[----:B------:R-:W4:Y:S01]  /*10500*/  LDL.LU R183, [R1+0x1b8] ;  /* 0x0001b80001b77983 */ /* 0x000f220000300800 */
[----:B------:R-:W-:-:S03]  /*10510*/  IMAD.X R119, R2, 0x1, R119, P3 ;  /* 0x0000000102777824 */ /* 0x000fc600018e0677 */
        /* <DEDUP_REMOVED lines=9> */
[----:B------:R-:W-:-:S05]  /*105b0*/  IADD3 R116, P3, R6, R116, RZ ;  /* 0x0000007406747210 */ /* 0x000fca0007f7e0ff */
[----:B------:R0:W-:Y:S04]  /*105c0*/  STL [R1+0x1c4], R116 ;  /* 0x0001c47401007387 */ /* 0x0001e80000100800 */
[----:B0-----:R-:W4:Y:S01]  /*105d0*/  LDL.LU R116, [R1+0x16c] ;  /* 0x00016c0001747983 */ /* 0x001f220000300800 */
[----:B------:R-:W-:-:S05]  /*105e0*/  IMAD.X R117, R2, 0x1, R117, P4 ;  /* 0x0000000102757824 */ /* 0x000fca00020e0675 */
[----:B------:R0:W-:Y:S04]  /*105f0*/  STL [R1+0x1e8], R117 ;  /* 0x0001e87501007387 */ /* 0x0001e80000100800 */
[----:B0-----:R-:W4:Y:S01]  /*10600*/  LDL.LU R117, [R1+0x190] ;  /* 0x0001900001757983 */ /* 0x001f220000300800 */
[----:B------:R-:W-:Y:S01]  /*10610*/  IADD3 R190, P4, R6, R190, RZ ;  /* 0x000000be06be7210 */ /* 0x000fe20007f9e0ff */
[----:B------:R-:W-:Y:S01]  /*10620*/  IMAD.X R187, R2, 0x1, R187, P5 ;  /* 0x0000000102bb7824 */ /* 0x000fe200028e06bb */
[----:B------:R-:W-:Y:S01]  /*10630*/  IADD3 R188, P5, R6, R188, RZ ;  /* 0x000000bc06bc7210 */ /* 0x000fe20007fbe0ff */
[----:B------:R-:W-:Y:S02]  /*10640*/  IMAD.X R180, R2, 0x1, R180, P6 ;  /* 0x0000000102b47824 */ /* 0x000fe400030e06b4 */
[----:B------:R-:W-:Y:S01]  /*10650*/  STL [R1+0x1bc], R190 ;  /* 0x0001bcbe01007387 */ /* 0x000fe20000100800 */
[----:B------:R-:W-:-:S03]  /*10660*/  IADD3 R170, P6, R6, R170, RZ ;  /* 0x000000aa06aa7210 */ /* 0x000fc60007fde0ff */
[----:B------:R-:W-:Y:S01]  /*10670*/  STL [R1+0x1e0], R187 ;  /* 0x0001e0bb01007387 */ /* 0x000fe20000100800 */
[----:B------:R-:W-:-:S03]  /*10680*/  IMAD.X R178, R2, 0x1, R178, P1 ;  /* 0x0000000102b27824 */ /* 0x000fc600008e06b2 */
[----:B------:R0:W-:Y:S01]  /*10690*/  STL [R1+0x1ac], R170 ;  /* 0x0001acaa01007387 */ /* 0x0001e20000100800 */
[----:B------:R-:W-:-:S03]  /*106a0*/  IADD3 R175, P1, R6, R175, RZ ;  /* 0x000000af06af7210 */ /* 0x000fc60007f3e0ff */
[----:B------:R-:W-:Y:S04]  /*106b0*/  STL [R1+0x1b4], R188 ;  /* 0x0001b4bc01007387 */ /* 0x000fe80000100800 */
[----:B0-----:R-:W4:Y:S04]  /*106c0*/  LDL.LU R170, [R1+0x164] ;  /* 0x0001640001aa7983 */ /* 0x001f280000300800 */
[----:B------:R0:W-:Y:S04]  /*106d0*/  STL [R1+0x1d8], R180 ;  /* 0x0001d8b401007387 */ /* 0x0001e80000100800 */
[----:B0-----:R-:W4:Y:S04]  /*106e0*/  LDL.LU R180, [R1+0x188] ;  /* 0x0001880001b47983 */ /* 0x001f280000300800 */
[----:B------:R-:W-:Y:S01]  /*106f0*/  STL [R1+0x1d0], R178 ;  /* 0x0001d0b201007387 */ /* 0x000fe20000100800 */
[----:B--2---:R-:W-:-:S05]  /*10700*/  IMAD.X R120, R2, 0x1, R120, P2 ;  /* 0x0000000102787824 */ /* 0x004fca00010e0678 */
[----:B------:R0:W-:Y:S04]  /*10710*/  STL [R1+0x1c8], R120 ;  /* 0x0001c87801007387 */ /* 0x0001e80000100800 */
[----:B------:R1:W-:Y:S04]  /*10720*/  STL [R1+0x1a4], R175 ;  /* 0x0001a4af01007387 */ /* 0x0003e80000100800 */
[----:B0-----:R-:W2:Y:S04]  /*10730*/  LDL.LU R120, [R1+0x15c] ;  /* 0x00015c0001787983 */ /* 0x001ea80000300800 */
[----:B------:R-:W2:Y:S04]  /*10740*/  LDL.LU R178, [R1+0x180] ;  /* 0x0001800001b27983 */ /* 0x000ea80000300800 */
[----:B-1----:R-:W2:Y:S01]  /*10750*/  LDL.LU R175, [R1+0x154] ;  /* 0x0001540001af7983 */ /* 0x002ea20000300800 */
[----:B---3--:R-:W-:Y:S01]  /*10760*/  IADD3 R111, P2, R6, R111, RZ ;  /* 0x0000006f066f7210 */ /* 0x008fe20007f5e0ff */
[----:B------:R-:W-:-:S04]  /*10770*/  IMAD.X R186, R2, 0x1, R186, P3 ;  /* 0x0000000102ba7824 */ /* 0x000fc800018e06ba */
[----:B------:R0:W-:Y:S04]  /*10780*/  STL [R1+0x19c], R111 ;  /* 0x00019c6f01007387 */ /* 0x0001e80000100800 */
[----:B0-----:R-:W3:Y:S01]  /*10790*/  LDL.LU R111, [R1+0x178] ;  /* 0x00017800016f7983 */ /* 0x001ee20000300800 */
[----:B----4-:R-:W-:Y:S01]  /*107a0*/  IADD3 R121, P3, R6, R121, RZ ;  /* 0x0000007906797210 */ /* 0x010fe20007f7e0ff */
[----:B------:R-:W-:-:S04]  /*107b0*/  IMAD.X R183, R2, 0x1, R183, P4 ;  /* 0x0000000102b77824 */ /* 0x000fc800020e06b7 */
[----:B------:R0:W-:Y:S01]  /*107c0*/  STL [R1+0x194], R121 ;  /* 0x0001947901007387 */ /* 0x0001e20000100800 */
[----:B------:R-:W-:Y:S01]  /*107d0*/  IADD3 R184, P4, R6, R184, RZ ;  /* 0x000000b806b87210 */ /* 0x000fe20007f9e0ff */
[----:B------:R-:W-:Y:S02]  /*107e0*/  IMAD.X R182, R2, 0x1, R182, P5 ;  /* 0x0000000102b67824 */ /* 0x000fe400028e06b6 */
[----:B0-----:R-:W4:Y:S04]  /*107f0*/  LDL.LU R121, [R1+0x14c] ;  /* 0x00014c0001797983 */ /* 0x001f280000300800 */
        /* <DEDUP_REMOVED lines=11> */
[----:B------:R-:W-:Y:S04]  /*108b0*/  STL [R1+0x1a8], R176 ;  /* 0x0001a8b001007387 */ /* 0x000fe80000100800 */
[----:B------:R-:W-:Y:S04]  /*108c0*/  STL [R1+0x17c], R174 ;  /* 0x00017cae01007387 */ /* 0x000fe80000100800 */
[----:B------:R0:W-:Y:S04]  /*108d0*/  STL [R1+0x198], R119 ;  /* 0x0001987701007387 */ /* 0x0001e80000100800 */
[----:B------:R-:W-:Y:S04]  /*108e0*/  STL [R1+0x1a0], R171 ;  /* 0x0001a0ab01007387 */ /* 0x000fe80000100800 */
[----:B0-----:R-:W4:Y:S01]  /*108f0*/  LDL.LU R119, [R1+0x170] ;  /* 0x0001700001777983 */ /* 0x001f220000300800 */
[----:B------:R-:W-:-:S03]  /*10900*/  IADD3 R116, P2, R6, R116, RZ ;  /* 0x0000007406747210 */ /* 0x000fc60007f5e0ff */
[----:B------:R-:W-:Y:S04]  /*10910*/  STL [R1+0x174], R172 ;  /* 0x000174ac01007387 */ /* 0x000fe80000100800 */
        /* <DEDUP_REMOVED lines=8> */
[----:B0-----:R-:W4:Y:S04]  /*109a0*/  LDL.LU R117, [R1+0x158] ;  /* 0x0001580001757983 */ /* 0x001f280000300800 */
[----:B------:R-:W4:Y:S01]  /*109b0*/  LDL.LU R172, [R1+0x12c] ;  /* 0x00012c0001ac7983 */ /* 0x000f220000300800 */
[----:B------:R-:W-:-:S05]  /*109c0*/  IADD3 R170, P3, R6, R170, RZ ;  /* 0x000000aa06aa7210 */ /* 0x000fca0007f7e0ff */
[----:B------:R0:W-:Y:S01]  /*109d0*/  STL [R1+0x164], R170 ;  /* 0x000164aa01007387 */ /* 0x0001e20000100800 */
[----:B------:R-:W-:-:S03]  /*109e0*/  IMAD.X R180, R2, 0x1, R180, P4 ;  /* 0x0000000102b47824 */ /* 0x000fc600020e06b4 */
[----:B0-----:R-:W4:Y:S01]  /*109f0*/  LDL.LU R170, [R1+0x150] ;  /* 0x0001500001aa7983 */ /* 0x001f220000300800 */
[----:B--2---:R-:W-:Y:S01]  /*10a00*/  IADD3 R120, P4, R6, R120, RZ ;  /* 0x0000007806787210 */ /* 0x004fe20007f9e0ff */
[----:B------:R-:W-:-:S04]  /*10a10*/  IMAD.X R178, R2, 0x1, R178, P5 ;  /* 0x0000000102b27824 */ /* 0x000fc800028e06b2 */
[----:B------:R0:W-:Y:S01]  /*10a20*/  STL [R1+0x15c], R120 ;  /* 0x00015c7801007387 */ /* 0x0001e20000100800 */
[----:B------:R-:W-:-:S03]  /*10a30*/  IADD3 R175, P5, R6, R175, RZ ;  /* 0x000000af06af7210 */ /* 0x000fc60007fbe0ff */
[----:B------:R-:W-:Y:S04]  /*10a40*/  STL [R1+0x188], R180 ;  /* 0x000188b401007387 */ /* 0x000fe80000100800 */
[----:B0-----:R-:W2:Y:S04]  /*10a50*/  LDL.LU R120, [R1+0x124] ;  /* 0x0001240001787983 */ /* 0x001ea80000300800 */
[----:B------:R-:W2:Y:S04]  /*10a60*/  LDL.LU R188, [R1+0x148] ;  /* 0x0001480001bc7983 */ /* 0x000ea80000300800 */
[----:B------:R-:W-:Y:S01]  /*10a70*/  STL [R1+0x180], R178 ;  /* 0x000180b201007387 */ /* 0x000fe20000100800 */
[----:B---3--:R-:W-:-:S05]  /*10a80*/  IMAD.X R111, R2, 0x1, R111, P6 ;  /* 0x00000001026f7824 */ /* 0x008fca00030e066f */
[----:B------:R0:W-:Y:S04]  /*10a90*/  STL [R1+0x178], R111 ;  /* 0x0001786f01007387 */ /* 0x0001e80000100800 */
[----:B------:R1:W-:Y:S04]  /*10aa0*/  STL [R1+0x154], R175 ;  /* 0x000154af01007387 */ /* 0x0003e80000100800 */
[----:B0-----:R-:W3:Y:S04]  /*10ab0*/  LDL.LU R111, [R1+0x11c] ;  /* 0x00011c00016f7983 */ /* 0x001ee80000300800 */
[----:B------:R-:W3:Y:S04]  /*10ac0*/  LDL.LU R186, [R1+0x140] ;  /* 0x0001400001ba7983 */ /* 0x000ee80000300800 */
[----:B------:R-:W3:Y:S01]  /*10ad0*/  LDL.LU R183, [R1+0x114] ;  /* 0x0001140001b77983 */ /* 0x000ee20000300800 */
[----:B----4-:R-:W-:-:S03]  /*10ae0*/  IADD3 R121, P6, R6, R121, RZ ;  /* 0x0000007906797210 */ /* 0x010fc60007fde0ff */
        /* <DEDUP_REMOVED lines=17> */
[----:B------:R-:W-:Y:S01]  /*10c00*/  STL [R1+0x168], R187 ;  /* 0x000168bb01007387 */ /* 0x000fe20000100800 */
[----:B------:R-:W-:-:S03]  /*10c10*/  IMAD.X R117, R2, 0x1, R117, P4 ;  /* 0x0000000102757824 */ /* 0x000fc600020e0675 */
[----:B------:R-:W-:Y:S04]  /*10c20*/  STL [R1+0x13c], R176 ;  /* 0x00013cb001007387 */ /* 0x000fe80000100800 */
[----:B------:R0:W-:Y:S04]  /*10c30*/  STL [R1+0x158], R117 ;  /* 0x0001587501007387 */ /* 0x0001e80000100800 */
[----:B------:R1:W-:Y:S01]  /*10c40*/  STL [R1+0x160], R174 ;  /* 0x000160ae01007387 */ /* 0x0003e20000100800 */
[----:B------:R-:W-:-:S03]  /*10c50*/  IADD3 R171, P3, R6, R171, RZ ;  /* 0x000000ab06ab7210 */ /* 0x000fc60007f7e0ff */
[----:B0-----:R-:W4:Y:S04]  /*10c60*/  LDL.LU R117, [R1+0x110] ;  /* 0x0001100001757983 */ /* 0x001f280000300800 */
[----:B------:R0:W-:Y:S04]  /*10c70*/  STL [R1+0x134], R171 ;  /* 0x000134ab01007387 */ /* 0x0001e80000100800 */
[----:B------:R-:W4:Y:S01]  /*10c80*/  LDL.LU R176, [R1+0x108] ;  /* 0x0001080001b07983 */ /* 0x000f220000300800 */
[----:B------:R-:W-:Y:S01]  /*10c90*/  IADD3 R172, P4, R6, R172, RZ ;  /* 0x000000ac06ac7210 */ /* 0x000fe20007f9e0ff */
[----:B------:R-:W-:-:S02]  /*10ca0*/  IMAD.X R170, R2, 0x1, R170, P5 ;  /* 0x0000000102aa7824 */ /* 0x000fc400028e06aa */
[----:B-1----:R-:W4:Y:S04]  /*10cb0*/  LDL.LU R174, [R1+0xdc] ;  /* 0x0000dc0001ae7983 */ /* 0x002f280000300800 */
[----:B------:R1:W-:Y:S04]  /*10cc0*/  STL [R1+0x12c], R172 ;  /* 0x00012cac01007387 */ /* 0x0003e80000100800 */
[----:B0-----:R-:W4:Y:S04]  /*10cd0*/  LDL.LU R171, [R1+0x100] ;  /* 0x0001000001ab7983 */ /* 0x001f280000300800 */
[----:B------:R0:W-:Y:S04]  /*10ce0*/  STL [R1+0x150], R170 ;  /* 0x000150aa01007387 */ /* 0x0001e80000100800 */
[----:B-1----:R-:W4:Y:S04]  /*10cf0*/  LDL.LU R172, [R1+0xd4] ;  /* 0x0000d40001ac7983 */ /* 0x002f280000300800 */
[----:B0-----:R-:W4:Y:S01]  /*10d00*/  LDL.LU R170, [R1+0xf8] ;  /* 0x0000f80001aa7983 */ /* 0x001f220000300800 */
[----:B--2---:R-:W-:Y:S01]  /*10d10*/  IADD3 R120, P5, R6, R120, RZ ;  /* 0x0000007806787210 */ /* 0x004fe20007fbe0ff */
[----:B------:R-:W-:-:S04]  /*10d20*/  IMAD.X R188, R2, 0x1, R188, P6 ;  /* 0x0000000102bc7824 */ /* 0x000fc800030e06bc */
[----:B------:R0:W-:Y:S04]  /*10d30*/  STL [R1+0x124], R120 ;  /* 0x0001247801007387 */ /* 0x0001e80000100800 */
[----:B0-----:R-:W2:Y:S01]  /*10d40*/  LDL.LU R120, [R1+0xcc] ;  /* 0x0000cc0001787983 */ /* 0x001ea20000300800 */
[----:B---3--:R-:W-:Y:S01]  /*10d50*/  IADD3 R111, P6, R111, UR13, RZ ;  /* 0x0000000d6f6f7c10 */ /* 0x008fe2000ffde0ff */
[----:B------:R-:W-:-:S04]  /*10d60*/  IMAD.X R186, R2, 0x1, R186, P1 ;  /* 0x0000000102ba7824 */ /* 0x000fc800008e06ba */
[----:B------:R0:W-:Y:S01]  /*10d70*/  STL [R1+0x11c], R111 ;  /* 0x00011c6f01007387 */ /* 0x0001e20000100800 */
[----:B------:R-:W-:Y:S01]  /*10d80*/  IADD3 R183, P1, R183, UR13, RZ ;  /* 0x0000000db7b77c10 */ /* 0x000fe2000ff3e0ff */
[----:B----4-:R-:W-:Y:S02]  /*10d90*/  IMAD.X R184, R2, 0x1, R184, P2 ;  /* 0x0000000102b87824 */ /* 0x010fe400010e06b8 */
[----:B0-----:R-:W3:Y:S04]  /*10da0*/  LDL.LU R111, [R1+0xc4] ;  /* 0x0000c400016f7983 */ /* 0x001ee80000300800 */
[----:B------:R-:W-:Y:S01]  /*10db0*/  STL [R1+0x148], R188 ;  /* 0x000148bc01007387 */ /* 0x000fe20000100800 */
[----:B------:R-:W-:-:S03]  /*10dc0*/  IADD3 R182, P2, R182, UR13, RZ ;  /* 0x0000000db6b67c10 */ /* 0x000fc6000ff5e0ff */
[----:B------:R-:W-:Y:S01]  /*10dd0*/  STL [R1+0x140], R186 ;  /* 0x000140ba01007387 */ /* 0x000fe20000100800 */
[----:B------:R-:W-:-:S03]  /*10de0*/  IMAD.X R179, R2, 0x1, R179, P3 ;  /* 0x0000000102b37824 */ /* 0x000fc600018e06b3 */
        /* <DEDUP_REMOVED lines=8> */
[----:B------:R0:W-:Y:S04]  /*10e70*/  STL [R1+0x104], R180 ;  /* 0x000104b401007387 */ /* 0x0001e80000100800 */
[----:B0-----:R-:W4:Y:S04]  /*10e80*/  LDL.LU R180, [R1+0xd8] ;  /* 0x0000d80001b47983 */ /* 0x001f280000300800 */
[----:B------:R0:W-:Y:S04]  /*10e90*/  STL [R1+0x128], R178 ;  /* 0x000128b201007387 */ /* 0x0001e80000100800 */
[----:B------:R1:W-:Y:S04]  /*10ea0*/  STL [R1+0xfc], R175 ;  /* 0x0000fcaf01007387 */ /* 0x0003e80000100800 */
[----:B0-----:R-:W4:Y:S01]  /*10eb0*/  LDL.LU R178, [R1+0xd0] ;  /* 0x0000d00001b27983 */ /* 0x001f220000300800 */
[----:B------:R-:W-:-:S03]  /*10ec0*/  IADD3 R119, P5, R119, UR13, RZ ;  /* 0x0000000d77777c10 */ /* 0x000fc6000ffbe0ff */
[----:B------:R0:W-:Y:S04]  /*10ed0*/  STL [R1+0x120], R121 ;  /* 0x0001207901007387 */ /* 0x0001e80000100800 */
[----:B-1----:R-:W4:Y:S04]  /*10ee0*/  LDL.LU R175, [R1+0xc8] ;  /* 0x0000c80001af7983 */ /* 0x002f280000300800 */
[----:B------:R1:W-:Y:S04]  /*10ef0*/  STL [R1+0xf4], R119 ;  /* 0x0000f47701007387 */ /* 0x0003e80000100800 */
[----:B0-----:R-:W4:Y:S04]  /*10f00*/  LDL.LU R121, [R1+0x9c] ;  /* 0x00009c0001797983 */ /* 0x001f280000300800 */
[----:B-1----:R-:W4:Y:S01]  /*10f10*/  LDL.LU R119, [R1+0xc0] ;  /* 0x0000c00001777983 */ /* 0x002f220000300800 */
[----:B------:R-:W-:-:S02]  /*10f20*/  IADD3.X R116, R116, UR40, RZ, P6, !PT ;  /* 0x0000002874747c10 */ /* 0x000fc4000b7fe4ff */
[----:B------:R-:W-:-:S03]  /*10f30*/  IADD3 R222, P6, R222, UR13, RZ ;  /* 0x0000000ddede7c10 */ /* 0x000fc6000ffde0ff */
[----:B------:R-:W-:Y:S04]  /*10f40*/  STL [R1+0x118], R116 ;  /* 0x0001187401007387 */ /* 0x000fe80000100800 */
[----:B------:R0:W-:Y:S04]  /*10f50*/  STL [R1+0xec], R222 ;  /* 0x0000ecde01007387 */ /* 0x0001e80000100800 */
[----:B0-----:R-:W4:Y:S04]  /*10f60*/  LDL.LU R222, [R1+0x634] ;  /* 0x0006340001de7983 */ /* 0x001f280000300800 */
[----:B------:R-:W4:Y:S01]  /*10f70*/  LDL.LU R116, [R1+0x94] ;  /* 0x0000940001747983 */ /* 0x000f220000300800 */
[----:B------:R-:W-:-:S02]  /*10f80*/  IADD3.X R117, R117, UR40, RZ, P1, !PT ;  /* 0x0000002875757c10 */ /* 0x000fc40008ffe4ff */
[----:B------:R-:W-:-:S05]  /*10f90*/  IADD3 R0, P1, R0, UR13, RZ ;  /* 0x0000000d00007c10 */ /* 0x000fca000ff3e0ff */
[----:B------:R0:W-:Y:S01]  /*10fa0*/  STL [R1+0xe4], R0 ;  /* 0x0000e40001007387 */ /* 0x0001e20000100800 */
[----:B------:R-:W-:-:S03]  /*10fb0*/  IADD3.X R176, R176, UR40, RZ, P2, !PT ;  /* 0x00000028b0b07c10 */ /* 0x000fc600097fe4ff */
[----:B0-----:R-:W4:Y:S04]  /*10fc0*/  LDL.LU R0, [R1+0x630] ;  /* 0x0006300001007983 */ /* 0x001f280000300800 */
[----:B------:R0:W-:Y:S04]  /*10fd0*/  STL [R1+0x110], R117 ;  /* 0x0001107501007387 */ /* 0x0001e80000100800 */
[----:B0-----:R-:W4:Y:S04]  /*10fe0*/  LDL.LU R117, [R1+0x8c] ;  /* 0x00008c0001757983 */ /* 0x001f280000300800 */
[----:B------:R0:W-:Y:S04]  /*10ff0*/  STL [R1+0x108], R176 ;  /* 0x000108b001007387 */ /* 0x0001e80000100800 */
[----:B0-----:R-:W4:Y:S01]  /*11000*/  LDL.LU R176, [R1+0x84] ;  /* 0x0000840001b07983 */ /* 0x001f220000300800 */
[----:B------:R-:W-:-:S02]  /*11010*/  IADD3 R174, P2, R174, UR13, RZ ;  /* 0x0000000daeae7c10 */ /* 0x000fc4000ff5e0ff */
[----:B------:R-:W-:Y:S02]  /*11020*/  IADD3.X R171, R171, UR40, RZ, P3, !PT ;  /* 0x00000028abab7c10 */ /* 0x000fe40009ffe4ff */
[----:B------:R-:W-:Y:S02]  /*11030*/  IADD3 R172, P3, R172, UR13, RZ ;  /* 0x0000000dacac7c10 */ /* 0x000fe4000ff7e0ff */
[----:B------:R-:W-:Y:S01]  /*11040*/  IADD3.X R206, R206, UR40, RZ, P5, !PT ;  /* 0x00000028cece7c10 */ /* 0x000fe2000affe4ff */
[----:B------:R-:W-:Y:S01]  /*11050*/  STL [R1+0xdc], R174 ;  /* 0x0000dcae01007387 */ /* 0x000fe20000100800 */
[----:B------:R-:W-:-:S03]  /*11060*/  IADD3.X R170, R170, UR40, RZ, P4, !PT ;  /* 0x00000028aaaa7c10 */ /* 0x000fc6000a7fe4ff */
[----:B------:R-:W-:Y:S01]  /*11070*/  STL [R1+0x100], R171 ;  /* 0x000100ab01007387 */ /* 0x000fe20000100800 */
[----:B------:R-:W-:-:S03]  /*11080*/  IADD3.X R205, R205, UR40, RZ, P6, !PT ;  /* 0x00000028cdcd7c10 */ /* 0x000fc6000b7fe4ff */
[----:B------:R-:W-:Y:S04]  /*11090*/  STL [R1+0xd4], R172 ;  /* 0x0000d4ac01007387 */ /* 0x000fe80000100800 */
[----:B------:R0:W-:Y:S04]  /*110a0*/  STL [R1+0xf0], R206 ;  /* 0x0000f0ce01007387 */ /* 0x0001e80000100800 */
[----:B------:R-:W-:Y:S04]  /*110b0*/  STL [R1+0xf8], R170 ;  /* 0x0000f8aa01007387 */ /* 0x000fe80000100800 */
[----:B0-----:R-:W4:Y:S01]  /*110c0*/  LDL.LU R206, [R1+0x62c] ;  /* 0x00062c0001ce7983 */ /* 0x001f220000300800 */
[----:B------:R-:W-:-:S02]  /*110d0*/  IADD3.X R221, R221, UR40, RZ, P1, !PT ;  /* 0x00000028dddd7c10 */ /* 0x000fc40008ffe4ff */
[----:B------:R-:W-:-:S04]  /*110e0*/  IADD3 R238, P1, R238, UR13, RZ ;  /* 0x0000000deeee7c10 */ /* 0x000fc8000ff3e0ff */
[----:B------:R-:W-:Y:S02]  /*110f0*/  IADD3.X R197, R197, UR40, RZ, P1, !PT ;  /* 0x00000028c5c57c10 */ /* 0x000fe40008ffe4ff */
[----:B--2---:R-:W-:-:S05]  /*11100*/  IADD3 R120, P4, R120, UR13, RZ ;  /* 0x0000000d78787c10 */ /* 0x004fca000ff9e0ff */
[----:B------:R-:W-:Y:S04]  /*11110*/  STL [R1+0xcc], R120 ;  /* 0x0000cc7801007387 */ /* 0x000fe80000100800 */
[----:B------:R-:W2:Y:S01]  /*11120*/  LDL.LU R174, [R1+0x98] ;  /* 0x0000980001ae7983 */ /* 0x000ea20000300800 */
[----:B---3--:R-:W-:-:S05]  /*11130*/  IADD3 R111, P5, R111, UR13, RZ ;  /* 0x0000000d6f6f7c10 */ /* 0x008fca000ffbe0ff */
[----:B------:R0:W-:Y:S04]  /*11140*/  STL [R1+0xc4], R111 ;  /* 0x0000c46f01007387 */ /* 0x0001e80000100800 */
[----:B0-----:R-:W3:Y:S04]  /*11150*/  LDL.LU R111, [R1+0x90] ;  /* 0x00009000016f7983 */ /* 0x001ee80000300800 */
[----:B------:R0:W-:Y:S04]  /*11160*/  STL [R1+0xe8], R205 ;  /* 0x0000e8cd01007387 */ /* 0x0001e80000100800 */
[----:B0-----:R-:W3:Y:S01]  /*11170*/  LDL.LU R205, [R1+0x628] ;  /* 0x0006280001cd7983 */ /* 0x001ee20000300800 */
[----:B----4-:R-:W-:-:S02]  /*11180*/  IADD3.X R180, R180, UR40, RZ, P2, !PT ;  /* 0x00000028b4b47c10 */ /* 0x010fc400097fe4ff */
[----:B------:R-:W-:Y:S02]  /*11190*/  IADD3 R237, P2, R237, UR13, RZ ;  /* 0x0000000deded7c10 */ /* 0x000fe4000ff5e0ff */
[----:B------:R-:W-:Y:S02]  /*111a0*/  IADD3.X R178, R178, UR40, RZ, P3, !PT ;  /* 0x00000028b2b27c10 */ /* 0x000fe40009ffe4ff */
[----:B------:R-:W-:Y:S02]  /*111b0*/  IADD3 R227, P3, R227, UR13, RZ ;  /* 0x0000000de3e37c10 */ /* 0x000fe4000ff7e0ff */
[----:B------:R-:W-:Y:S02]  /*111c0*/  IADD3.X R175, R175, UR40, RZ, P4, !PT ;  /* 0x00000028afaf7c10 */ /* 0x000fe4000a7fe4ff */
[----:B------:R-:W-:Y:S02]  /*111d0*/  IADD3 R121, P4, R121, UR13, RZ ;  /* 0x0000000d79797c10 */ /* 0x000fe4000ff9e0ff */
[----:B------:R-:W-:-:S02]  /*111e0*/  IADD3.X R119, R119, UR40, RZ, P5, !PT ;  /* 0x0000002877777c10 */ /* 0x000fc4000affe4ff */
[----:B------:R-:W-:-:S05]  /*111f0*/  IADD3 R222, P6, R222, UR13, RZ ;  /* 0x0000000ddede7c10 */ /* 0x000fca000ffde0ff */
[----:B------:R0:W-:Y:S04]  /*11200*/  STL [R1+0xbc], R222 ;  /* 0x0000bcde01007387 */ /* 0x0001e80000100800 */
[----:B0-----:R-:W4:Y:S04]  /*11210*/  LDL.LU R222, [R1+0x624] ;  /* 0x0006240001de7983 */ /* 0x001f280000300800 */
[----:B------:R-:W4:Y:S04]  /*11220*/  LDL.LU R171, [R1+0x88] ;  /* 0x0000880001ab7983 */ /* 0x000f280000300800 */
[----:B------:R-:W4:Y:S04]  /*11230*/  LDL.LU R172, [R1+0x5c] ;  /* 0x00005c0001ac7983 */ /* 0x000f280000300800 */
[----:B------:R0:W-:Y:S04]  /*11240*/  STL [R1+0xe0], R221 ;  /* 0x0000e0dd01007387 */ /* 0x0001e80000100800 */
[----:B0-----:R-:W4:Y:S04]  /*11250*/  LDL.LU R221, [R1+0x620] ;  /* 0x0006200001dd7983 */ /* 0x001f280000300800 */
[----:B------:R-:W4:Y:S04]  /*11260*/  LDL.LU R170, [R1+0x54] ;  /* 0x0000540001aa7983 */ /* 0x000f280000300800 */
[----:B------:R0:W-:Y:S01]  /*11270*/  STL [R1+0xb4], R238 ;  /* 0x0000b4ee01007387 */ /* 0x0001e20000100800 */
[----:B------:R-:W-:-:S03]  /*11280*/  IADD3.X R0, R0, UR40, RZ, P6, !PT ;  /* 0x0000002800007c10 */ /* 0x000fc6000b7fe4ff */
[----:B0-----:R-:W4:Y:S04]  /*11290*/  LDL.LU R238, [R1+0x61c] ;  /* 0x00061c0001ee7983 */ /* 0x001f280000300800 */
[----:B------:R-:W4:Y:S04]  /*112a0*/  LDL.LU R120, [R1+0x4c] ;  /* 0x00004c0001787983 */ /* 0x000f280000300800 */
[----:B------:R0:W-:Y:S01]  /*112b0*/  STL [R1+0xac], R237 ;  /* 0x0000aced01007387 */ /* 0x0001e20000100800 */
[----:B------:R-:W-:-:S03]  /*112c0*/  IADD3 R116, P5, R116, UR13, RZ ;  /* 0x0000000d74747c10 */ /* 0x000fc6000ffbe0ff */
[----:B0-----:R-:W4:Y:S04]  /*112d0*/  LDL.LU R237, [R1+0x618] ;  /* 0x0006180001ed7983 */ /* 0x001f280000300800 */
[----:B------:R-:W-:Y:S04]  /*112e0*/  STL [R1+0xd8], R180 ;  /* 0x0000d8b401007387 */ /* 0x000fe80000100800 */
[----:B------:R0:W-:Y:S01]  /*112f0*/  STL [R1+0xa4], R227 ;  /* 0x0000a4e301007387 */ /* 0x0001e20000100800 */
[----:B------:R-:W-:-:S03]  /*11300*/  IADD3 R117, P6, R117, UR13, RZ ;  /* 0x0000000d75757c10 */ /* 0x000fc6000ffde0ff */
[----:B0-----:R-:W4:Y:S04]  /*11310*/  LDL.LU R227, [R1+0x614] ;  /* 0x0006140001e37983 */ /* 0x001f280000300800 */
[----:B------:R-:W-:Y:S04]  /*11320*/  STL [R1+0xd0], R178 ;  /* 0x0000d0b201007387 */ /* 0x000fe80000100800 */
[----:B------:R0:W-:Y:S04]  /*11330*/  STL [R1+0x9c], R121 ;  /* 0x00009c7901007387 */ /* 0x0001e80000100800 */
[----:B------:R-:W-:Y:S04]  /*11340*/  STL [R1+0xc8], R175 ;  /* 0x0000c8af01007387 */ /* 0x000fe80000100800 */
[----:B0-----:R-:W4:Y:S04]  /*11350*/  LDL.LU R121, [R1+0x58] ;  /* 0x0000580001797983 */ /* 0x001f280000300800 */
[----:B------:R0:W-:Y:S01]  /*11360*/  STL [R1+0xc0], R119 ;  /* 0x0000c07701007387 */ /* 0x0001e20000100800 */
[----:B------:R-:W-:-:S02]  /*11370*/  IADD3.X R198, R198, UR40, RZ, P2, !PT ;  /* 0x00000028c6c67c10 */ /* 0x000fc400097fe4ff */
[----:B------:R-:W-:Y:S01]  /*11380*/  IADD3 R176, P1, R176, UR13, RZ ;  /* 0x0000000db0b07c10 */ /* 0x000fe2000ff3e0ff */
[----:B0-----:R-:W4:Y:S04]  /*11390*/  LDL.LU R119, [R1+0x50] ;  /* 0x0000500001777983 */ /* 0x001f280000300800 */
[----:B------:R0:W-:Y:S04]  /*113a0*/  STL [R1+0xb8], R0 ;  /* 0x0000b80001007387 */ /* 0x0001e80000100800 */
[----:B------:R1:W-:Y:S01]  /*113b0*/  STL [R1+0x94], R116 ;  /* 0x0000947401007387 */ /* 0x0003e20000100800 */
[----:B------:R-:W-:-:S03]  /*113c0*/  IADD3 R240, P2, R240, UR13, RZ ;  /* 0x0000000df0f07c10 */ /* 0x000fc6000ff5e0ff */
[----:B0-----:R-:W4:Y:S04]  /*113d0*/  LDL.LU R0, [R1+0x610] ;  /* 0x0006100001007983 */ /* 0x001f280000300800 */
[----:B-1----:R-:W4:Y:S04]  /*113e0*/  LDL.LU R116, [R1+0x1c] ;  /* 0x00001c0001747983 */ /* 0x002f280000300800 */
[----:B------:R0:W-:Y:S04]  /*113f0*/  STL [R1+0xb0], R197 ;  /* 0x0000b0c501007387 */ /* 0x0001e80000100800 */
[----:B------:R1:W-:Y:S04]  /*11400*/  STL [R1+0x8c], R117 ;  /* 0x00008c7501007387 */ /* 0x0003e80000100800 */
[----:B0-----:R-:W4:Y:S04]  /*11410*/  LDL.LU R197, [R1+0x60c] ;  /* 0x00060c0001c57983 */ /* 0x001f280000300800 */
[----:B-1----:R-:W4:Y:S04]  /*11420*/  LDL.LU R117, [R1+0x14] ;  /* 0x0000140001757983 */ /* 0x002f280000300800 */
[----:B------:R0:W-:Y:S04]  /*11430*/  STL [R1+0xa8], R198 ;  /* 0x0000a8c601007387 */ /* 0x0001e80000100800 */
[----:B0-----:R-:W4:Y:S04]  /*11440*/  LDL.LU R198, [R1+0x608] ;  /* 0x0006080001c67983 */ /* 0x001f280000300800 */
[----:B------:R-:W-:Y:S04]  /*11450*/  STL [R1+0x84], R176 ;  /* 0x000084b001007387 */ /* 0x000fe80000100800 */
[----:B------:R0:W-:Y:S04]  /*11460*/  STL [R1+0x7c], R240 ;  /* 0x00007cf001007387 */ /* 0x0001e80000100800 */
[----:B0-----:R-:W4:Y:S01]  /*11470*/  LDL.LU R240, [R1+0x604] ;  /* 0x0006040001f07983 */ /* 0x001f220000300800 */
[----:B------:R-:W-:-:S02]  /*11480*/  IADD3.X R208, R208, UR40, RZ, P3, !PT ;  /* 0x00000028d0d07c10 */ /* 0x000fc40009ffe4ff */
[----:B------:R-:W-:Y:S02]  /*11490*/  IADD3 R207, P3, R207, UR13, RZ ;  /* 0x0000000dcfcf7c10 */ /* 0x000fe4000ff7e0ff */
[----:B--2---:R-:W-:Y:S01]  /*114a0*/  IADD3.X R174, R174, UR40, RZ, P4, !PT ;  /* 0x00000028aeae7c10 */ /* 0x004fe2000a7fe4ff */
[----:B------:R0:W-:Y:S01]  /*114b0*/  STL [R1+0xa0], R208 ;  /* 0x0000a0d001007387 */ /* 0x0001e20000100800 */
[----:B------:R-:W-:-:S03]  /*114c0*/  IADD3 R224, P4, R224, UR13, RZ ;  /* 0x0000000de0e07c10 */ /* 0x000fc6000ff9e0ff */
[----:B0-----:R-:W2:Y:S04]  /*114d0*/  LDL.LU R208, [R1+0x600] ;  /* 0x0006000001d07983 */ /* 0x001ea80000300800 */
[----:B------:R0:W-:Y:S01]  /*114e0*/  STL [R1+0x74], R207 ;  /* 0x000074cf01007387 */ /* 0x0001e20000100800 */
[----:B------:R-:W-:Y:S02]  /*114f0*/  IADD3.X R239, R239, UR40, RZ, P2, !PT ;  /* 0x00000028efef7c10 */ /* 0x000fe400097fe4ff */
[----:B---3--:R-:W-:Y:S01]  /*11500*/  IADD3.X R111, R111, UR40, RZ, P5, !PT ;  /* 0x000000286f6f7c10 */ /* 0x008fe2000affe4ff */
[----:B0-----:R-:W3:Y:S01]  /*11510*/  LDL.LU R207, [R1+0x5fc] ;  /* 0x0005fc0001cf7983 */ /* 0x001ee20000300800 */
[----:B------:R-:W-:-:S03]  /*11520*/  IADD3 R223, P5, R223, UR13, RZ ;  /* 0x0000000ddfdf7c10 */ /* 0x000fc6000ffbe0ff */
[----:B------:R0:W-:Y:S01]  /*11530*/  STL [R1+0x6c], R224 ;  /* 0x00006ce001007387 */ /* 0x0001e20000100800 */
[----:B------:R-:W-:-:S03]  /*11540*/  IADD3.X R211, R211, UR40, RZ, P3, !PT ;  /* 0x00000028d3d37c10 */ /* 0x000fc60009ffe4ff */
[----:B0-----:R-:W2:Y:S04]  /*11550*/  LDL.LU R224, [R1+0x5f8] ;  /* 0x0005f80001e07983 */ /* 0x001ea80000300800 */
[----:B------:R-:W-:Y:S04]  /*11560*/  STL [R1+0x98], R174 ;  /* 0x000098ae01007387 */ /* 0x000fe80000100800 */
[----:B------:R0:W-:Y:S04]  /*11570*/  STL [R1+0x90], R111 ;  /* 0x0000906f01007387 */ /* 0x0001e80000100800 */
[----:B0-----:R-:W3:Y:S04]  /*11580*/  LDL.LU R111, [R1+0x18] ;  /* 0x00001800016f7983 */ /* 0x001ee80000300800 */
[----:B------:R0:W-:Y:S01]  /*11590*/  STL [R1+0x64], R223 ;  /* 0x000064df01007387 */ /* 0x0001e20000100800 */
[----:B------:R-:W-:-:S03]  /*115a0*/  IADD3.X R241, R241, UR40, RZ, P4, !PT ;  /* 0x00000028f1f17c10 */ /* 0x000fc6000a7fe4ff */
[----:B0-----:R-:W2:Y:S01]  /*115b0*/  LDL.LU R223, [R1+0x5f4] ;  /* 0x0005f40001df7983 */ /* 0x001ea20000300800 */
[----:B----4-:R-:W-:Y:S02]  /*115c0*/  IADD3.X R171, R171, UR40, RZ, P6, !PT ;  /* 0x00000028abab7c10 */ /* 0x010fe4000b7fe4ff */
[----:B------:R-:W-:Y:S02]  /*115d0*/  IADD3 R172, P6, R172, UR13, RZ ;  /* 0x0000000dacac7c10 */ /* 0x000fe4000ffde0ff */
[----:B------:R-:W-:Y:S02]  /*115e0*/  IADD3 R120, P2, R120, UR13, RZ ;  /* 0x0000000d78787c10 */ /* 0x000fe4000ff5e0ff */
[----:B------:R-:W-:Y:S02]  /*115f0*/  IADD3 R197, P3, R197, UR13, RZ ;  /* 0x0000000dc5c57c10 */ /* 0x000fe4000ff7e0ff */
[----:B------:R-:W-:Y:S02]  /*11600*/  IADD3.X R240, R240, UR40, RZ, P1, !PT ;  /* 0x00000028f0f07c10 */ /* 0x000fe40008ffe4ff */
[----:B------:R-:W-:-:S03]  /*11610*/  IADD3 R170, P1, R170, UR13, RZ ;  /* 0x0000000daaaa7c10 */ /* 0x000fc6000ff3e0ff */
[----:B------:R0:W-:Y:S04]  /*11620*/  STL [R1+0x80], R240 ;  /* 0x000080f001007387 */ /* 0x0001e80000100800 */
[----:B------:R-:W-:Y:S04]  /*11630*/  STL [R1+0x88], R171 ;  /* 0x000088ab01007387 */ /* 0x000fe80000100800 */
[----:B0-----:R-:W4:Y:S04]  /*11640*/  LDL.LU R240, [R1+0x5f0] ;  /* 0x0005f00001f07983 */ /* 0x001f280000300800 */
[----:B------:R-:W-:Y:S04]  /*11650*/  STL [R1+0x5c], R172 ;  /* 0x00005cac01007387 */ /* 0x000fe80000100800 */
[----:B------:R0:W-:Y:S04]  /*11660*/  STL [R1+0x78], R239 ;  /* 0x000078ef01007387 */ /* 0x0001e80000100800 */
[----:B0-----:R-:W2:Y:S04]  /*11670*/  LDL.LU R239, [R1+0x5ec] ;  /* 0x0005ec0001ef7983 */ /* 0x001ea80000300800 */
[----:B------:R-:W-:Y:S04]  /*11680*/  STL [R1+0x54], R170 ;  /* 0x000054aa01007387 */ /* 0x000fe80000100800 */
[----:B------:R0:W-:Y:S04]  /*11690*/  STL [R1+0x70], R211 ;  /* 0x000070d301007387 */ /* 0x0001e80000100800 */
[----:B0-----:R-:W3:Y:S04]  /*116a0*/  LDL.LU R211, [R1+0x5e8] ;  /* 0x0005e80001d37983 */ /* 0x001ee80000300800 */
[----:B------:R-:W-:Y:S04]  /*116b0*/  STL [R1+0x4c], R120 ;  /* 0x00004c7801007387 */ /* 0x000fe80000100800 */
[----:B------:R0:W-:Y:S04]  /*116c0*/  STL [R1+0x44], R197 ;  /* 0x000044c501007387 */ /* 0x0001e80000100800 */
[----:B0-----:R-:W4:Y:S04]  /*116d0*/  LDL.LU R197, [R1+0x5e4] ;  /* 0x0005e40001c57983 */ /* 0x001f280000300800 */
[----:B------:R0:W-:Y:S04]  /*116e0*/  STL [R1+0x68], R241 ;  /* 0x000068f101007387 */ /* 0x0001e80000100800 */
[----:B0-----:R-:W2:Y:S01]  /*116f0*/  LDL.LU R241, [R1+0x5e0] ;  /* 0x0005e00001f17983 */ /* 0x001ea20000300800 */
[----:B------:R-:W-:-:S02]  /*11700*/  IADD3 R210, P4, R210, UR13, RZ ;  /* 0x0000000dd2d27c10 */ /* 0x000fc4000ff9e0ff */
[----:B------:R-:W-:Y:S02]  /*11710*/  IADD3.X R209, R209, UR40, RZ, P5, !PT ;  /* 0x00000028d1d17c10 */ /* 0x000fe4000affe4ff */
[----:B------:R-:W-:Y:S01]  /*11720*/  IADD3 R226, P5, R226, UR13, RZ ;  /* 0x0000000de2e27c10 */ /* 0x000fe2000ffbe0ff */
[----:B------:R0:W-:Y:S01]  /*11730*/  STL [R1+0x3c], R210 ;  /* 0x00003cd201007387 */ /* 0x0001e20000100800 */
[----:B------:R-:W-:Y:S02]  /*11740*/  IADD3.X R121, R121, UR40, RZ, P6, !PT ;  /* 0x0000002879797c10 */ /* 0x000fe4000b7fe4ff */
[----:B------:R-:W-:Y:S02]  /*11750*/  IADD3 R225, P6, R225, UR13, RZ ;  /* 0x0000000de1e17c10 */ /* 0x000fe4000ffde0ff */
[----:B------:R-:W-:Y:S02]  /*11760*/  IADD3.X R119, R119, UR40, RZ, P1, !PT ;  /* 0x0000002877777c10 */ /* 0x000fe40008ffe4ff */
[----:B------:R-:W-:Y:S01]  /*11770*/  IADD3 R242, P1, R242, UR13, RZ ;  /* 0x0000000df2f27c10 */ /* 0x000fe2000ff3e0ff */
[----:B0-----:R-:W4:Y:S04]  /*11780*/  LDL.LU R210, [R1+0x5dc] ;  /* 0x0005dc0001d27983 */ /* 0x001f280000300800 */
[----:B------:R0:W-:Y:S01]  /*11790*/  STL [R1+0x60], R209 ;  /* 0x000060d101007387 */ /* 0x0001e20000100800 */
[----:B------:R-:W-:-:S03]  /*117a0*/  IADD3.X R198, R198, UR40, RZ, P3, !PT ;  /* 0x00000028c6c67c10 */ /* 0x000fc60009ffe4ff */
[----:B0-----:R-:W4:Y:S04]  /*117b0*/  LDL.LU R209, [R1+0x5d8] ;  /* 0x0005d80001d17983 */ /* 0x001f280000300800 */
[----:B------:R0:W-:Y:S04]  /*117c0*/  STL [R1+0x34], R226 ;  /* 0x000034e201007387 */ /* 0x0001e80000100800 */
[----:B0-----:R-:W4:Y:S04]  /*117d0*/  LDL.LU R226, [R1+0x5d4] ;  /* 0x0005d40001e27983 */ /* 0x001f280000300800 */
[----:B------:R0:W-:Y:S04]  /*117e0*/  STL [R1+0x2c], R225 ;  /* 0x00002ce101007387 */ /* 0x0001e80000100800 */
[----:B0-----:R-:W4:Y:S04]  /*117f0*/  LDL.LU R225, [R1+0x5d0] ;  /* 0x0005d00001e17983 */ /* 0x001f280000300800 */
[----:B------:R-:W-:Y:S04]  /*11800*/  STL [R1+0x58], R121 ;  /* 0x0000587901007387 */ /* 0x000fe80000100800 */
[----:B------:R0:W-:Y:S04]  /*11810*/  STL [R1+0x24], R242 ;  /* 0x000024f201007387 */ /* 0x0001e80000100800 */
[----:B0-----:R-:W4:Y:S04]  /*11820*/  LDL.LU R242, [R1+0x5cc] ;  /* 0x0005cc0001f27983 */ /* 0x001f280000300800 */
[----:B------:R-:W-:Y:S04]  /*11830*/  STL [R1+0x50], R119 ;  /* 0x0000507701007387 */ /* 0x000fe80000100800 */
        /* <DEDUP_REMOVED lines=8> */
[----:B------:R0:W-:Y:S06]  /*118c0*/  MEMBAR.ALL.CTA ;  /* 0x0000000000007992 */ /* 0x0001ec0000008000 */
[----:B0-----:R-:W0:Y:S02]  /*118d0*/  FENCE.VIEW.ASYNC.S ;  /* 0x00000000000073c6 */ /* 0x001e240000000000 */
[----:B0-----:R-:W-:Y:S06]  /*118e0*/  BAR.SYNC.DEFER_BLOCKING 0x0 ;  /* 0x0000000000007b1d */ /* 0x001fec0000010000 */
[----:B------:R-:W-:Y:S01]  /*118f0*/  UMOV UR9, 0x40000040 ;  /* 0x4000004000097882 */ /* 0x000fe20000000000 */
[----:B------:R-:W-:-:S06]  /*11900*/  WARPGROUP.ARRIVE ;  /* 0x00000000000079c5 */ /* 0x000fcc0000000000 */
[----:B------:R-:W-:Y:S04]  /*11910*/  QGMMA.64x64x32.F32.E4M3.E4M3 R56, gdesc[UR8], R56 ;  /* 0x00e00000083879f3 */ /* 0x000fe80008700838 */
[----:B------:R-:W-:Y:S01]  /*11920*/  QGMMA.64x64x32.F32.E4M3.E4M3 R56, gdesc[UR4], R56 ;  /* 0x00e00000043879f3 */ /* 0x000fe20008700838 */
[----:B--2---:R-:W-:-:S05]  /*11930*/  IADD3.X R241, R241, UR40, RZ, P2, !PT ;  /* 0x00000028f1f17c10 */ /* 0x004fca00097fe4ff */
[----:B------:R0:W-:Y:S04]  /*11940*/  STL [R1+0x48], R241 ;  /* 0x000048f101007387 */ /* 0x0001e80000100800 */
[----:B0-----:R-:W2:Y:S04]  /*11950*/  LDL.LU R241, [R1+0x5c8] ;  /* 0x0005c80001f17983 */ /* 0x001ea80000300800 */
[----:B------:R0:W-:Y:S01]  /*11960*/  STL [R1+0x40], R198 ;  /* 0x000040c601007387 */ /* 0x0001e20000100800 */
[----:B------:R-:W-:Y:S03]  /*11970*/  QGMMA.64x64x32.F32.E4M3.E4M3 R56, gdesc[UR16], R56 ;  /* 0x00e00000103879f3 */ /* 0x000fe60008700838 */
[----:B0-----:R-:W2:Y:S01]  /*11980*/  LDL.LU R198, [R1+0x5c4] ;  /* 0x0005c40001c67983 */ /* 0x001ea20000300800 */
[----:B------:R-:W-:-:S02]  /*11990*/  IADD3 R116, P2, R116, UR13, RZ ;  /* 0x0000000d74747c10 */ /* 0x000fc4000ff5e0ff */
[----:B------:R-:W-:Y:S02]  /*119a0*/  IADD3.X R212, R212, UR40, RZ, P4, !PT ;  /* 0x00000028d4d47c10 */ /* 0x000fe4000a7fe4ff */
[----:B------:R-:W-:Y:S01]  /*119b0*/  IADD3 R117, P3, R117, UR13, RZ ;  /* 0x0000000d75757c10 */ /* 0x000fe2000ff7e0ff */
[----:B------:R-:W-:Y:S01]  /*119c0*/  STL [R1+0x1c], R116 ;  /* 0x00001c7401007387 */ /* 0x000fe20000100800 */
[----:B---3--:R-:W-:Y:S02]  /*119d0*/  IADD3 R211, P4, R211, UR13, RZ ;  /* 0x0000000dd3d37c10 */ /* 0x008fe4000ff9e0ff */
[----:B------:R-:W-:Y:S01]  /*119e0*/  IADD3.X R228, R228, UR40, RZ, P5, !PT ;  /* 0x00000028e4e47c10 */ /* 0x000fe2000affe4ff */
[----:B------:R0:W-:Y:S01]  /*119f0*/  STL [R1+0x38], R212 ;  /* 0x000038d401007387 */ /* 0x0001e20000100800 */
[----:B------:R-:W-:Y:S02]  /*11a00*/  IADD3 R227, P5, R227, UR13, RZ ;  /* 0x0000000de3e37c10 */ /* 0x000fe4000ffbe0ff */
[----:B------:R-:W-:Y:S01]  /*11a10*/  IADD3.X R244, R244, UR40, RZ, P6, !PT ;  /* 0x00000028f4f47c10 */ /* 0x000fe2000b7fe4ff */
[----:B0-----:R-:W3:Y:S04]  /*11a20*/  LDL.LU R212, [R1+0x5c0] ;  /* 0x0005c00001d47983 */ /* 0x001ee80000300800 */
[----:B------:R-:W-:Y:S04]  /*11a30*/  STL [R1+0x14], R117 ;  /* 0x0000147501007387 */ /* 0x000fe80000100800 */
[----:B------:R0:W-:Y:S01]  /*11a40*/  STL [R1+0xc], R211 ;  /* 0x00000cd301007387 */ /* 0x0001e20000100800 */
[----:B------:R-:W-:-:S03]  /*11a50*/  IADD3.X R243, R243, UR40, RZ, P1, !PT ;  /* 0x00000028f3f37c10 */ /* 0x000fc60008ffe4ff */
[----:B0-----:R-:W3:Y:S04]  /*11a60*/  LDL.LU R211, [R1+0x5bc] ;  /* 0x0005bc0001d37983 */ /* 0x001ee80000300800 */
[----:B------:R0:W-:Y:S04]  /*11a70*/  STL [R1+0x30], R228 ;  /* 0x000030e401007387 */ /* 0x0001e80000100800 */
[----:B0-----:R-:W3:Y:S04]  /*11a80*/  LDL.LU R228, [R1+0x5b8] ;  /* 0x0005b80001e47983 */ /* 0x001ee80000300800 */
[----:B------:R0:W-:Y:S04]  /*11a90*/  STL [R1+0x4], R227 ;  /* 0x000004e301007387 */ /* 0x0001e80000100800 */
[----:B0-----:R-:W3:Y:S01]  /*11aa0*/  LDL.LU R227, [R1+0x5b4] ;  /* 0x0005b40001e37983 */ /* 0x001ee20000300800 */
[----:B------:R-:W-:Y:S01]  /*11ab0*/  UMOV UR26, UR10 ;  /* 0x0000000a001a7c82 */ /* 0x000fe20008000000 */
[----:B------:R-:W-:Y:S01]  /*11ac0*/  UMOV UR27, UR11 ;  /* 0x0000000b001b7c82 */ /* 0x000fe20008000000 */
[----:B------:R-:W-:Y:S01]  /*11ad0*/  QGMMA.64x64x32.F32.E4M3.E4M3 R56, gdesc[UR20], R56 ;  /* 0x00e00000143879f3 */ /* 0x000fe20008700838 */
[----:B------:R0:W-:Y:S01]  /*11ae0*/  STL [R1+0x28], R244 ;  /* 0x000028f401007387 */ /* 0x0001e20000100800 */
[----:B------:R-:W-:-:S02]  /*11af0*/  IADD3.X R111, R111, UR40, RZ, P2, !PT ;  /* 0x000000286f6f7c10 */ /* 0x000fc400097fe4ff */
[----:B----4-:R-:W-:Y:S01]  /*11b00*/  IADD3.X R197, R197, UR40, RZ, P4, !PT ;  /* 0x00000028c5c57c10 */ /* 0x010fe2000a7fe4ff */
[----:B------:R-:W-:Y:S01]  /*11b10*/  QGMMA.64x64x32.F32.E4M3.E4M3 R24, gdesc[UR24], R24 ;  /* 0x00e00000181879f3 */ /* 0x000fe20008700818 */
[----:B0-----:R-:W4:Y:S04]  /*11b20*/  LDL.LU R244, [R1+0x5b0] ;  /* 0x0005b00001f47983 */ /* 0x001f280000300800 */
[----:B------:R0:W-:Y:S04]  /*11b30*/  STL [R1+0x20], R243 ;  /* 0x000020f301007387 */ /* 0x0001e80000100800 */
[----:B0-----:R-:W3:Y:S01]  /*11b40*/  LDL.LU R243, [R1+0x5ac] ;  /* 0x0005ac0001f37983 */ /* 0x001ee20000300800 */
[----:B------:R-:W-:Y:S01]  /*11b50*/  IADD3.X R0, R0, UR40, RZ, P5, !PT ;  /* 0x0000002800007c10 */ /* 0x000fe2000affe4ff */
[----:B------:R-:W-:Y:S01]  /*11b60*/  UMOV UR30, UR6 ;  /* 0x00000006001e7c82 */ /* 0x000fe20008000000 */
[----:B------:R-:W-:-:S02]  /*11b70*/  UMOV UR31, UR7 ;  /* 0x00000007001f7c82 */ /* 0x000fc40008000000 */
[----:B------:R-:W-:Y:S01]  /*11b80*/  QGMMA.64x64x32.F32.E4M3.E4M3 R24, gdesc[UR28], R24 ;  /* 0x00e000001c1879f3 */ /* 0x000fe20008700818 */
[----:B--2---:R-:W-:-:S05]  /*11b90*/  IADD3.X R198, R198, UR40, RZ, P3, !PT ;  /* 0x00000028c6c67c10 */ /* 0x004fca0009ffe4ff */
[----:B------:R0:W-:Y:S04]  /*11ba0*/  STL [R1+0x10], R198 ;  /* 0x000010c601007387 */ /* 0x0001e80000100800 */
[----:B------:R-:W-:Y:S04]  /*11bb0*/  STL [R1+0x18], R111 ;  /* 0x0000186f01007387 */ /* 0x000fe80000100800 */
[----:B0-----:R-:W2:Y:S04]  /*11bc0*/  LDL.LU R198, [R1+0x5a8] ;  /* 0x0005a80001c67983 */ /* 0x001ea80000300800 */
[----:B------:R0:W-:Y:S04]  /*11bd0*/  STL [R1+0x8], R197 ;  /* 0x000008c501007387 */ /* 0x0001e80000100800 */
[----:B0-----:R-:W2:Y:S04]  /*11be0*/  LDL.LU R197, [R1+0x5a4] ;  /* 0x0005a40001c57983 */ /* 0x001ea80000300800 */
[----:B------:R0:W-:Y:S04]  /*11bf0*/  STL [R1], R0 ;  /* 0x0000000001007387 */ /* 0x0001e80000100800 */
[----:B0-----:R0:W5:Y:S01]  /*11c00*/  LDL.LU R0, [R1+0x5a0] ;  /* 0x0005a00001007983 */ /* 0x0011620000300800 */
[----:B------:R-:W-:Y:S01]  /*11c10*/  UMOV UR34, UR18 ;  /* 0x0000001200227c82 */ /* 0x000fe20008000000 */
[----:B------:R-:W-:-:S02]  /*11c20*/  UMOV UR35, UR19 ;  /* 0x0000001300237c82 */ /* 0x000fc40008000000 */
[----:B------:R-:W-:Y:S01]  /*11c30*/  QGMMA.64x64x32.F32.E4M3.E4M3 R24, gdesc[UR32], R24 ;  /* 0x00e00000201879f3 */ /* 0x000fe20008700818 */
[----:B------:R-:W-:Y:S01]  /*11c40*/  UMOV UR38, UR22 ;  /* 0x0000001600267c82 */ /* 0x000fe20008000000 */
[----:B------:R-:W-:Y:S01]  /*11c50*/  UMOV UR39, UR23 ;  /* 0x0000001700277c82 */ /* 0x000fe20008000000 */
[----:B------:R-:W-:Y:S02]  /*11c60*/  IADD3 R252, P6, R252, UR13, RZ ;  /* 0x0000000dfcfc7c10 */ /* 0x000fe4000ffde0ff */
[----:B------:R-:W-:Y:S02]  /*11c70*/  IADD3 R250, P1, R250, UR13, RZ ;  /* 0x0000000dfafa7c10 */ /* 0x000fe4000ff3e0ff */
[----:B------:R-:W-:Y:S02]  /*11c80*/  IADD3 R248, P2, R248, UR13, RZ ;  /* 0x0000000df8f87c10 */ /* 0x000fe4000ff5e0ff */
[----:B------:R-:W-:Y:S02]  /*11c90*/  IADD3 R246, P3, R246, UR13, RZ ;  /* 0x0000000df6f67c10 */ /* 0x000fe4000ff7e0ff */
[----:B------:R-:W-:-:S02]  /*11ca0*/  IADD3.X R251, R251, UR40, RZ, P6, !PT ;  /* 0x00000028fbfb7c10 */ /* 0x000fc4000b7fe4ff */
[----:B------:R-:W-:Y:S02]  /*11cb0*/  IADD3.X R249, R249, UR40, RZ, P1, !PT ;  /* 0x00000028f9f97c10 */ /* 0x000fe40008ffe4ff */
[----:B------:R-:W-:Y:S02]  /*11cc0*/  IADD3.X R247, R247, UR40, RZ, P2, !PT ;  /* 0x00000028f7f77c10 */ /* 0x000fe400097fe4ff */
[----:B------:R-:W-:Y:S02]  /*11cd0*/  IADD3.X R245, R245, UR40, RZ, P3, !PT ;  /* 0x00000028f5f57c10 */ /* 0x000fe40009ffe4ff */
[----:B------:R-:W-:Y:S01]  /*11ce0*/  IADD3 R242, P5, R242, UR13, RZ ;  /* 0x0000000df2f27c10 */ /* 0x000fe2000ffbe0ff */
[----:B------:R-:W-:Y:S01]  /*11cf0*/  QGMMA.64x64x32.F32.E4M3.E4M3 R24, gdesc[UR36], R24, gsb0 ;  /* 0x00e00000241879f3 */ /* 0x000fe20008000818 */
[----:B----4-:R-:W-:Y:S02]  /*11d00*/  IADD3 R244, P4, R244, UR13, RZ ;  /* 0x0000000df4f47c10 */ /* 0x010fe4000ff9e0ff */
[----:B------:R-:W-:-:S02]  /*11d10*/  IADD3 R240, P6, R240, UR13, RZ ;  /* 0x0000000df0f07c10 */ /* 0x000fc4000ffde0ff */
[----:B------:R-:W-:Y:S02]  /*11d20*/  IADD3 R238, P1, R238, UR13, RZ ;  /* 0x0000000deeee7c10 */ /* 0x000fe4000ff3e0ff */
[----:B------:R-:W-:Y:S02]  /*11d30*/  IADD3 R236, P2, R236, UR13, RZ ;  /* 0x0000000decec7c10 */ /* 0x000fe4000ff5e0ff */
[----:B------:R-:W-:Y:S01]  /*11d40*/  IADD3 R234, P3, R234, UR13, RZ ;  /* 0x0000000deaea7c10 */ /* 0x000fe2000ff7e0ff */
[----:B------:R-:W-:Y:S01]  /*11d50*/  VIADD R4, R4, 0x1 ;  /* 0x0000000104047836 */ /* 0x000fe20000000000 */
[----:B---3--:R-:W-:Y:S02]  /*11d60*/  IADD3.X R243, R243, UR40, RZ, P4, !PT ;  /* 0x00000028f3f37c10 */ /* 0x008fe4000a7fe4ff */
[----:B------:R-:W-:Y:S02]  /*11d70*/  IADD3.X R241, R241, UR40, RZ, P5, !PT ;  /* 0x00000028f1f17c10 */ /* 0x000fe4000affe4ff */
[----:B------:R-:W-:-:S02]  /*11d80*/  IADD3.X R239, R239, UR40, RZ, P6, !PT ;  /* 0x00000028efef7c10 */ /* 0x000fc4000b7fe4ff */
[----:B------:R-:W-:Y:S02]  /*11d90*/  IADD3.X R237, R237, UR40, RZ, P1, !PT ;  /* 0x00000028eded7c10 */ /* 0x000fe40008ffe4ff */
[----:B------:R-:W-:Y:S02]  /*11da0*/  IADD3.X R235, R235, UR40, RZ, P2, !PT ;  /* 0x00000028ebeb7c10 */ /* 0x000fe400097fe4ff */
[----:B------:R-:W-:Y:S02]  /*11db0*/  IADD3.X R233, R233, UR40, RZ, P3, !PT ;  /* 0x00000028e9e97c10 */ /* 0x000fe40009ffe4ff */
[----:B------:R-:W-:Y:S02]  /*11dc0*/  IADD3 R232, P4, R232, UR13, RZ ;  /* 0x0000000de8e87c10 */ /* 0x000fe4000ff9e0ff */
[----:B------:R-:W-:Y:S02]  /*11dd0*/  IADD3 R230, P5, R230, UR13, RZ ;  /* 0x0000000de6e67c10 */ /* 0x000fe4000ffbe0ff */
[----:B------:R-:W-:-:S02]  /*11de0*/  IADD3 R228, P6, R228, UR13, RZ ;  /* 0x0000000de4e47c10 */ /* 0x000fc4000ffde0ff */
[----:B------:R-:W-:Y:S02]  /*11df0*/  IADD3 R226, P1, R226, UR13, RZ ;  /* 0x0000000de2e27c10 */ /* 0x000fe4000ff3e0ff */
[----:B------:R-:W-:Y:S02]  /*11e00*/  IADD3 R224, P2, R224, UR13, RZ ;  /* 0x0000000de0e07c10 */ /* 0x000fe4000ff5e0ff */
[----:B------:R-:W-:Y:S02]  /*11e10*/  IADD3 R222, P3, R222, UR13, RZ ;  /* 0x0000000ddede7c10 */ /* 0x000fe4000ff7e0ff */
[----:B------:R-:W-:Y:S02]  /*11e20*/  ISETP.NE.U32.AND P0, PT, R4, R7, PT ;  /* 0x000000070400720c */ /* 0x000fe40003f05070 */
[----:B------:R-:W-:Y:S02]  /*11e30*/  IADD3.X R231, R231, UR40, RZ, P4, !PT ;  /* 0x00000028e7e77c10 */ /* 0x000fe4000a7fe4ff */
[----:B------:R-:W-:-:S02]  /*11e40*/  IADD3.X R229, R229, UR40, RZ, P5, !PT ;  /* 0x00000028e5e57c10 */ /* 0x000fc4000affe4ff */
[----:B------:R-:W-:Y:S02]  /*11e50*/  IADD3.X R227, R227, UR40, RZ, P6, !PT ;  /* 0x00000028e3e37c10 */ /* 0x000fe4000b7fe4ff */
[----:B------:R-:W-:Y:S02]  /*11e60*/  IADD3.X R225, R225, UR40, RZ, P1, !PT ;  /* 0x00000028e1e17c10 */ /* 0x000fe40008ffe4ff */
[----:B------:R-:W-:Y:S02]  /*11e70*/  IADD3.X R223, R223, UR40, RZ, P2, !PT ;  /* 0x00000028dfdf7c10 */ /* 0x000fe400097fe4ff */
[----:B------:R-:W-:Y:S02]  /*11e80*/  IADD3.X R221, R221, UR40, RZ, P3, !PT ;  /* 0x00000028dddd7c10 */ /* 0x000fe40009ffe4ff */
[----:B------:R-:W-:Y:S02]  /*11e90*/  IADD3 R220, P4, R220, UR13, RZ ;  /* 0x0000000ddcdc7c10 */ /* 0x000fe4000ff9e0ff */
[----:B------:R-:W-:-:S02]  /*11ea0*/  IADD3 R218, P5, R218, UR13, RZ ;  /* 0x0000000ddada7c10 */ /* 0x000fc4000ffbe0ff */
[----:B------:R-:W-:Y:S02]  /*11eb0*/  IADD3 R216, P6, R216, UR13, RZ ;  /* 0x0000000dd8d87c10 */ /* 0x000fe4000ffde0ff */
[----:B------:R-:W-:Y:S02]  /*11ec0*/  IADD3 R214, P1, R214, UR13, RZ ;  /* 0x0000000dd6d67c10 */ /* 0x000fe4000ff3e0ff */
[----:B------:R-:W-:Y:S02]  /*11ed0*/  IADD3 R212, P2, R212, UR13, RZ ;  /* 0x0000000dd4d47c10 */ /* 0x000fe4000ff5e0ff */
[----:B------:R-:W-:Y:S02]  /*11ee0*/  IADD3 R210, P3, R210, UR13, RZ ;  /* 0x0000000dd2d27c10 */ /* 0x000fe4000ff7e0ff */
        /* <DEDUP_REMOVED lines=10> */
[----:B------:R-:W-:Y:S01]  /*11f90*/  IADD3 R200, P2, R200, UR13, RZ ;  /* 0x0000000dc8c87c10 */ /* 0x000fe2000ff5e0ff */
[----:B------:R-:W-:Y:S02]  /*11fa0*/  WARPGROUP.DEPBAR.LE gsb0, 0x0 ;  /* 0x00008000000079c5 */ /* 0x000fe40000010000 */
[----:B------:R-:W-:Y:S02]  /*11fb0*/  IADD3.X R207, R207, UR40, RZ, P4, !PT ;  /* 0x00000028cfcf7c10 */ /* 0x000fe4000a7fe4ff */
[----:B------:R-:W-:Y:S02]  /*11fc0*/  IADD3.X R205, R205, UR40, RZ, P5, !PT ;  /* 0x00000028cdcd7c10 */ /* 0x000fe4000affe4ff */
[----:B------:R-:W-:-:S02]  /*11fd0*/  IADD3.X R203, R203, UR40, RZ, P6, !PT ;  /* 0x00000028cbcb7c10 */ /* 0x000fc4000b7fe4ff */
[----:B------:R-:W-:Y:S02]  /*11fe0*/  IADD3.X R201, R201, UR40, RZ, P1, !PT ;  /* 0x00000028c9c97c10 */ /* 0x000fe40008ffe4ff */
[----:B------:R-:W-:Y:S02]  /*11ff0*/  IADD3.X R199, R199, UR40, RZ, P2, !PT ;  /* 0x00000028c7c77c10 */ /* 0x000fe400097fe4ff */
[----:B--2---:R-:W-:-:S04]  /*12000*/  IADD3 R198, P3, R198, UR13, RZ ;  /* 0x0000000dc6c67c10 */ /* 0x004fc8000ff7e0ff */
[----:B------:R-:W-:Y:S01]  /*12010*/  IADD3.X R197, R197, UR40, RZ, P3, !PT ;  /* 0x00000028c5c57c10 */ /* 0x000fe20009ffe4ff */
[----:B0-----:R-:W-:Y:S08]  /*12020*/  @P0 BRA `(.L_x_2) ;  /* 0xffffff5800140947 */ /* 0x001ff0000383ffff */
.L_x_1:
[----:B------:R-:W2:Y:S01]  /*12030*/  LDL.LU R8, [R1+0x59c] ;  /* 0x00059c0001087983 */ /* 0x000ea20000300800 */
[----:B------:R-:W0:Y:S01]  /*12040*/  S2R R4, SR_TID.X ;  /* 0x0000000000047919 */ /* 0x000e220000002100 */
[----:B------:R-:W-:Y:S01]  /*12050*/  F2FP.SATFINITE.E4M3.F32.PACK_AB_MERGE_C R58, R59, R58, RZ ;  /* 0x0000003a3b3a723e */ /* 0x000fe200048070ff */
[----:B------:R-:W-:Y:S01]  /*12060*/  ULDC.64 UR6, c[0x0][0x228] ;  /* 0x00008a0000067ab9 */ /* 0x000fe20000000a00 */
[----:B------:R-:W-:Y:S01]  /*12070*/  F2FP.SATFINITE.E4M3.F32.PACK_AB_MERGE_C R63, R63, R62, RZ ;  /* 0x0000003e3f3f723e */ /* 0x000fe200048070ff */
[----:B------:R-:W3:Y:S01]  /*12080*/  LDL.LU R7, [R1+0x598] ;  /* 0x0005980001077983 */ /* 0x000ee20000300800 */
[----:B------:R-:W-:Y:S01]  /*12090*/  F2FP.SATFINITE.E4M3.F32.PACK_AB_MERGE_C R56, R57, R56, RZ ;  /* 0x000000383938723e */ /* 0x000fe200048070ff */
[----:B------:R-:W-:Y:S01]  /*120a0*/  ULDC UR4, c[0x0][0x244] ;  /* 0x0000910000047ab9 */ /* 0x000fe20000000800 */
[----:B------:R-:W-:Y:S01]  /*120b0*/  F2FP.SATFINITE.E4M3.F32.PACK_AB_MERGE_C R61, R61, R60, RZ ;  /* 0x0000003c3d3d723e */ /* 0x000fe200048070ff */
[----:B-----5:R-:W-:Y:S01]  /*120c0*/  VIADD R22, R0, 0x5 ;  /* 0x0000000500167836 */ /* 0x020fe20000000000 */
[----:B------:R-:W-:-:S02]  /*120d0*/  F2FP.SATFINITE.E4M3.F32.PACK_AB_MERGE_C R24, R25, R24, RZ ;  /* 0x000000181918723e */ /* 0x000fc400048070ff */
[----:B------:R-:W-:Y:S02]  /*120e0*/  F2FP.SATFINITE.E4M3.F32.PACK_AB_MERGE_C R26, R27, R26, RZ ;  /* 0x0000001a1b1a723e */ /* 0x000fe400048070ff */
[----:B------:R-:W-:Y:S02]  /*120f0*/  F2FP.SATFINITE.E4M3.F32.PACK_AB_MERGE_C R29, R29, R28, RZ ;  /* 0x0000001c1d1d723e */ /* 0x000fe400048070ff */
[----:B------:R-:W-:Y:S02]  /*12100*/  F2FP.SATFINITE.E4M3.F32.PACK_AB_MERGE_C R31, R31, R30, RZ ;  /* 0x0000001e1f1f723e */ /* 0x000fe400048070ff */
[----:B------:R-:W-:Y:S02]  /*12110*/  PRMT R57, R58, 0x5410, R63 ;  /* 0x000054103a397816 */ /* 0x000fe4000000003f */
[----:B------:R-:W-:Y:S02]  /*12120*/  PRMT R56, R56, 0x5410, R61 ;  /* 0x0000541038387816 */ /* 0x000fe4000000003d */
[----:B------:R-:W-:Y:S01]  /*12130*/  PRMT R58, R24, 0x5410, R29 ;  /* 0x00005410183a7816 */ /* 0x000fe2000000001d */
[----:B------:R-:W-:Y:S01]  /*12140*/  VIADD R24, R0, 0x6 ;  /* 0x0000000600187836 */ /* 0x000fe20000000000 */
[----:B------:R-:W-:Y:S01]  /*12150*/  PRMT R59, R26, 0x5410, R31 ;  /* 0x000054101a3b7816 */ /* 0x000fe2000000001f */
[----:B------:R-:W-:Y:S01]  /*12160*/  VIADD R26, R0, 0x9 ;  /* 0x00000009001a7836 */ /* 0x000fe20000000000 */
[----:B------:R-:W-:-:S02]  /*12170*/  F2FP.SATFINITE.E4M3.F32.PACK_AB_MERGE_C R66, R67, R66, RZ ;  /* 0x000000424342723e */ /* 0x000fc400048070ff */
[----:B------:R-:W-:Y:S02]  /*12180*/  F2FP.SATFINITE.E4M3.F32.PACK_AB_MERGE_C R71, R71, R70, RZ ;  /* 0x000000464747723e */ /* 0x000fe400048070ff */
[----:B------:R-:W-:Y:S02]  /*12190*/  F2FP.SATFINITE.E4M3.F32.PACK_AB_MERGE_C R64, R65, R64, RZ ;  /* 0x000000404140723e */ /* 0x000fe400048070ff */
[----:B------:R-:W-:Y:S01]  /*121a0*/  F2FP.SATFINITE.E4M3.F32.PACK_AB_MERGE_C R69, R69, R68, RZ ;  /* 0x000000444545723e */ /* 0x000fe200048070ff */
[C---:B0-----:R-:W-:Y:S01]  /*121b0*/  IMAD.SHL.U32 R3, R4.reuse, 0x40, RZ ;  /* 0x0000004004037824 */ /* 0x041fe200078e00ff */
[----:B------:R-:W-:Y:S02]  /*121c0*/  F2FP.SATFINITE.E4M3.F32.PACK_AB_MERGE_C R32, R33, R32, RZ ;  /* 0x000000202120723e */ /* 0x000fe400048070ff */
[----:B------:R-:W-:Y:S02]  /*121d0*/  F2FP.SATFINITE.E4M3.F32.PACK_AB_MERGE_C R34, R35, R34, RZ ;  /* 0x000000222322723e */ /* 0x000fe400048070ff */
[----:B------:R-:W-:Y:S01]  /*121e0*/  LOP3.LUT R5, R3, 0x400, RZ, 0xc0, !PT ;  /* 0x0000040003057812 */ /* 0x000fe200078ec0ff */
[----:B------:R-:W-:Y:S01]  /*121f0*/  IMAD.SHL.U32 R3, R4, 0x8, RZ ;  /* 0x0000000804037824 */ /* 0x000fe200078e00ff */
[----:B------:R-:W-:Y:S01]  /*12200*/  F2FP.SATFINITE.E4M3.F32.PACK_AB_MERGE_C R37, R37, R36, RZ ;  /* 0x000000242525723e */ /* 0x000fe200048070ff */
[----:B------:R-:W-:Y:S01]  /*12210*/  VIADD R4, R0, 0x3 ;  /* 0x0000000300047836 */ /* 0x000fe20000000000 */
[----:B------:R-:W-:-:S02]  /*12220*/  F2FP.SATFINITE.E4M3.F32.PACK_AB_MERGE_C R39, R39, R38, RZ ;  /* 0x000000262727723e */ /* 0x000fc400048070ff */
[----:B------:R-:W-:Y:S02]  /*12230*/  LOP3.LUT R3, R3, 0x300, RZ, 0xc0, !PT ;  /* 0x0000030003037812 */ /* 0x000fe400078ec0ff */
[----:B------:R-:W-:Y:S02]  /*12240*/  PRMT R65, R66, 0x5410, R71 ;  /* 0x0000541042417816 */ /* 0x000fe40000000047 */
[----:B------:R-:W-:Y:S02]  /*12250*/  PRMT R64, R64, 0x5410, R69 ;  /* 0x0000541040407816 */ /* 0x000fe40000000045 */
[----:B------:R-:W-:Y:S02]  /*12260*/  PRMT R66, R32, 0x5410, R37 ;  /* 0x0000541020427816 */ /* 0x000fe40000000025 */
[----:B------:R-:W-:Y:S02]  /*12270*/  PRMT R67, R34, 0x5410, R39 ;  /* 0x0000541022437816 */ /* 0x000fe40000000027 */
[----:B------:R-:W-:-:S02]  /*12280*/  F2FP.SATFINITE.E4M3.F32.PACK_AB_MERGE_C R74, R75, R74, RZ ;  /* 0x0000004a4b4a723e */ /* 0x000fc400048070ff */
[----:B------:R-:W-:Y:S02]  /*12290*/  F2FP.SATFINITE.E4M3.F32.PACK_AB_MERGE_C R79, R79, R78, RZ ;  /* 0x0000004e4f4f723e */ /* 0x000fe400048070ff */
[----:B------:R-:W-:Y:S02]  /*122a0*/  F2FP.SATFINITE.E4M3.F32.PACK_AB_MERGE_C R72, R73, R72, RZ ;  /* 0x000000484948723e */ /* 0x000fe400048070ff */
[----:B------:R-:W-:Y:S02]  /*122b0*/  F2FP.SATFINITE.E4M3.F32.PACK_AB_MERGE_C R77, R77, R76, RZ ;  /* 0x0000004c4d4d723e */ /* 0x000fe400048070ff */
[----:B------:R-:W-:Y:S02]  /*122c0*/  F2FP.SATFINITE.E4M3.F32.PACK_AB_MERGE_C R40, R41, R40, RZ ;  /* 0x000000282928723e */ /* 0x000fe400048070ff */
[----:B------:R-:W-:Y:S02]  /*122d0*/  F2FP.SATFINITE.E4M3.F32.PACK_AB_MERGE_C R42, R43, R42, RZ ;  /* 0x0000002a2b2a723e */ /* 0x000fe400048070ff */
[----:B------:R-:W-:-:S02]  /*122e0*/  F2FP.SATFINITE.E4M3.F32.PACK_AB_MERGE_C R45, R45, R44, RZ ;  /* 0x0000002c2d2d723e */ /* 0x000fc400048070ff */
[----:B------:R-:W-:Y:S02]  /*122f0*/  F2FP.SATFINITE.E4M3.F32.PACK_AB_MERGE_C R47, R47, R46, RZ ;  /* 0x0000002e2f2f723e */ /* 0x000fe400048070ff */
        /* <DEDUP_REMOVED lines=16> */
[----:B--2---:R-:W-:-:S02]  /*12400*/  LOP3.LUT R2, R8, 0xf0, RZ, 0xc0, !PT ;  /* 0x000000f008027812 */ /* 0x004fc400078ec0ff */
[----:B------:R-:W0:Y:S02]  /*12410*/  S2R R8, SR_TID.X ;  /* 0x0000000000087919 */ /* 0x000e240000002100 */
[----:B------:R-:W-:Y:S01]  /*12420*/  IADD3 R2, R5, UR12, R2 ;  /* 0x0000000c05027c10 */ /* 0x000fe2000fffe002 */
[C---:B------:R-:W-:Y:S01]  /*12430*/  VIADD R5, R0.reuse, 0x4 ;  /* 0x0000000400057836 */ /* 0x040fe20000000000 */
[----:B------:R-:W-:Y:S01]  /*12440*/  BAR.SYNC.DEFER_BLOCKING 0x0 ;  /* 0x0000000000007b1d */ /* 0x000fe20000010000 */
[----:B---3--:R-:W-:Y:S02]  /*12450*/  ISETP.GE.AND P0, PT, R7, UR6, PT ;  /* 0x0000000607007c0c */ /* 0x008fe4000bf06270 */
[----:B------:R-:W-:Y:S02]  /*12460*/  IMAD.IADD R25, R3, 0x1, R2 ;  /* 0x0000000103197824 */ /* 0x000fe400078e0202 */
[C---:B------:R-:W-:Y:S01]  /*12470*/  VIADD R2, R0.reuse, 0x1 ;  /* 0x0000000100027836 */ /* 0x040fe20000000000 */
[----:B------:R-:W-:Y:S01]  /*12480*/  ULDC UR6, c[0x0][0x248] ;  /* 0x0000920000067ab9 */ /* 0x000fe20000000800 */
[----:B------:R-:W-:Y:S01]  /*12490*/  VIADD R3, R0, 0x2 ;  /* 0x0000000200037836 */ /* 0x000fe20000000000 */
[----:B------:R-:W-:Y:S01]  /*124a0*/  ISETP.LT.AND P5, PT, R4, UR7, !P0 ;  /* 0x0000000704007c0c */ /* 0x000fe2000c7a1270 */
[----:B------:R-:W-:Y:S01]  /*124b0*/  IMAD R4, R0, UR6, RZ ;  /* 0x0000000600047c24 */ /* 0x000fe2000f8e02ff */
[----:B------:R-:W-:Y:S01]  /*124c0*/  ISETP.LT.AND P2, PT, R2, UR7, !P0 ;  /* 0x0000000702007c0c */ /* 0x000fe2000c741270 */
[----:B------:R-:W-:Y:S01]  /*124d0*/  IMAD R2, R7, UR4, RZ ;  /* 0x0000000407027c24 */ /* 0x000fe2000f8e02ff */
[----:B------:R-:W-:Y:S01]  /*124e0*/  ULDC.64 UR4, c[0x0][0x220] ;  /* 0x0000880000047ab9 */ /* 0x000fe20000000a00 */
[----:B------:R-:W-:Y:S01]  /*124f0*/  ISETP.LT.AND P1, PT, R3, UR7, !P0 ;  /* 0x0000000703007c0c */ /* 0x000fe2000c721270 */
[----:B------:R-:W-:Y:S01]  /*12500*/  VIADD R17, R4, UR6 ;  /* 0x0000000604117c36 */ /* 0x000fe20008000000 */
[----:B------:R-:W-:-:S02]  /*12510*/  ISETP.LT.AND P4, PT, R5, UR7, !P0 ;  /* 0x0000000705007c0c */ /* 0x000fc4000c781270 */
[----:B------:R-:W-:Y:S01]  /*12520*/  IADD3 R3, P3, R2, UR4, RZ ;  /* 0x0000000402037c10 */ /* 0x000fe2000ff7e0ff */
[----:B------:R-:W-:-:S03]  /*12530*/  VIADD R23, R17, UR6 ;  /* 0x0000000611177c36 */ /* 0x000fc60008000000 */
[----:B------:R-:W-:Y:S02]  /*12540*/  LEA.HI.X.SX32 R2, R2, UR5, 0x1, P3 ;  /* 0x0000000502027c11 */ /* 0x000fe400098f0eff */
[----:B------:R-:W-:Y:S01]  /*12550*/  IADD3 R18, P6, R4, R3, RZ ;  /* 0x0000000304127210 */ /* 0x000fe20007fde0ff */
[----:B------:R-:W-:Y:S01]  /*12560*/  STSM.16.M88.4 [R25], R56 ;  /* 0x0000003819007844 */ /* 0x000fe20000000200 */
[----:B------:R-:W-:Y:S01]  /*12570*/  BAR.SYNC.DEFER_BLOCKING 0x0 ;  /* 0x0000000000007b1d */ /* 0x000fe20000010000 */
[----:B0-----:R-:W-:Y:S02]  /*12580*/  LOP3.LUT R8, R8, 0x7f, RZ, 0xc0, !PT ;  /* 0x0000007f08087812 */ /* 0x001fe400078ec0ff */
[----:B------:R-:W-:Y:S02]  /*12590*/  LEA.HI.X.SX32 R19, R4, R2, 0x1, P6 ;  /* 0x0000000204137211 */ /* 0x000fe400030f0eff */
[----:B------:R-:W-:Y:S02]  /*125a0*/  LEA R16, R8, UR12, 0x4 ;  /* 0x0000000c08107c11 */ /* 0x000fe4000f8e20ff */
[----:B------:R-:W-:-:S02]  /*125b0*/  ISETP.LT.AND P3, PT, R0, UR7, !P0 ;  /* 0x0000000700007c0c */ /* 0x000fc4000c761270 */
[----:B------:R-:W-:-:S04]  /*125c0*/  IADD3 R20, P6, R17, R3, RZ ;  /* 0x0000000311147210 */ /* 0x000fc80007fde0ff */
[----:B------:R-:W-:Y:S01]  /*125d0*/  LEA.HI.X.SX32 R21, R17, R2, 0x1, P6 ;  /* 0x0000000211157211 */ /* 0x000fe200030f0eff */
[----:B------:R-:W-:Y:S01]  /*125e0*/  VIADD R17, R23, UR6 ;  /* 0x0000000617117c36 */ /* 0x000fe20008000000 */
[----:B------:R-:W0:Y:S01]  /*125f0*/  LDS.128 R8, [R16] ;  /* 0x0000000010087984 */ /* 0x000e220000000c00 */
[----:B------:R-:W-:Y:S06]  /*12600*/  BAR.SYNC.DEFER_BLOCKING 0x0 ;  /* 0x0000000000007b1d */ /* 0x000fec0000010000 */
[----:B------:R-:W-:Y:S02]  /*12610*/  STSM.16.M88.4 [R25], R64 ;  /* 0x0000004019007844 */ /* 0x000fe40000000200 */
[----:B------:R-:W-:Y:S01]  /*12620*/  BAR.SYNC.DEFER_BLOCKING 0x0 ;  /* 0x0000000000007b1d */ /* 0x000fe20000010000 */
[----:B0-----:R-:W-:-:S02]  /*12630*/  PRMT R29, R8, 0x7770, RZ ;  /* 0x00007770081d7816 */ /* 0x001fc400000000ff */
[----:B------:R-:W-:Y:S02]  /*12640*/  PRMT R27, R8, 0x7771, RZ ;  /* 0x00007771081b7816 */ /* 0x000fe400000000ff */
[----:B------:R-:W-:Y:S01]  /*12650*/  PRMT R31, R9, 0x7770, RZ ;  /* 0x00007770091f7816 */ /* 0x000fe200000000ff */
[----:B------:R-:W0:Y:S02]  /*12660*/  LDS.128 R12, [R16] ;  /* 0x00000000100c7984 */ /* 0x000e240000000c00 */
[----:B------:R-:W-:Y:S06]  /*12670*/  BAR.SYNC.DEFER_BLOCKING 0x0 ;  /* 0x0000000000007b1d */ /* 0x000fec0000010000 */
[----:B------:R-:W-:Y:S02]  /*12680*/  STSM.16.M88.4 [R25], R72 ;  /* 0x0000004819007844 */ /* 0x000fe40000000200 */
[----:B------:R-:W-:Y:S06]  /*12690*/  BAR.SYNC.DEFER_BLOCKING 0x0 ;  /* 0x0000000000007b1d */ /* 0x000fec0000010000 */
[----:B------:R-:W1:Y:S02]  /*126a0*/  LDS.128 R4, [R16] ;  /* 0x0000000010047984 */ /* 0x000e640000000c00 */
[----:B------:R-:W-:Y:S06]  /*126b0*/  BAR.SYNC.DEFER_BLOCKING 0x0 ;  /* 0x0000000000007b1d */ /* 0x000fec0000010000 */
[----:B------:R2:W-:Y:S02]  /*126c0*/  STSM.16.M88.4 [R25], R80 ;  /* 0x0000005019007844 */ /* 0x0005e40000000200 */
[----:B------:R-:W-:Y:S01]  /*126d0*/  BAR.SYNC.DEFER_BLOCKING 0x0 ;  /* 0x0000000000007b1d */ /* 0x000fe20000010000 */
[----:B--2---:R-:W-:-:S05]  /*126e0*/  VIADD R25, R0, 0x7 ;  /* 0x0000000700197836 */ /* 0x004fca0000000000 */
[----:B------:R2:W-:Y:S01]  /*126f0*/  @P3 STG.E.U8 desc[UR14][R18.64], R29 ;  /* 0x0000001d12003986 */ /* 0x0005e2000c10110e */
[----:B------:R-:W-:Y:S02]  /*12700*/  ISETP.LT.AND P3, PT, R22, UR7, !P0 ;  /* 0x0000000716007c0c */ /* 0x000fe4000c761270 */
[-C--:B------:R-:W-:Y:S01]  /*12710*/  IADD3 R22, P6, R23, R3.reuse, RZ ;  /* 0x0000000317167210 */ /* 0x080fe20007fde0ff */
[----:B------:R3:W-:Y:S01]  /*12720*/  @P2 STG.E.U8 desc[UR14][R20.64], R27 ;  /* 0x0000001b14002986 */ /* 0x0007e2000c10110e */
[----:B------:R-:W-:Y:S01]  /*12730*/  ISETP.LT.AND P2, PT, R24, UR7, !P0 ;  /* 0x0000000718007c0c */ /* 0x000fe2000c741270 */
[----:B------:R-:W-:Y:S01]  /*12740*/  VIADD R24, R17, UR6 ;  /* 0x0000000611187c36 */ /* 0x000fe20008000000 */
[----:B------:R-:W-:Y:S02]  /*12750*/  LEA.HI.X.SX32 R23, R23, R2, 0x1, P6 ;  /* 0x0000000217177211 */ /* 0x000fe400030f0eff */
[----:B--2---:R-:W-:-:S03]  /*12760*/  IADD3 R18, P6, R17, R3, RZ ;  /* 0x0000000311127210 */ /* 0x004fc60007fde0ff */
[----:B------:R2:W-:Y:S01]  /*12770*/  @P1 STG.E.U8 desc[UR14][R22.64], R31 ;  /* 0x0000001f16001986 */ /* 0x0005e2000c10110e */
[----:B------:R-:W-:Y:S02]  /*12780*/  PRMT R29, R9, 0x7771, RZ ;  /* 0x00007771091d7816 */ /* 0x000fe400000000ff */
[-C--:B------:R-:W-:Y:S01]  /*12790*/  LEA.HI.X.SX32 R19, R17, R2.reuse, 0x1, P6 ;  /* 0x0000000211137211 */ /* 0x080fe200030f0eff */
[C---:B------:R-:W-:Y:S01]  /*127a0*/  VIADD R17, R24.reuse, UR6 ;  /* 0x0000000618117c36 */ /* 0x040fe20008000000 */
[-C--:B---3--:R-:W-:Y:S02]  /*127b0*/  IADD3 R20, P6, R24, R3.reuse, RZ ;  /* 0x0000000318147210 */ /* 0x088fe40007fde0ff */
[----:B------:R-:W-:Y:S01]  /*127c0*/  ISETP.LT.AND P1, PT, R25, UR7, !P0 ;  /* 0x0000000719007c0c */ /* 0x000fe2000c721270 */
[----:B------:R-:W-:Y:S01]  /*127d0*/  VIADD R25, R0, 0x8 ;  /* 0x0000000800197836 */ /* 0x000fe20000000000 */
[----:B------:R-:W-:Y:S01]  /*127e0*/  LEA.HI.X.SX32 R21, R24, R2, 0x1, P6 ;  /* 0x0000000218157211 */ /* 0x000fe200030f0eff */
[----:B------:R3:W-:Y:S01]  /*127f0*/  @P5 STG.E.U8 desc[UR14][R18.64], R29 ;  /* 0x0000001d12005986 */ /* 0x0007e2000c10110e */
[----:B------:R-:W-:-:S02]  /*12800*/  IADD3 R24, P6, R17, R3, RZ ;  /* 0x0000000311187210 */ /* 0x000fc40007fde0ff */
[----:B------:R-:W-:Y:S02]  /*12810*/  ISETP.LT.AND P5, PT, R25, UR7, !P0 ;  /* 0x0000000719007c0c */ /* 0x000fe4000c7a1270 */
[C---:B------:R-:W-:Y:S01]  /*12820*/  LEA.HI.X.SX32 R25, R17.reuse, R2, 0x1, P6 ;  /* 0x0000000211197211 */ /* 0x040fe200030f0eff */
[----:B------:R-:W-:Y:S01]  /*12830*/  VIADD R17, R17, UR6 ;  /* 0x0000000611117c36 */ /* 0x000fe20008000000 */
[C---:B------:R-:W-:Y:S02]  /*12840*/  PRMT R27, R10.reuse, 0x7770, RZ ;  /* 0x000077700a1b7816 */ /* 0x040fe400000000ff */
[----:B--2---:R-:W-:Y:S01]  /*12850*/  PRMT R23, R10, 0x7771, RZ ;  /* 0x000077710a177816 */ /* 0x004fe200000000ff */
[----:B------:R-:W-:Y:S01]  /*12860*/  VIADD R22, R17, UR6 ;  /* 0x0000000611167c36 */ /* 0x000fe20008000000 */
[----:B------:R-:W-:Y:S01]  /*12870*/  PRMT R31, R11, 0x7771, RZ ;  /* 0x000077710b1f7816 */ /* 0x000fe200000000ff */
[----:B---3--:R-:W-:Y:S01]  /*12880*/  VIADD R19, R0, 0xa ;  /* 0x0000000a00137836 */ /* 0x008fe20000000000 */
[----:B------:R-:W-:Y:S01]  /*12890*/  IADD3 R18, P6, R17, R3, RZ ;  /* 0x0000000311127210 */ /* 0x000fe20007fde0ff */
[----:B------:R2:W-:Y:S01]  /*128a0*/  @P4 STG.E.U8 desc[UR14][R20.64], R27 ;  /* 0x0000001b14004986 */ /* 0x0005e2000c10110e */
[----:B------:R-:W-:Y:S01]  /*128b0*/  ISETP.LT.AND P4, PT, R26, UR7, !P0 ;  /* 0x000000071a007c0c */ /* 0x000fe2000c781270 */
[----:B------:R-:W-:Y:S01]  /*128c0*/  VIADD R26, R0, 0xb ;  /* 0x0000000b001a7836 */ /* 0x000fe20000000000 */
[----:B------:R-:W-:Y:S01]  /*128d0*/  PRMT R29, R8, 0x7772, RZ ;  /* 0x00007772081d7816 */ /* 0x000fe200000000ff */
[----:B------:R3:W-:Y:S01]  /*128e0*/  @P3 STG.E.U8 desc[UR14][R24.64], R23 ;  /* 0x0000001718003986 */ /* 0x0007e2000c10110e */
[----:B------:R-:W-:-:S02]  /*128f0*/  ISETP.LT.AND P3, PT, R19, UR7, !P0 ;  /* 0x0000000713007c0c */ /* 0x000fc4000c761270 */
[-C--:B------:R-:W-:Y:S01]  /*12900*/  LEA.HI.X.SX32 R19, R17, R2.reuse, 0x1, P6 ;  /* 0x0000000211137211 */ /* 0x080fe200030f0eff */
[C---:B------:R-:W-:Y:S01]  /*12910*/  VIADD R17, R22.reuse, UR6 ;  /* 0x0000000616117c36 */ /* 0x040fe20008000000 */
[----:B--2---:R-:W-:Y:S02]  /*12920*/  PRMT R27, R11, 0x7770, RZ ;  /* 0x000077700b1b7816 */ /* 0x004fe400000000ff */
[-C--:B------:R-:W-:Y:S01]  /*12930*/  IADD3 R20, P6, R22, R3.reuse, RZ ;  /* 0x0000000316147210 */ /* 0x080fe20007fde0ff */
[----:B---3--:R-:W-:Y:S02]  /*12940*/  VIADD R24, R0, 0xc ;  /* 0x0000000c00187836 */ /* 0x008fe40000000000 */
[----:B------:R2:W-:Y:S01]  /*12950*/  @P2 STG.E.U8 desc[UR14][R18.64], R27 ;  /* 0x0000001b12002986 */ /* 0x0005e2000c10110e */
[----:B------:R-:W-:Y:S02]  /*12960*/  LEA.HI.X.SX32 R21, R22, R2, 0x1, P6 ;  /* 0x0000000216157211 */ /* 0x000fe400030f0eff */
[----:B------:R-:W-:Y:S01]  /*12970*/  ISETP.LT.AND P2, PT, R26, UR7, !P0 ;  /* 0x000000071a007c0c */ /* 0x000fe2000c741270 */
[C---:B------:R-:W-:Y:S01]  /*12980*/  VIADD R26, R17.reuse, UR6 ;  /* 0x00000006111a7c36 */ /* 0x040fe20008000000 */
[----:B------:R-:W-:Y:S01]  /*12990*/  IADD3 R22, P6, R17, R3, RZ ;  /* 0x0000000311167210 */ /* 0x000fe20007fde0ff */
[----:B------:R3:W-:Y:S01]  /*129a0*/  @P1 STG.E.U8 desc[UR14][R20.64], R31 ;  /* 0x0000001f14001986 */ /* 0x0007e2000c10110e */
[----:B------:R-:W-:-:S02]  /*129b0*/  ISETP.LT.AND P1, PT, R24, UR7, !P0 ;  /* 0x0000000718007c0c */ /* 0x000fc4000c721270 */
[-C--:B------:R-:W-:Y:S01]  /*129c0*/  LEA.HI.X.SX32 R23, R17, R2.reuse, 0x1, P6 ;  /* 0x0000000211177211 */ /* 0x080fe200030f0eff */
[----:B------:R-:W-:Y:S01]  /*129d0*/  VIADD R17, R0, 0xd ;  /* 0x0000000d00117836 */ /* 0x000fe20000000000 */
[-C--:B------:R-:W-:Y:S02]  /*129e0*/  IADD3 R24, P6, R26, R3.reuse, RZ ;  /* 0x000000031a187210 */ /* 0x080fe40007fde0ff */
[----:B--2---:R-:W-:Y:S01]  /*129f0*/  PRMT R27, R8, 0x7773, RZ ;  /* 0x00007773081b7816 */ /* 0x004fe200000000ff */
[----:B------:R2:W-:Y:S01]  /*12a00*/  @P5 STG.E.U8 desc[UR14][R22.64], R29 ;  /* 0x0000001d16005986 */ /* 0x0005e2000c10110e */
[CC--:B------:R-:W-:Y:S01]  /*12a10*/  LEA.HI.X.SX32 R25, R26.reuse, R2.reuse, 0x1, P6 ;  /* 0x000000021a197211 */ /* 0x0c0fe200030f0eff */
[----:B------:R-:W-:Y:S01]  /*12a20*/  VIADD R26, R26, UR6 ;  /* 0x000000061a1a7c36 */ /* 0x000fe20008000000 */
[----:B------:R-:W-:Y:S01]  /*12a30*/  ISETP.LT.AND P5, PT, R17, UR7, !P0 ;  /* 0x0000000711007c0c */ /* 0x000fe2000c7a1270 */
[----:B------:R-:W-:Y:S01]  /*12a40*/  VIADD R8, R0, 0xe ;  /* 0x0000000e00087836 */ /* 0x000fe20000000000 */
[----:B---3--:R-:W-:Y:S01]  /*12a50*/  PRMT R31, R9, 0x7772, RZ ;  /* 0x00007772091f7816 */ /* 0x008fe200000000ff */
[C---:B------:R-:W-:Y:S01]  /*12a60*/  VIADD R17, R26.reuse, UR6 ;  /* 0x000000061a117c36 */ /* 0x040fe20008000000 */
[-C--:B------:R-:W-:Y:S01]  /*12a70*/  IADD3 R18, P6, R26, R3.reuse, RZ ;  /* 0x000000031a127210 */ /* 0x080fe20007fde0ff */
[----:B------:R3:W-:Y:S01]  /*12a80*/  @P4 STG.E.U8 desc[UR14][R24.64], R27 ;  /* 0x0000001b18004986 */ /* 0x0007e2000c10110e */
[----:B------:R-:W-:Y:S01]  /*12a90*/  ISETP.LT.AND P4, PT, R8, UR7, !P0 ;  /* 0x0000000708007c0c */ /* 0x000fe2000c781270 */
[----:B------:R-:W-:Y:S01]  /*12aa0*/  VIADD R20, R0, 0xf ;  /* 0x0000000f00147836 */ /* 0x000fe20000000000 */
[-C--:B------:R-:W-:Y:S01]  /*12ab0*/  LEA.HI.X.SX32 R19, R26, R2.reuse, 0x1, P6 ;  /* 0x000000021a137211 */ /* 0x080fe200030f0eff */
[C---:B------:R-:W-:Y:S01]  /*12ac0*/  VIADD R21, R17.reuse, UR6 ;  /* 0x0000000611157c36 */ /* 0x040fe20008000000 */
[-C--:B------:R-:W-:Y:S01]  /*12ad0*/  IADD3 R8, P6, R17, R3.reuse, RZ ;  /* 0x0000000311087210 */ /* 0x080fe20007fde0ff */
[----:B--2---:R-:W-:Y:S01]  /*12ae0*/  VIADD R22, R0, 0x10 ;  /* 0x0000001000167836 */ /* 0x004fe20000000000 */
[----:B------:R-:W-:Y:S01]  /*12af0*/  PRMT R29, R9, 0x7773, RZ ;  /* 0x00007773091d7816 */ /* 0x000fe200000000ff */
[----:B------:R2:W-:Y:S01]  /*12b00*/  @P3 STG.E.U8 desc[UR14][R18.64], R31 ;  /* 0x0000001f12003986 */ /* 0x0005e2000c10110e */
[----:B------:R-:W-:Y:S01]  /*12b10*/  LEA.HI.X.SX32 R9, R17, R2, 0x1, P6 ;  /* 0x0000000211097211 */ /* 0x000fe200030f0eff */
[C---:B------:R-:W-:Y:S01]  /*12b20*/  VIADD R17, R21.reuse, UR6 ;  /* 0x0000000615117c36 */ /* 0x040fe20008000000 */
[----:B------:R-:W-:Y:S01]  /*12b30*/  ISETP.LT.AND P3, PT, R20, UR7, !P0 ;  /* 0x0000000714007c0c */ /* 0x000fe2000c761270 */
[----:B---3--:R-:W-:Y:S01]  /*12b40*/  VIADD R24, R0, 0x11 ;  /* 0x0000001100187836 */ /* 0x008fe20000000000 */
[----:B------:R-:W-:Y:S01]  /*12b50*/  IADD3 R20, P6, R21, R3, RZ ;  /* 0x0000000315147210 */ /* 0x000fe20007fde0ff */
[----:B------:R3:W-:Y:S01]  /*12b60*/  @P2 STG.E.U8 desc[UR14][R8.64], R29 ;  /* 0x0000001d08002986 */ /* 0x0007e2000c10110e */
[----:B------:R-:W-:-:S02]  /*12b70*/  ISETP.LT.AND P2, PT, R22, UR7, !P0 ;  /* 0x0000000716007c0c */ /* 0x000fc4000c741270 */
[-C--:B------:R-:W-:Y:S02]  /*12b80*/  LEA.HI.X.SX32 R21, R21, R2.reuse, 0x1, P6 ;  /* 0x0000000215157211 */ /* 0x080fe400030f0eff */
[CC--:B------:R-:W-:Y:S02]  /*12b90*/  IADD3 R22, P6, R17.reuse, R3.reuse, RZ ;  /* 0x0000000311167210 */ /* 0x0c0fe40007fde0ff */
[C---:B------:R-:W-:Y:S02]  /*12ba0*/  PRMT R27, R10.reuse, 0x7772, RZ ;  /* 0x000077720a1b7816 */ /* 0x040fe400000000ff */
[C---:B------:R-:W-:Y:S01]  /*12bb0*/  LEA.HI.X.SX32 R23, R17.reuse, R2, 0x1, P6 ;  /* 0x0000000211177211 */ /* 0x040fe200030f0eff */
[----:B------:R-:W-:Y:S01]  /*12bc0*/  VIADD R17, R17, UR6 ;  /* 0x0000000611117c36 */ /* 0x000fe20008000000 */
[----:B--2---:R-:W-:Y:S01]  /*12bd0*/  PRMT R19, R10, 0x7773, RZ ;  /* 0x000077730a137816 */ /* 0x004fe200000000ff */
[----:B---3--:R-:W-:Y:S01]  /*12be0*/  VIADD R9, R0, 0x12 ;  /* 0x0000001200097836 */ /* 0x008fe20000000000 */
[----:B------:R2:W-:Y:S01]  /*12bf0*/  @P1 STG.E.U8 desc[UR14][R20.64], R27 ;  /* 0x0000001b14001986 */ /* 0x0005e2000c10110e */
[C---:B------:R-:W-:Y:S01]  /*12c00*/  VIADD R18, R17.reuse, UR6 ;  /* 0x0000000611127c36 */ /* 0x040fe20008000000 */
[----:B------:R-:W-:-:S02]  /*12c10*/  IADD3 R8, P6, R17, R3, RZ ;  /* 0x0000000311087210 */ /* 0x000fc40007fde0ff */
[----:B------:R3:W-:Y:S01]  /*12c20*/  @P5 STG.E.U8 desc[UR14][R22.64], R19 ;  /* 0x0000001316005986 */ /* 0x0007e2000c10110e */
[----:B------:R-:W-:Y:S02]  /*12c30*/  ISETP.LT.AND P5, PT, R9, UR7, !P0 ;  /* 0x0000000709007c0c */ /* 0x000fe4000c7a1270 */
[-C--:B------:R-:W-:Y:S01]  /*12c40*/  LEA.HI.X.SX32 R9, R17, R2.reuse, 0x1, P6 ;  /* 0x0000000211097211 */ /* 0x080fe200030f0eff */
[C---:B------:R-:W-:Y:S01]  /*12c50*/  VIADD R17, R18.reuse, UR6 ;  /* 0x0000000612117c36 */ /* 0x040fe20008000000 */
[-C--:B------:R-:W-:Y:S02]  /*12c60*/  IADD3 R10, P6, R18, R3.reuse, RZ ;  /* 0x00000003120a7210 */ /* 0x080fe40007fde0ff */
[C---:B------:R-:W-:Y:S01]  /*12c70*/  PRMT R25, R11.reuse, 0x7773, RZ ;  /* 0x000077730b197816 */ /* 0x040fe200000000ff */
[----:B--2---:R-:W-:Y:S01]  /*12c80*/  VIADD R20, R0, 0x13 ;  /* 0x0000001300147836 */ /* 0x004fe20000000000 */
[----:B------:R-:W-:Y:S02]  /*12c90*/  PRMT R27, R11, 0x7772, RZ ;  /* 0x000077720b1b7816 */ /* 0x000fe400000000ff */
[-C--:B------:R-:W-:Y:S01]  /*12ca0*/  LEA.HI.X.SX32 R11, R18, R2.reuse, 0x1, P6 ;  /* 0x00000002120b7211 */ /* 0x080fe200030f0eff */
[C---:B---3--:R-:W-:Y:S01]  /*12cb0*/  VIADD R22, R17.reuse, UR6 ;  /* 0x0000000611167c36 */ /* 0x048fe20008000000 */
[CC--:B------:R-:W-:Y:S01]  /*12cc0*/  IADD3 R18, P6, R17.reuse, R3.reuse, RZ ;  /* 0x0000000311127210 */ /* 0x0c0fe20007fde0ff */
[----:B------:R2:W-:Y:S01]  /*12cd0*/  @P4 STG.E.U8 desc[UR14][R8.64], R27 ;  /* 0x0000001b08004986 */ /* 0x0005e2000c10110e */
[----:B------:R-:W-:Y:S01]  /*12ce0*/  ISETP.LT.AND P4, PT, R20, UR7, !P0 ;  /* 0x0000000714007c0c */ /* 0x000fe2000c781270 */
[----:B------:R-:W-:Y:S01]  /*12cf0*/  VIADD R20, R0, 0x14 ;  /* 0x0000001400147836 */ /* 0x000fe20000000000 */
[----:B------:R-:W-:Y:S01]  /*12d00*/  ISETP.LT.AND P1, PT, R24, UR7, !P0 ;  /* 0x0000000718007c0c */ /* 0x000fe2000c721270 */
[----:B------:R3:W-:Y:S01]  /*12d10*/  @P3 STG.E.U8 desc[UR14][R10.64], R25 ;  /* 0x000000190a003986 */ /* 0x0007e2000c10110e */
[----:B------:R-:W-:Y:S01]  /*12d20*/  LEA.HI.X.SX32 R19, R17, R2, 0x1, P6 ;  /* 0x0000000211137211 */ /* 0x000fe200030f0eff */
[----:B------:R-:W-:Y:S01]  /*12d30*/  VIADD R23, R0, 0x15 ;  /* 0x0000001500177836 */ /* 0x000fe20000000000 */
[----:B------:R-:W-:Y:S01]  /*12d40*/  ISETP.LT.AND P3, PT, R20, UR7, !P0 ;  /* 0x0000000714007c0c */ /* 0x000fe2000c761270 */
[----:B------:R-:W-:Y:S01]  /*12d50*/  VIADD R24, R0, 0x17 ;  /* 0x0000001700187836 */ /* 0x000fe20000000000 */
[----:B------:R-:W-:-:S02]  /*12d60*/  IADD3 R20, P6, R22, R3, RZ ;  /* 0x0000000316147210 */ /* 0x000fc40007fde0ff */
[----:B0-----:R-:W-:Y:S01]  /*12d70*/  PRMT R17, R12, 0x7770, RZ ;  /* 0x000077700c117816 */ /* 0x001fe200000000ff */
[----:B--2---:R-:W-:Y:S01]  /*12d80*/  VIADD R9, R0, 0x16 ;  /* 0x0000001600097836 */ /* 0x004fe20000000000 */
[C---:B------:R-:W-:Y:S01]  /*12d90*/  LEA.HI.X.SX32 R21, R22.reuse, R2, 0x1, P6 ;  /* 0x0000000216157211 */ /* 0x040fe200030f0eff */
[----:B------:R-:W-:Y:S01]  /*12da0*/  VIADD R22, R22, UR6 ;  /* 0x0000000616167c36 */ /* 0x000fe20008000000 */
[----:B------:R-:W-:Y:S01]  /*12db0*/  PRMT R27, R12, 0x7771, RZ ;  /* 0x000077710c1b7816 */ /* 0x000fe200000000ff */
[----:B------:R0:W-:Y:S01]  /*12dc0*/  @P2 STG.E.U8 desc[UR14][R18.64], R17 ;  /* 0x0000001112002986 */ /* 0x0001e2000c10110e */
[----:B------:R-:W-:Y:S01]  /*12dd0*/  ISETP.LT.AND P2, PT, R23, UR7, !P0 ;  /* 0x0000000717007c0c */ /* 0x000fe2000c741270 */
[C---:B---3--:R-:W-:Y:S01]  /*12de0*/  VIADD R11, R22.reuse, UR6 ;  /* 0x00000006160b7c36 */ /* 0x048fe20008000000 */
[----:B------:R-:W-:Y:S01]  /*12df0*/  IADD3 R8, P6, R22, R3, RZ ;  /* 0x0000000316087210 */ /* 0x000fe20007fde0ff */
[----:B------:R2:W-:Y:S01]  /*12e00*/  @P1 STG.E.U8 desc[UR14][R20.64], R27 ;  /* 0x0000001b14001986 */ /* 0x0005e2000c10110e */
[----:B------:R-:W-:-:S02]  /*12e10*/  ISETP.LT.AND P1, PT, R9, UR7, !P0 ;  /* 0x0000000709007c0c */ /* 0x000fc4000c721270 */
[-C--:B------:R-:W-:Y:S02]  /*12e20*/  LEA.HI.X.SX32 R9, R22, R2.reuse, 0x1, P6 ;  /* 0x0000000216097211 */ /* 0x080fe400030f0eff */
[-C--:B------:R-:W-:Y:S02]  /*12e30*/  IADD3 R10, P6, R11, R3.reuse, RZ ;  /* 0x000000030b0a7210 */ /* 0x080fe40007fde0ff */
[----:B------:R-:W-:Y:S01]  /*12e40*/  PRMT R23, R13, 0x7770, RZ ;  /* 0x000077700d177816 */ /* 0x000fe200000000ff */
[----:B0-----:R-:W-:Y:S01]  /*12e50*/  VIADD R17, R11, UR6 ;  /* 0x000000060b117c36 */ /* 0x001fe20008000000 */
[----:B------:R-:W-:Y:S02]  /*12e60*/  PRMT R25, R13, 0x7771, RZ ;  /* 0x000077710d197816 */ /* 0x000fe400000000ff */
[-C--:B------:R-:W-:Y:S01]  /*12e70*/  LEA.HI.X.SX32 R11, R11, R2.reuse, 0x1, P6 ;  /* 0x000000020b0b7211 */ /* 0x080fe200030f0eff */
[----:B--2---:R-:W-:Y:S01]  /*12e80*/  VIADD R20, R0, 0x18 ;  /* 0x0000001800147836 */ /* 0x004fe20000000000 */
[C---:B------:R-:W-:Y:S01]  /*12e90*/  IADD3 R18, P6, R17.reuse, R3, RZ ;  /* 0x0000000311127210 */ /* 0x040fe20007fde0ff */
[C---:B------:R-:W-:Y:S01]  /*12ea0*/  VIADD R22, R17.reuse, UR6 ;  /* 0x0000000611167c36 */ /* 0x040fe20008000000 */
[----:B------:R0:W-:Y:S01]  /*12eb0*/  @P5 STG.E.U8 desc[UR14][R8.64], R23 ;  /* 0x0000001708005986 */ /* 0x0001e2000c10110e */
[----:B------:R-:W-:Y:S01]  /*12ec0*/  ISETP.LT.AND P5, PT, R24, UR7, !P0 ;  /* 0x0000000718007c0c */ /* 0x000fe2000c7a1270 */
[----:B------:R-:W-:Y:S01]  /*12ed0*/  VIADD R24, R0, 0x19 ;  /* 0x0000001900187836 */ /* 0x000fe20000000000 */
[----:B------:R-:W-:Y:S01]  /*12ee0*/  LEA.HI.X.SX32 R19, R17, R2, 0x1, P6 ;  /* 0x0000000211137211 */ /* 0x000fe200030f0eff */
[----:B------:R2:W-:Y:S01]  /*12ef0*/  @P4 STG.E.U8 desc[UR14][R10.64], R25 ;  /* 0x000000190a004986 */ /* 0x0005e2000c10110e */
[----:B------:R-:W-:-:S02]  /*12f00*/  ISETP.LT.AND P4, PT, R20, UR7, !P0 ;  /* 0x0000000714007c0c */ /* 0x000fc4000c781270 */
[-C--:B------:R-:W-:Y:S02]  /*12f10*/  IADD3 R20, P6, R22, R3.reuse, RZ ;  /* 0x0000000316147210 */ /* 0x080fe40007fde0ff */
[----:B------:R-:W-:Y:S02]  /*12f20*/  PRMT R17, R14, 0x7770, RZ ;  /* 0x000077700e117816 */ /* 0x000fe400000000ff */
[C---:B------:R-:W-:Y:S01]  /*12f30*/  LEA.HI.X.SX32 R21, R22.reuse, R2, 0x1, P6 ;  /* 0x0000000216157211 */ /* 0x040fe200030f0eff */
[----:B------:R-:W-:Y:S01]  /*12f40*/  VIADD R22, R22, UR6 ;  /* 0x0000000616167c36 */ /* 0x000fe20008000000 */
[----:B0-----:R-:W-:Y:S01]  /*12f50*/  PRMT R23, R14, 0x7771, RZ ;  /* 0x000077710e177816 */ /* 0x001fe200000000ff */
[----:B------:R-:W-:Y:S01]  /*12f60*/  VIADD R9, R0, 0x1a ;  /* 0x0000001a00097836 */ /* 0x000fe20000000000 */
[----:B------:R0:W-:Y:S01]  /*12f70*/  @P3 STG.E.U8 desc[UR14][R18.64], R17 ;  /* 0x0000001112003986 */ /* 0x0001e2000c10110e */
[C---:B--2---:R-:W-:Y:S01]  /*12f80*/  VIADD R11, R22.reuse, UR6 ;  /* 0x00000006160b7c36 */ /* 0x044fe20008000000 */
[----:B------:R-:W-:-:S02]  /*12f90*/  IADD3 R8, P6, R22, R3, RZ ;  /* 0x0000000316087210 */ /* 0x000fc40007fde0ff */
[----:B------:R2:W-:Y:S01]  /*12fa0*/  @P2 STG.E.U8 desc[UR14][R20.64], R23 ;  /* 0x0000001714002986 */ /* 0x0005e2000c10110e */
[----:B------:R-:W-:Y:S02]  /*12fb0*/  ISETP.LT.AND P2, PT, R9, UR7, !P0 ;  /* 0x0000000709007c0c */ /* 0x000fe4000c741270 */
        /* <DEDUP_REMOVED lines=19> */
[----:B------:R-:W-:Y:S01]  /*130f0*/  PRMT R17, R12, 0x7773, RZ ;  /* 0x000077730c117816 */ /* 0x000fe200000000ff */
[----:B0-----:R-:W-:Y:S01]  /*13100*/  VIADD R9, R0, 0x1e ;  /* 0x0000001e00097836 */ /* 0x001fe20000000000 */
[----:B------:R-:W-:Y:S01]  /*13110*/  ISETP.LT.AND P1, PT, R24, UR7, !P0 ;  /* 0x0000000718007c0c */ /* 0x000fe2000c721270 */
[C---:B--2---:R-:W-:Y:S01]  /*13120*/  VIADD R11, R22.reuse, UR6 ;  /* 0x00000006160b7c36 */ /* 0x044fe20008000000 */
[----:B------:R-:W-:Y:S01]  /*13130*/  IADD3 R8, P6, R22, R3, RZ ;  /* 0x0000000316087210 */ /* 0x000fe20007fde0ff */
[----:B------:R0:W-:Y:S01]  /*13140*/  @P4 STG.E.U8 desc[UR14][R18.64], R23 ;  /* 0x0000001712004986 */ /* 0x0001e2000c10110e */
[C---:B------:R-:W-:Y:S01]  /*13150*/  VIADD R12, R0.reuse, 0x1f ;  /* 0x0000001f000c7836 */ /* 0x040fe20000000000 */
[----:B------:R-:W-:Y:S01]  /*13160*/  PRMT R27, R13, 0x7773, RZ ;  /* 0x000077730d1b7816 */ /* 0x000fe200000000ff */
[----:B------:R-:W-:Y:S01]  /*13170*/  VIADD R24, R0, 0x1d ;  /* 0x0000001d00187836 */ /* 0x000fe20000000000 */
[----:B------:R2:W-:Y:S01]  /*13180*/  @P3 STG.E.U8 desc[UR14][R20.64], R17 ;  /* 0x0000001114003986 */ /* 0x0005e2000c10110e */
[----:B------:R-:W-:-:S02]  /*13190*/  ISETP.LT.AND P3, PT, R9, UR7, !P0 ;  /* 0x0000000709007c0c */ /* 0x000fc4000c761270 */
[-C--:B------:R-:W-:Y:S02]  /*131a0*/  LEA.HI.X.SX32 R9, R22, R2.reuse, 0x1, P6 ;  /* 0x0000000216097211 */ /* 0x080fe400030f0eff */
[-C--:B------:R-:W-:Y:S02]  /*131b0*/  IADD3 R10, P6, R11, R3.reuse, RZ ;  /* 0x000000030b0a7210 */ /* 0x080fe40007fde0ff */
[----:B------:R-:W-:Y:S01]  /*131c0*/  ISETP.LT.AND P4, PT, R24, UR7, !P0 ;  /* 0x0000000718007c0c */ /* 0x000fe2000c781270 */
[C---:B0-----:R-:W-:Y:S01]  /*131d0*/  VIADD R18, R0.reuse, 0x20 ;  /* 0x0000002000127836 */ /* 0x041fe20000000000 */
[----:B------:R-:W-:Y:S01]  /*131e0*/  PRMT R23, R13, 0x7772, RZ ;  /* 0x000077720d177816 */ /* 0x000fe200000000ff */
[C---:B------:R-:W-:Y:S01]  /*131f0*/  VIADD R13, R11.reuse, UR6 ;  /* 0x000000060b0d7c36 */ /* 0x040fe20008000000 */
[----:B------:R-:W-:Y:S01]  /*13200*/  LEA.HI.X.SX32 R11, R11, R2, 0x1, P6 ;  /* 0x000000020b0b7211 */ /* 0x000fe200030f0eff */
[----:B--2---:R-:W-:Y:S01]  /*13210*/  VIADD R20, R0, 0x21 ;  /* 0x0000002100147836 */ /* 0x004fe20000000000 */
[----:B------:R-:W-:Y:S01]  /*13220*/  PRMT R25, R14, 0x7772, RZ ;  /* 0x000077720e197816 */ /* 0x000fe200000000ff */
[----:B------:R0:W-:Y:S01]  /*13230*/  @P2 STG.E.U8 desc[UR14][R8.64], R23 ;  /* 0x0000001708002986 */ /* 0x0001e2000c10110e */
[----:B------:R-:W-:Y:S01]  /*13240*/  ISETP.LT.AND P2, PT, R12, UR7, !P0 ;  /* 0x000000070c007c0c */ /* 0x000fe2000c741270 */
[C---:B------:R-:W-:Y:S01]  /*13250*/  VIADD R17, R13.reuse, UR6 ;  /* 0x000000060d117c36 */ /* 0x040fe20008000000 */
[----:B------:R-:W-:Y:S01]  /*13260*/  IADD3 R12, P6, R13, R3, RZ ;  /* 0x000000030d0c7210 */ /* 0x000fe20007fde0ff */
[----:B------:R2:W-:Y:S01]  /*13270*/  @P1 STG.E.U8 desc[UR14][R10.64], R27 ;  /* 0x0000001b0a001986 */ /* 0x0005e2000c10110e */
[----:B------:R-:W-:-:S02]  /*13280*/  ISETP.LT.AND P1, PT, R18, UR7, !P0 ;  /* 0x0000000712007c0c */ /* 0x000fc4000c721270 */
[-C--:B------:R-:W-:Y:S02]  /*13290*/  LEA.HI.X.SX32 R13, R13, R2.reuse, 0x1, P6 ;  /* 0x000000020d0d7211 */ /* 0x080fe400030f0eff */
[-C--:B------:R-:W-:Y:S02]  /*132a0*/  IADD3 R18, P6, R17, R3.reuse, RZ ;  /* 0x0000000311127210 */ /* 0x080fe40007fde0ff */
[----:B------:R-:W-:Y:S01]  /*132b0*/  PRMT R21, R15, 0x7773, RZ ;  /* 0x000077730f157816 */ /* 0x000fe200000000ff */
[----:B0-----:R-:W-:Y:S01]  /*132c0*/  VIADD R9, R0, 0x22 ;  /* 0x0000002200097836 */ /* 0x001fe20000000000 */
[CC--:B------:R-:W-:Y:S01]  /*132d0*/  LEA.HI.X.SX32 R19, R17.reuse, R2.reuse, 0x1, P6 ;  /* 0x0000000211137211 */ /* 0x0c0fe200030f0eff */
[----:B------:R-:W-:Y:S01]  /*132e0*/  VIADD R17, R17, UR6 ;  /* 0x0000000611117c36 */ /* 0x000fe20008000000 */
[----:B------:R-:W-:Y:S01]  /*132f0*/  PRMT R23, R14, 0x7773, RZ ;  /* 0x000077730e177816 */ /* 0x000fe200000000ff */
[----:B------:R0:W-:Y:S01]  /*13300*/  @P5 STG.E.U8 desc[UR14][R12.64], R25 ;  /* 0x000000190c005986 */ /* 0x0001e2000c10110e */
[----:B------:R-:W-:Y:S01]  /*13310*/  PRMT R15, R15, 0x7772, RZ ;  /* 0x000077720f0f7816 */ /* 0x000fe200000000ff */
[C---:B--2---:R-:W-:Y:S01]  /*13320*/  VIADD R11, R17.reuse, UR6 ;  /* 0x00000006110b7c36 */ /* 0x044fe20008000000 */
[----:B------:R-:W-:Y:S01]  /*13330*/  IADD3 R8, P6, R17, R3, RZ ;  /* 0x0000000311087210 */ /* 0x000fe20007fde0ff */
[----:B------:R2:W-:Y:S01]  /*13340*/  @P4 STG.E.U8 desc[UR14][R18.64], R23 ;  /* 0x0000001712004986 */ /* 0x0005e2000c10110e */
[----:B------:R-:W-:Y:S01]  /*13350*/  ISETP.LT.AND P4, PT, R9, UR7, !P0 ;  /* 0x0000000709007c0c */ /* 0x000fe2000c781270 */
[----:B------:R-:W-:Y:S01]  /*13360*/  VIADD R14, R11, UR6 ;  /* 0x000000060b0e7c36 */ /* 0x000fe20008000000 */
[----:B------:R-:W-:-:S02]  /*13370*/  LEA.HI.X.SX32 R9, R17, R2, 0x1, P6 ;  /* 0x0000000211097211 */ /* 0x000fc400030f0eff */
[CC--:B------:R-:W-:Y:S02]  /*13380*/  IADD3 R10, P6, R11.reuse, R3.reuse, RZ ;  /* 0x000000030b0a7210 */ /* 0x0c0fe40007fde0ff */
[----:B------:R-:W-:Y:S01]  /*13390*/  ISETP.LT.AND P5, PT, R20, UR7, !P0 ;  /* 0x0000000714007c0c */ /* 0x000fe2000c7a1270 */
[C---:B0-----:R-:W-:Y:S01]  /*133a0*/  VIADD R12, R0.reuse, 0x23 ;  /* 0x00000023000c7836 */ /* 0x041fe20000000000 */
[----:B------:R0:W-:Y:S01]  /*133b0*/  @P3 STG.E.U8 desc[UR14][R8.64], R15 ;  /* 0x0000000f08003986 */ /* 0x0001e2000c10110e */
[----:B------:R-:W-:Y:S01]  /*133c0*/  LEA.HI.X.SX32 R11, R11, R2, 0x1, P6 ;  /* 0x000000020b0b7211 */ /* 0x000fe200030f0eff */
[----:B------:R-:W-:Y:S01]  /*133d0*/  VIADD R20, R0, 0x2f ;  /* 0x0000002f00147836 */ /* 0x000fe20000000000 */
[----:B-1----:R-:W-:Y:S01]  /*133e0*/  PRMT R17, R4, 0x7770, RZ ;  /* 0x0000777004117816 */ /* 0x002fe200000000ff */
[----:B--2---:R-:W-:Y:S01]  /*133f0*/  VIADD R18, R0, 0x24 ;  /* 0x0000002400127836 */ /* 0x004fe20000000000 */
[----:B------:R-:W-:Y:S01]  /*13400*/  ISETP.LT.AND P3, PT, R12, UR7, !P0 ;  /* 0x000000070c007c0c */ /* 0x000fe2000c761270 */
[----:B------:R1:W-:Y:S01]  /*13410*/  @P2 STG.E.U8 desc[UR14][R10.64], R21 ;  /* 0x000000150a002986 */ /* 0x0003e2000c10110e */
[----:B------:R-:W-:-:S02]  /*13420*/  IADD3 R12, P6, R14, R3, RZ ;  /* 0x000000030e0c7210 */ /* 0x000fc40007fde0ff */
[C---:B------:R-:W-:Y:S02]  /*13430*/  PRMT R23, R5.reuse, 0x7770, RZ ;  /* 0x0000777005177816 */ /* 0x040fe400000000ff */
[C---:B------:R-:W-:Y:S01]  /*13440*/  LEA.HI.X.SX32 R13, R14.reuse, R2, 0x1, P6 ;  /* 0x000000020e0d7211 */ /* 0x040fe200030f0eff */
[----:B------:R-:W-:Y:S01]  /*13450*/  VIADD R14, R14, UR6 ;  /* 0x000000060e0e7c36 */ /* 0x000fe20008000000 */
[----:B------:R-:W-:Y:S01]  /*13460*/  ISETP.LT.AND P2, PT, R18, UR7, !P0 ;  /* 0x0000000712007c0c */ /* 0x000fe2000c741270 */
[----:B------:R-:W-:Y:S01]  /*13470*/  VIADD R18, R0, 0x25 ;  /* 0x0000002500127836 */ /* 0x000fe20000000000 */
[----:B------:R-:W-:Y:S01]  /*13480*/  PRMT R19, R5, 0x7771, RZ ;  /* 0x0000777105137816 */ /* 0x000fe200000000ff */
[C---:B0-----:R-:W-:Y:S01]  /*13490*/  VIADD R15, R14.reuse, UR6 ;  /* 0x000000060e0f7c36 */ /* 0x041fe20008000000 */
[----:B------:R-:W-:Y:S01]  /*134a0*/  IADD3 R8, P6, R14, R3, RZ ;  /* 0x000000030e087210 */ /* 0x000fe20007fde0ff */
[----:B------:R0:W-:Y:S01]  /*134b0*/  @P1 STG.E.U8 desc[UR14][R12.64], R17 ;  /* 0x000000110c001986 */ /* 0x0001e2000c10110e */
[----:B-1----:R-:W-:-:S02]  /*134c0*/  PRMT R21, R4, 0x7771, RZ ;  /* 0x0000777104157816 */ /* 0x002fc400000000ff */
[-C--:B------:R-:W-:Y:S01]  /*134d0*/  LEA.HI.X.SX32 R9, R14, R2.reuse, 0x1, P6 ;  /* 0x000000020e097211 */ /* 0x080fe200030f0eff */
[C---:B------:R-:W-:Y:S01]  /*134e0*/  VIADD R14, R15.reuse, UR6 ;  /* 0x000000060f0e7c36 */ /* 0x040fe20008000000 */
[CC--:B------:R-:W-:Y:S02]  /*134f0*/  IADD3 R10, P6, R15.reuse, R3.reuse, RZ ;  /* 0x000000030f0a7210 */ /* 0x0c0fe40007fde0ff */
[----:B------:R-:W-:Y:S01]  /*13500*/  ISETP.LT.AND P1, PT, R18, UR7, !P0 ;  /* 0x0000000712007c0c */ /* 0x000fe2000c721270 */
[----:B------:R1:W-:Y:S01]  /*13510*/  @P5 STG.E.U8 desc[UR14][R8.64], R21 ;  /* 0x0000001508005986 */ /* 0x0003e2000c10110e */
[-C--:B------:R-:W-:Y:S01]  /*13520*/  LEA.HI.X.SX32 R11, R15, R2.reuse, 0x1, P6 ;  /* 0x000000020f0b7211 */ /* 0x080fe200030f0eff */
[----:B------:R-:W-:Y:S01]  /*13530*/  VIADD R15, R0, 0x27 ;  /* 0x00000027000f7836 */ /* 0x000fe20000000000 */
[----:B------:R-:W-:Y:S01]  /*13540*/  PRMT R25, R4, 0x7773, RZ ;  /* 0x0000777304197816 */ /* 0x000fe200000000ff */
[C---:B0-----:R-:W-:Y:S01]  /*13550*/  VIADD R17, R14.reuse, UR6 ;  /* 0x000000060e117c36 */ /* 0x041fe20008000000 */
[----:B------:R-:W-:Y:S01]  /*13560*/  IADD3 R12, P6, R14, R3, RZ ;  /* 0x000000030e0c7210 */ /* 0x000fe20007fde0ff */
[----:B------:R0:W-:Y:S01]  /*13570*/  @P4 STG.E.U8 desc[UR14][R10.64], R23 ;  /* 0x000000170a004986 */ /* 0x0001e2000c10110e */
[----:B------:R-:W-:Y:S01]  /*13580*/  ISETP.LT.AND P4, PT, R15, UR7, !P0 ;  /* 0x000000070f007c0c */ /* 0x000fe2000c781270 */
[----:B------:R-:W-:Y:S01]  /*13590*/  VIADD R18, R0, 0x26 ;  /* 0x0000002600127836 */ /* 0x000fe20000000000 */
[----:B------:R-:W-:-:S02]  /*135a0*/  LEA.HI.X.SX32 R13, R14, R2, 0x1, P6 ;  /* 0x000000020e0d7211 */ /* 0x000fc400030f0eff */
[CC--:B------:R-:W-:Y:S01]  /*135b0*/  IADD3 R14, P6, R17.reuse, R3.reuse, RZ ;  /* 0x00000003110e7210 */ /* 0x0c0fe20007fde0ff */
[----:B-1----:R-:W-:Y:S01]  /*135c0*/  VIADD R9, R0, 0x29 ;  /* 0x0000002900097836 */ /* 0x002fe20000000000 */
[----:B------:R-:W-:Y:S01]  /*135d0*/  PRMT R21, R6, 0x7770, RZ ;  /* 0x0000777006157816 */ /* 0x000fe200000000ff */
[----:B------:R1:W-:Y:S01]  /*135e0*/  @P3 STG.E.U8 desc[UR14][R12.64], R19 ;  /* 0x000000130c003986 */ /* 0x0003e2000c10110e */
[C---:B------:R-:W-:Y:S01]  /*135f0*/  LEA.HI.X.SX32 R15, R17.reuse, R2, 0x1, P6 ;  /* 0x00000002110f7211 */ /* 0x040fe200030f0eff */
[----:B------:R-:W-:Y:S01]  /*13600*/  VIADD R17, R17, UR6 ;  /* 0x0000000611117c36 */ /* 0x000fe20008000000 */
[----:B------:R-:W-:Y:S01]  /*13610*/  ISETP.LT.AND P5, PT, R18, UR7, !P0 ;  /* 0x0000000712007c0c */ /* 0x000fe2000c7a1270 */
[----:B------:R-:W-:Y:S01]  /*13620*/  VIADD R18, R0, 0x28 ;  /* 0x0000002800127836 */ /* 0x000fe20000000000 */
[----:B0-----:R-:W-:Y:S01]  /*13630*/  PRMT R23, R6, 0x7771, RZ ;  /* 0x0000777106177816 */ /* 0x001fe200000000ff */
[C---:B------:R-:W-:Y:S01]  /*13640*/  VIADD R11, R17.reuse, UR6 ;  /* 0x00000006110b7c36 */ /* 0x040fe20008000000 */
[----:B------:R-:W-:Y:S01]  /*13650*/  IADD3 R8, P6, R17, R3, RZ ;  /* 0x0000000311087210 */ /* 0x000fe20007fde0ff */
[----:B------:R0:W-:Y:S01]  /*13660*/  @P2 STG.E.U8 desc[UR14][R14.64], R21 ;  /* 0x000000150e002986 */ /* 0x0001e2000c10110e */
[----:B------:R-:W-:-:S02]  /*13670*/  ISETP.LT.AND P2, PT, R9, UR7, !P0 ;  /* 0x0000000709007c0c */ /* 0x000fc4000c741270 */
[-C--:B------:R-:W-:Y:S01]  /*13680*/  LEA.HI.X.SX32 R9, R17, R2.reuse, 0x1, P6 ;  /* 0x0000000211097211 */ /* 0x080fe200030f0eff */
[C---:B-1----:R-:W-:Y:S01]  /*13690*/  VIADD R13, R11.reuse, UR6 ;  /* 0x000000060b0d7c36 */ /* 0x042fe20008000000 */
[-C--:B------:R-:W-:Y:S02]  /*136a0*/  IADD3 R10, P6, R11, R3.reuse, RZ ;  /* 0x000000030b0a7210 */ /* 0x080fe40007fde0ff */
[----:B------:R-:W-:Y:S01]  /*136b0*/  PRMT R19, R7, 0x7770, RZ ;  /* 0x0000777007137816 */ /* 0x000fe200000000ff */
[----:B------:R-:W-:Y:S01]  /*136c0*/  VIADD R17, R13, UR6 ;  /* 0x000000060d117c36 */ /* 0x000fe20008000000 */
[-C--:B------:R-:W-:Y:S01]  /*136d0*/  LEA.HI.X.SX32 R11, R11, R2.reuse, 0x1, P6 ;  /* 0x000000020b0b7211 */ /* 0x080fe200030f0eff */
[----:B------:R1:W-:Y:S01]  /*136e0*/  @P1 STG.E.U8 desc[UR14][R8.64], R23 ;  /* 0x0000001708001986 */ /* 0x0003e2000c10110e */
[C---:B------:R-:W-:Y:S01]  /*136f0*/  IADD3 R12, P6, R13.reuse, R3, RZ ;  /* 0x000000030d0c7210 */ /* 0x040fe20007fde0ff */
[----:B0-----:R-:W-:Y:S01]  /*13700*/  VIADD R14, R0, 0x2b ;  /* 0x0000002b000e7836 */ /* 0x001fe20000000000 */
[----:B------:R-:W-:Y:S01]  /*13710*/  ISETP.LT.AND P3, PT, R18, UR7, !P0 ;  /* 0x0000000712007c0c */ /* 0x000fe2000c761270 */
[----:B------:R-:W-:Y:S01]  /*13720*/  VIADD R18, R0, 0x2a ;  /* 0x0000002a00127836 */ /* 0x000fe20000000000 */
[----:B------:R0:W-:Y:S01]  /*13730*/  @P5 STG.E.U8 desc[UR14][R10.64], R19 ;  /* 0x000000130a005986 */ /* 0x0001e2000c10110e */
[----:B------:R-:W-:-:S02]  /*13740*/  LEA.HI.X.SX32 R13, R13, R2, 0x1, P6 ;  /* 0x000000020d0d7211 */ /* 0x000fc400030f0eff */
[----:B------:R-:W-:Y:S02]  /*13750*/  ISETP.LT.AND P5, PT, R14, UR7, !P0 ;  /* 0x000000070e007c0c */ /* 0x000fe4000c7a1270 */
[-C--:B------:R-:W-:Y:S02]  /*13760*/  IADD3 R14, P6, R17, R3.reuse, RZ ;  /* 0x00000003110e7210 */ /* 0x080fe40007fde0ff */
[----:B------:R-:W-:Y:S01]  /*13770*/  ISETP.LT.AND P1, PT, R18, UR7, !P0 ;  /* 0x0000000712007c0c */ /* 0x000fe2000c721270 */
[----:B------:R-:W-:Y:S01]  /*13780*/  VIADD R18, R0, 0x2c ;  /* 0x0000002c00127836 */ /* 0x000fe20000000000 */
[----:B------:R-:W-:Y:S02]  /*13790*/  PRMT R21, R7, 0x7771, RZ ;  /* 0x0000777107157816 */ /* 0x000fe400000000ff */
[C---:B------:R-:W-:Y:S01]  /*137a0*/  LEA.HI.X.SX32 R15, R17.reuse, R2, 0x1, P6 ;  /* 0x00000002110f7211 */ /* 0x040fe200030f0eff */
[----:B------:R-:W-:Y:S01]  /*137b0*/  VIADD R17, R17, UR6 ;  /* 0x0000000611117c36 */ /* 0x000fe20008000000 */
[----:B-1----:R-:W-:Y:S01]  /*137c0*/  PRMT R9, R4, 0x7772, RZ ;  /* 0x0000777204097816 */ /* 0x002fe200000000ff */
[----:B------:R1:W-:Y:S01]  /*137d0*/  @P4 STG.E.U8 desc[UR14][R12.64], R21 ;  /* 0x000000150c004986 */ /* 0x0003e2000c10110e */
[----:B------:R-:W-:Y:S01]  /*137e0*/  ISETP.LT.AND P4, PT, R18, UR7, !P0 ;  /* 0x0000000712007c0c */ /* 0x000fe2000c781270 */
[----:B0-----:R-:W-:Y:S01]  /*137f0*/  VIADD R10, R0, 0x2d ;  /* 0x0000002d000a7836 */ /* 0x001fe20000000000 */
[C---:B------:R-:W-:Y:S01]  /*13800*/  IADD3 R18, P6, R17.reuse, R3, RZ ;  /* 0x0000000311127210 */ /* 0x040fe20007fde0ff */
[----:B------:R-:W-:Y:S01]  /*13810*/  VIADD R8, R17, UR6 ;  /* 0x0000000611087c36 */ /* 0x000fe20008000000 */
[----:B------:R0:W-:Y:S01]  /*13820*/  @P3 STG.E.U8 desc[UR14][R14.64], R9 ;  /* 0x000000090e003986 */ /* 0x0001e2000c10110e */
[----:B------:R-:W-:-:S02]  /*13830*/  PRMT R23, R5, 0x7773, RZ ;  /* 0x0000777305177816 */ /* 0x000fc400000000ff */
[-C--:B------:R-:W-:Y:S01]  /*13840*/  LEA.HI.X.SX32 R19, R17, R2.reuse, 0x1, P6 ;  /* 0x0000000211137211 */ /* 0x080fe200030f0eff */
[----:B------:R-:W-:Y:S01]  /*13850*/  VIADD R4, R8, UR6 ;  /* 0x0000000608047c36 */ /* 0x000fe20008000000 */
[----:B------:R-:W-:Y:S01]  /*13860*/  ISETP.LT.AND P3, PT, R10, UR7, !P0 ;  /* 0x000000070a007c0c */ /* 0x000fe2000c761270 */
[----:B------:R-:W-:Y:S01]  /*13870*/  VIADD R10, R0, 0x2e ;  /* 0x0000002e000a7836 */ /* 0x000fe20000000000 */
[-C--:B-1----:R-:W-:Y:S01]  /*13880*/  IADD3 R12, P6, R8, R3.reuse, RZ ;  /* 0x00000003080c7210 */ /* 0x082fe20007fde0ff */
[----:B------:R1:W-:Y:S01]  /*13890*/  @P2 STG.E.U8 desc[UR14][R18.64], R25 ;  /* 0x0000001912002986 */ /* 0x0003e2000c10110e */
[----:B------:R-:W-:Y:S01]  /*138a0*/  VIADD R17, R4, UR6 ;  /* 0x0000000604117c36 */ /* 0x000fe20008000000 */
[----:B------:R-:W-:Y:S02]  /*138b0*/  PRMT R21, R5, 0x7772, RZ ;  /* 0x0000777205157816 */ /* 0x000fe400000000ff */
[----:B------:R-:W-:Y:S02]  /*138c0*/  LEA.HI.X.SX32 R13, R8, R2, 0x1, P6 ;  /* 0x00000002080d7211 */ /* 0x000fe400030f0eff */
[----:B0-----:R-:W-:-:S02]  /*138d0*/  IADD3 R14, P6, R4, R3, RZ ;  /* 0x00000003040e7210 */ /* 0x001fc40007fde0ff */
[----:B------:R-:W-:Y:S01]  /*138e0*/  ISETP.LT.AND P2, PT, R10, UR7, !P0 ;  /* 0x000000070a007c0c */ /* 0x000fe2000c741270 */
[----:B------:R-:W-:Y:S01]  /*138f0*/  @P1 STG.E.U8 desc[UR14][R12.64], R21 ;  /* 0x000000150c001986 */ /* 0x000fe2000c10110e */
[-C--:B------:R-:W-:Y:S02]  /*13900*/  LEA.HI.X.SX32 R15, R4, R2.reuse, 0x1, P6 ;  /* 0x00000002040f7211 */ /* 0x080fe400030f0eff */
[CC--:B------:R-:W-:Y:S01]  /*13910*/  IADD3 R4, P6, R17.reuse, R3.reuse, RZ ;  /* 0x0000000311047210 */ /* 0x0c0fe20007fde0ff */
[----:B------:R0:W2:Y:S01]  /*13920*/  LDS.128 R8, [R16] ;  /* 0x0000000010087984 */ /* 0x0000a20000000c00 */
[C---:B-1----:R-:W-:Y:S01]  /*13930*/  VIADD R18, R17.reuse, UR6 ;  /* 0x0000000611127c36 */ /* 0x042fe20008000000 */
[----:B------:R-:W-:Y:S02]  /*13940*/  PRMT R19, R6, 0x7772, RZ ;  /* 0x0000777206137816 */ /* 0x000fe400000000ff */
[-C--:B------:R-:W-:Y:S01]  /*13950*/  LEA.HI.X.SX32 R5, R17, R2.reuse, 0x1, P6 ;  /* 0x0000000211057211 */ /* 0x080fe200030f0eff */
[----:B------:R1:W-:Y:S01]  /*13960*/  @P5 STG.E.U8 desc[UR14][R14.64], R23 ;  /* 0x000000170e005986 */ /* 0x0003e2000c10110e */
[----:B------:R-:W-:Y:S01]  /*13970*/  VIADD R17, R0, 0x31 ;  /* 0x0000003100117836 */ /* 0x000fe20000000000 */
[----:B------:R-:W-:Y:S01]  /*13980*/  ISETP.LT.AND P1, PT, R20, UR7, !P0 ;  /* 0x0000000714007c0c */ /* 0x000fe2000c721270 */
[----:B0-----:R-:W-:Y:S01]  /*13990*/  VIADD R16, R0, 0x33 ;  /* 0x0000003300107836 */ /* 0x001fe20000000000 */
[----:B------:R-:W-:Y:S01]  /*139a0*/  IADD3 R12, P6, R18, R3, RZ ;  /* 0x00000003120c7210 */ /* 0x000fe20007fde0ff */
[----:B------:R0:W-:Y:S01]  /*139b0*/  @P4 STG.E.U8 desc[UR14][R4.64], R19 ;  /* 0x0000001304004986 */ /* 0x0001e2000c10110e */
[----:B------:R-:W-:Y:S01]  /*139c0*/  PRMT R21, R6, 0x7773, RZ ;  /* 0x0000777306157816 */ /* 0x000fe200000000ff */
[----:B------:R-:W-:Y:S01]  /*139d0*/  VIADD R20, R0, 0x30 ;  /* 0x0000003000147836 */ /* 0x000fe20000000000 */
[C---:B------:R-:W-:Y:S01]  /*139e0*/  LEA.HI.X.SX32 R13, R18.reuse, R2, 0x1, P6 ;  /* 0x00000002120d7211 */ /* 0x040fe200030f0eff */
[----:B------:R-:W-:Y:S01]  /*139f0*/  VIADD R18, R18, UR6 ;  /* 0x0000000612127c36 */ /* 0x000fe20008000000 */
[----:B------:R-:W-:Y:S01]  /*13a00*/  ISETP.LT.AND P4, PT, R17, UR7, !P0 ;  /* 0x0000000711007c0c */ /* 0x000fe2000c781270 */
[----:B-1----:R-:W-:-:S02]  /*13a10*/  VIADD R15, R0, 0x32 ;  /* 0x00000032000f7836 */ /* 0x002fc40000000000 */
[----:B------:R1:W-:Y:S01]  /*13a20*/  @P3 STG.E.U8 desc[UR14][R12.64], R21 ;  /* 0x000000150c003986 */ /* 0x0003e2000c10110e */
[CC--:B------:R-:W-:Y:S01]  /*13a30*/  IADD3 R14, P6, R18.reuse, R3.reuse, RZ ;  /* 0x00000003120e7210 */ /* 0x0c0fe20007fde0ff */
[C---:B------:R-:W-:Y:S01]  /*13a40*/  VIADD R6, R18.reuse, UR6 ;  /* 0x0000000612067c36 */ /* 0x040fe20008000000 */
[----:B------:R-:W-:Y:S02]  /*13a50*/  PRMT R17, R7, 0x7773, RZ ;  /* 0x0000777307117816 */ /* 0x000fe400000000ff */
[----:B------:R-:W-:Y:S02]  /*13a60*/  ISETP.LT.AND P3, PT, R15, UR7, !P0 ;  /* 0x000000070f007c0c */ /* 0x000fe4000c761270 */
[-C--:B------:R-:W-:Y:S01]  /*13a70*/  LEA.HI.X.SX32 R15, R18, R2.reuse, 0x1, P6 ;  /* 0x00000002120f7211 */ /* 0x080fe200030f0eff */
[----:B------:R-:W-:Y:S01]  /*13a80*/  VIADD R18, R0, 0x35 ;  /* 0x0000003500127836 */ /* 0x000fe20000000000 */
[----:B0-----:R-:W-:Y:S01]  /*13a90*/  PRMT R19, R7, 0x7772, RZ ;  /* 0x0000777207137816 */ /* 0x001fe200000000ff */
[C---:B------:R-:W-:Y:S01]  /*13aa0*/  VIADD R7, R6.reuse, UR6 ;  /* 0x0000000606077c36 */ /* 0x040fe20008000000 */
[-C--:B------:R-:W-:Y:S01]  /*13ab0*/  IADD3 R4, P6, R6, R3.reuse, RZ ;  /* 0x0000000306047210 */ /* 0x080fe20007fde0ff */
[----:B-1----:R-:W-:Y:S01]  /*13ac0*/  VIADD R12, R0, 0x34 ;  /* 0x00000034000c7836 */ /* 0x002fe20000000000 */
[----:B------:R-:W-:Y:S01]  /*13ad0*/  ISETP.LT.AND P5, PT, R20, UR7, !P0 ;  /* 0x0000000714007c0c */ /* 0x000fe2000c7a1270 */
[----:B------:R-:W-:Y:S01]  /*13ae0*/  @P2 STG.E.U8 desc[UR14][R14.64], R19 ;  /* 0x000000130e002986 */ /* 0x000fe2000c10110e */
[----:B------:R-:W-:Y:S01]  /*13af0*/  LEA.HI.X.SX32 R5, R6, R2, 0x1, P6 ;  /* 0x0000000206057211 */ /* 0x000fe200030f0eff */
[----:B------:R-:W-:Y:S01]  /*13b00*/  VIADD R20, R0, 0x3e ;  /* 0x0000003e00147836 */ /* 0x000fe20000000000 */
[----:B------:R-:W-:Y:S01]  /*13b10*/  ISETP.LT.AND P2, PT, R16, UR7, !P0 ;  /* 0x0000000710007c0c */ /* 0x000fe2000c741270 */
[C---:B------:R-:W-:Y:S01]  /*13b20*/  VIADD R16, R7.reuse, UR6 ;  /* 0x0000000607107c36 */ /* 0x040fe20008000000 */
[----:B------:R-:W-:Y:S01]  /*13b30*/  IADD3 R6, P6, R7, R3, RZ ;  /* 0x0000000307067210 */ /* 0x000fe20007fde0ff */
[----:B------:R0:W-:Y:S01]  /*13b40*/  @P1 STG.E.U8 desc[UR14][R4.64], R17 ;  /* 0x0000001104001986 */ /* 0x0001e2000c10110e */
[----:B------:R-:W-:-:S02]  /*13b50*/  ISETP.LT.AND P1, PT, R12, UR7, !P0 ;  /* 0x000000070c007c0c */ /* 0x000fc4000c721270 */
[-C--:B------:R-:W-:Y:S02]  /*13b60*/  LEA.HI.X.SX32 R7, R7, R2.reuse, 0x1, P6 ;  /* 0x0000000207077211 */ /* 0x080fe400030f0eff */
[-C--:B------:R-:W-:Y:S02]  /*13b70*/  IADD3 R12, P6, R16, R3.reuse, RZ ;  /* 0x00000003100c7210 */ /* 0x080fe40007fde0ff */
[----:B--2---:R-:W-:Y:S02]  /*13b80*/  PRMT R21, R8, 0x7770, RZ ;  /* 0x0000777008157816 */ /* 0x004fe400000000ff */
[CC--:B------:R-:W-:Y:S01]  /*13b90*/  LEA.HI.X.SX32 R13, R16.reuse, R2.reuse, 0x1, P6 ;  /* 0x00000002100d7211 */ /* 0x0c0fe200030f0eff */
[----:B------:R-:W-:Y:S01]  /*13ba0*/  VIADD R16, R16, UR6 ;  /* 0x0000000610107c36 */ /* 0x000fe20008000000 */
[----:B------:R-:W-:Y:S01]  /*13bb0*/  PRMT R23, R8, 0x7771, RZ ;  /* 0x0000777108177816 */ /* 0x000fe200000000ff */
[----:B0-----:R-:W-:Y:S01]  /*13bc0*/  VIADD R5, R0, 0x36 ;  /* 0x0000003600057836 */ /* 0x001fe20000000000 */
[----:B------:R0:W-:Y:S01]  /*13bd0*/  @P5 STG.E.U8 desc[UR14][R6.64], R21 ;  /* 0x0000001506005986 */ /* 0x0001e2000c10110e */
[C---:B------:R-:W-:Y:S01]  /*13be0*/  VIADD R14, R16.reuse, UR6 ;  /* 0x00000006100e7c36 */ /* 0x040fe20008000000 */
[----:B------:R-:W-:Y:S01]  /*13bf0*/  IADD3 R4, P6, R16, R3, RZ ;  /* 0x0000000310047210 */ /* 0x000fe20007fde0ff */
[----:B------:R-:W-:Y:S01]  /*13c00*/  VIADD R17, R0, 0x37 ;  /* 0x0000003700117836 */ /* 0x000fe20000000000 */
[----:B------:R1:W-:Y:S01]  /*13c10*/  @P4 STG.E.U8 desc[UR14][R12.64], R23 ;  /* 0x000000170c004986 */ /* 0x0003e2000c10110e */
[----:B------:R-:W-:Y:S01]  /*13c20*/  ISETP.LT.AND P4, PT, R5, UR7, !P0 ;  /* 0x0000000705007c0c */ /* 0x000fe2000c781270 */
[----:B------:R-:W-:Y:S01]  /*13c30*/  VIADD R15, R14, UR6 ;  /* 0x000000060e0f7c36 */ /* 0x000fe20008000000 */
[----:B------:R-:W-:-:S02]  /*13c40*/  LEA.HI.X.SX32 R5, R16, R2, 0x1, P6 ;  /* 0x0000000210057211 */ /* 0x000fc400030f0eff */
[----:B------:R-:W-:Y:S01]  /*13c50*/  PRMT R19, R9, 0x7770, RZ ;  /* 0x0000777009137816 */ /* 0x000fe200000000ff */
[----:B------:R-:W-:Y:S01]  /*13c60*/  VIADD R16, R15, UR6 ;  /* 0x000000060f107c36 */ /* 0x000fe20008000000 */
[----:B------:R-:W-:Y:S01]  /*13c70*/  ISETP.LT.AND P5, PT, R18, UR7, !P0 ;  /* 0x0000000712007c0c */ /* 0x000fe2000c7a1270 */
[----:B------:R-:W-:Y:S01]  /*13c80*/  VIADD R18, R0, 0x39 ;  /* 0x0000003900127836 */ /* 0x000fe20000000000 */
[CC--:B0-----:R-:W-:Y:S01]  /*13c90*/  IADD3 R6, P6, R14.reuse, R3.reuse, RZ ;  /* 0x000000030e067210 */ /* 0x0c1fe20007fde0ff */
[----:B------:R0:W-:Y:S01]  /*13ca0*/  @P3 STG.E.U8 desc[UR14][R4.64], R19 ;  /* 0x0000001304003986 */ /* 0x0001e2000c10110e */
[----:B------:R-:W-:Y:S02]  /*13cb0*/  PRMT R21, R9, 0x7771, RZ ;  /* 0x0000777109157816 */ /* 0x000fe400000000ff */
[----:B------:R-:W-:Y:S01]  /*13cc0*/  LEA.HI.X.SX32 R7, R14, R2, 0x1, P6 ;  /* 0x000000020e077211 */ /* 0x000fe200030f0eff */
[----:B------:R-:W-:Y:S01]  /*13cd0*/  VIADD R14, R0, 0x38 ;  /* 0x00000038000e7836 */ /* 0x000fe20000000000 */
[----:B-1----:R-:W-:-:S02]  /*13ce0*/  IADD3 R12, P6, R15, R3, RZ ;  /* 0x000000030f0c7210 */ /* 0x002fc40007fde0ff */
[----:B------:R-:W-:Y:S01]  /*13cf0*/  ISETP.LT.AND P3, PT, R17, UR7, !P0 ;  /* 0x0000000711007c0c */ /* 0x000fe2000c761270 */
[----:B------:R1:W-:Y:S01]  /*13d00*/  @P2 STG.E.U8 desc[UR14][R6.64], R21 ;  /* 0x0000001506002986 */ /* 0x0003e2000c10110e */
[-C--:B------:R-:W-:Y:S02]  /*13d10*/  LEA.HI.X.SX32 R13, R15, R2.reuse, 0x1, P6 ;  /* 0x000000020f0d7211 */ /* 0x080fe400030f0eff */
[----:B------:R-:W-:Y:S01]  /*13d20*/  ISETP.LT.AND P2, PT, R14, UR7, !P0 ;  /* 0x000000070e007c0c */ /* 0x000fe2000c741270 */
[----:B0-----:R-:W-:Y:S01]  /*13d30*/  VIADD R5, R0, 0x3a ;  /* 0x0000003a00057836 */ /* 0x001fe20000000000 */
[-C--:B------:R-:W-:Y:S02]  /*13d40*/  IADD3 R14, P6, R16, R3.reuse, RZ ;  /* 0x00000003100e7210 */ /* 0x080fe40007fde0ff */
[----:B------:R-:W-:Y:S02]  /*13d50*/  PRMT R17, R10, 0x7770, RZ ;  /* 0x000077700a117816 */ /* 0x000fe400000000ff */
[C---:B------:R-:W-:Y:S01]  /*13d60*/  LEA.HI.X.SX32 R15, R16.reuse, R2, 0x1, P6 ;  /* 0x00000002100f7211 */ /* 0x040fe200030f0eff */
[----:B------:R-:W-:Y:S01]  /*13d70*/  VIADD R16, R16, UR6 ;  /* 0x0000000610107c36 */ /* 0x000fe20008000000 */
[----:B------:R-:W-:Y:S01]  /*13d80*/  PRMT R19, R10, 0x7771, RZ ;  /* 0x000077710a137816 */ /* 0x000fe200000000ff */
[----:B------:R0:W-:Y:S01]  /*13d90*/  @P1 STG.E.U8 desc[UR14][R12.64], R17 ;  /* 0x000000110c001986 */ /* 0x0001e2000c10110e */
[----:B-1----:R-:W-:Y:S01]  /*13da0*/  PRMT R21, R11, 0x7770, RZ ;  /* 0x000077700b157816 */ /* 0x002fe200000000ff */
[C---:B------:R-:W-:Y:S01]  /*13db0*/  VIADD R7, R16.reuse, UR6 ;  /* 0x0000000610077c36 */ /* 0x040fe20008000000 */
[----:B------:R-:W-:Y:S01]  /*13dc0*/  IADD3 R4, P6, R16, R3, RZ ;  /* 0x0000000310047210 */ /* 0x000fe20007fde0ff */
[----:B------:R1:W-:Y:S01]  /*13dd0*/  @P5 STG.E.U8 desc[UR14][R14.64], R19 ;  /* 0x000000130e005986 */ /* 0x0003e2000c10110e */
[----:B------:R-:W-:-:S02]  /*13de0*/  ISETP.LT.AND P5, PT, R5, UR7, !P0 ;  /* 0x0000000705007c0c */ /* 0x000fc4000c7a1270 */
[-C--:B------:R-:W-:Y:S02]  /*13df0*/  LEA.HI.X.SX32 R5, R16, R2.reuse, 0x1, P6 ;  /* 0x0000000210057211 */ /* 0x080fe400030f0eff */
[CC--:B------:R-:W-:Y:S02]  /*13e00*/  IADD3 R6, P6, R7.reuse, R3.reuse, RZ ;  /* 0x0000000307067210 */ /* 0x0c0fe40007fde0ff */
[----:B------:R-:W-:Y:S01]  /*13e10*/  ISETP.LT.AND P1, PT, R18, UR7, !P0 ;  /* 0x0000000712007c0c */ /* 0x000fe2000c721270 */
[----:B0-----:R-:W-:Y:S01]  /*13e20*/  VIADD R13, R7, UR6 ;  /* 0x00000006070d7c36 */ /* 0x001fe20008000000 */
[----:B------:R-:W-:Y:S01]  /*13e30*/  PRMT R17, R11, 0x7771, RZ ;  /* 0x000077710b117816 */ /* 0x000fe200000000ff */
[----:B------:R0:W-:Y:S01]  /*13e40*/  @P4 STG.E.U8 desc[UR14][R4.64], R21 ;  /* 0x0000001504004986 */ /* 0x0001e2000c10110e */
[-C--:B------:R-:W-:Y:S01]  /*13e50*/  LEA.HI.X.SX32 R7, R7, R2.reuse, 0x1, P6 ;  /* 0x0000000207077211 */ /* 0x080fe200030f0eff */
[C---:B-1----:R-:W-:Y:S01]  /*13e60*/  VIADD R15, R13.reuse, UR6 ;  /* 0x000000060d0f7c36 */ /* 0x042fe20008000000 */
[----:B------:R-:W-:Y:S01]  /*13e70*/  IADD3 R12, P6, R13, R3, RZ ;  /* 0x000000030d0c7210 */ /* 0x000fe20007fde0ff */
[----:B------:R-:W-:Y:S01]  /*13e80*/  VIADD R14, R0, 0x3c ;  /* 0x0000003c000e7836 */ /* 0x000fe20000000000 */
[----:B------:R-:W-:Y:S01]  /*13e90*/  PRMT R19, R8, 0x7772, RZ ;  /* 0x0000777208137816 */ /* 0x000fe200000000ff */
[----:B------:R-:W-:Y:S01]  /*13ea0*/  VIADD R16, R15, UR6 ;  /* 0x000000060f107c36 */ /* 0x000fe20008000000 */
[----:B------:R1:W-:Y:S01]  /*13eb0*/  @P3 STG.E.U8 desc[UR14][R6.64], R17 ;  /* 0x0000001106003986 */ /* 0x0003e2000c10110e */
[----:B------:R-:W-:Y:S01]  /*13ec0*/  LEA.HI.X.SX32 R13, R13, R2, 0x1, P6 ;  /* 0x000000020d0d7211 */ /* 0x000fe200030f0eff */
[----:B------:R-:W-:Y:S01]  /*13ed0*/  VIADD R18, R0, 0x3b ;  /* 0x0000003b00127836 */ /* 0x000fe20000000000 */
[----:B------:R-:W-:-:S02]  /*13ee0*/  ISETP.LT.AND P3, PT, R14, UR7, !P0 ;  /* 0x000000070e007c0c */ /* 0x000fc4000c761270 */
[CC--:B------:R-:W-:Y:S01]  /*13ef0*/  IADD3 R14, P6, R15.reuse, R3.reuse, RZ ;  /* 0x000000030f0e7210 */ /* 0x0c0fe20007fde0ff */
[----:B0-----:R-:W-:Y:S01]  /*13f00*/  VIADD R4, R0, 0x3d ;  /* 0x0000003d00047836 */ /* 0x001fe20000000000 */
[----:B------:R-:W-:Y:S01]  /*13f10*/  PRMT R21, R8, 0x7773, RZ ;  /* 0x0000777308157816 */ /* 0x000fe200000000ff */
[----:B------:R0:W-:Y:S01]  /*13f20*/  @P2 STG.E.U8 desc[UR14][R12.64], R19 ;  /* 0x000000130c002986 */ /* 0x0001e2000c10110e */
[----:B------:R-:W-:Y:S01]  /*13f30*/  LEA.HI.X.SX32 R15, R15, R2, 0x1, P6 ;  /* 0x000000020f0f7211 */ /* 0x000fe200030f0eff */
[----:B------:R-:W-:Y:S01]  /*13f40*/  VIADD R0, R0, 0x3f ;  /* 0x0000003f00007836 */ /* 0x000fe20000000000 */
[----:B------:R-:W-:Y:S01]  /*13f50*/  ISETP.LT.AND P2, PT, R4, UR7, !P0 ;  /* 0x0000000704007c0c */ /* 0x000fe2000c741270 */
[C---:B-1----:R-:W-:Y:S01]  /*13f60*/  VIADD R7, R16.reuse, UR6 ;  /* 0x0000000610077c36 */ /* 0x042fe20008000000 */
[-C--:B------:R-:W-:Y:S01]  /*13f70*/  IADD3 R4, P6, R16, R3.reuse, RZ ;  /* 0x0000000310047210 */ /* 0x080fe20007fde0ff */
[----:B------:R1:W-:Y:S01]  /*13f80*/  @P1 STG.E.U8 desc[UR14][R14.64], R21 ;  /* 0x000000150e001986 */ /* 0x0003e2000c10110e */
[----:B------:R-:W-:Y:S01]  /*13f90*/  ISETP.LT.AND P4, PT, R18, UR7, !P0 ;  /* 0x0000000712007c0c */ /* 0x000fe2000c781270 */
[C---:B------:R-:W-:Y:S01]  /*13fa0*/  VIADD R8, R7.reuse, UR6 ;  /* 0x0000000607087c36 */ /* 0x040fe20008000000 */
[----:B------:R-:W-:-:S02]  /*13fb0*/  IADD3 R6, P1, R7, R3, RZ ;  /* 0x0000000307067210 */ /* 0x000fc40007f3e0ff */
[-C--:B------:R-:W-:Y:S01]  /*13fc0*/  LEA.HI.X.SX32 R5, R16, R2.reuse, 0x1, P6 ;  /* 0x0000000210057211 */ /* 0x080fe200030f0eff */
[C---:B------:R-:W-:Y:S01]  /*13fd0*/  VIADD R17, R8.reuse, UR6 ;  /* 0x0000000608117c36 */ /* 0x040fe20008000000 */
[-C--:B------:R-:W-:Y:S02]  /*13fe0*/  LEA.HI.X.SX32 R7, R7, R2.reuse, 0x1, P1 ;  /* 0x0000000207077211 */ /* 0x080fe400008f0eff */
[CC--:B0-----:R-:W-:Y:S01]  /*13ff0*/  IADD3 R12, P6, R8.reuse, R3.reuse, RZ ;  /* 0x00000003080c7210 */ /* 0x0c1fe20007fde0ff */
[----:B------:R-:W-:Y:S01]  /*14000*/  VIADD R19, R17, UR6 ;  /* 0x0000000611137c36 */ /* 0x000fe20008000000 */
[----:B------:R-:W-:Y:S02]  /*14010*/  PRMT R25, R9, 0x7772, RZ ;  /* 0x0000777209197816 */ /* 0x000fe400000000ff */
[----:B------:R-:W-:Y:S01]  /*14020*/  LEA.HI.X.SX32 R13, R8, R2, 0x1, P6 ;  /* 0x00000002080d7211 */ /* 0x000fe200030f0eff */
[C---:B------:R-:W-:Y:S01]  /*14030*/  VIADD R8, R19.reuse, UR6 ;  /* 0x0000000613087c36 */ /* 0x040fe20008000000 */
[-C--:B-1----:R-:W-:Y:S01]  /*14040*/  IADD3 R14, P1, R19, R3.reuse, RZ ;  /* 0x00000003130e7210 */ /* 0x082fe20007f3e0ff */
[----:B------:R0:W-:Y:S01]  /*14050*/  @P5 STG.E.U8 desc[UR14][R4.64], R25 ;  /* 0x0000001904005986 */ /* 0x0001e2000c10110e */
[----:B------:R-:W-:-:S02]  /*14060*/  IADD3 R16, P6, R17, R3, RZ ;  /* 0x0000000311107210 */ /* 0x000fc40007fde0ff */
[-C--:B------:R-:W-:Y:S02]  /*14070*/  LEA.HI.X.SX32 R15, R19, R2.reuse, 0x1, P1 ;  /* 0x00000002130f7211 */ /* 0x080fe400008f0eff */
[----:B------:R-:W-:Y:S02]  /*14080*/  ISETP.LT.AND P1, PT, R20, UR7, !P0 ;  /* 0x0000000714007c0c */ /* 0x000fe4000c721270 */
[----:B------:R-:W-:Y:S02]  /*14090*/  ISETP.LT.AND P0, PT, R0, UR7, !P0 ;  /* 0x0000000700007c0c */ /* 0x000fe4000c701270 */
[----:B------:R-:W-:Y:S02]  /*140a0*/  LEA.HI.X.SX32 R17, R17, R2, 0x1, P6 ;  /* 0x0000000211117211 */ /* 0x000fe400030f0eff */
[----:B------:R-:W-:Y:S02]  /*140b0*/  PRMT R23, R9, 0x7773, RZ ;  /* 0x0000777309177816 */ /* 0x000fe400000000ff */
[----:B------:R-:W-:-:S02]  /*140c0*/  IADD3 R18, P6, R8, R3, RZ ;  /* 0x0000000308127210 */ /* 0x000fc40007fde0ff */
[C---:B------:R-:W-:Y:S01]  /*140d0*/  PRMT R21, R10.reuse, 0x7772, RZ ;  /* 0x000077720a157816 */ /* 0x040fe200000000ff */
[----:B------:R0:W-:Y:S01]  /*140e0*/  @P4 STG.E.U8 desc[UR14][R6.64], R23 ;  /* 0x0000001706004986 */ /* 0x0001e2000c10110e */
[----:B------:R-:W-:Y:S02]  /*140f0*/  PRMT R9, R10, 0x7773, RZ ;  /* 0x000077730a097816 */ /* 0x000fe400000000ff */
[C---:B------:R-:W-:Y:S01]  /*14100*/  PRMT R3, R11.reuse, 0x7773, RZ ;  /* 0x000077730b037816 */ /* 0x040fe200000000ff */
[----:B------:R0:W-:Y:S01]  /*14110*/  @P3 STG.E.U8 desc[UR14][R12.64], R21 ;  /* 0x000000150c003986 */ /* 0x0001e2000c10110e */
[----:B------:R-:W-:Y:S02]  /*14120*/  PRMT R11, R11, 0x7772, RZ ;  /* 0x000077720b0b7816 */ /* 0x000fe400000000ff */
[----:B------:R-:W-:Y:S01]  /*14130*/  LEA.HI.X.SX32 R19, R8, R2, 0x1, P6 ;  /* 0x0000000208137211 */ /* 0x000fe200030f0eff */
[----:B------:R0:W-:Y:S04]  /*14140*/  @P2 STG.E.U8 desc[UR14][R16.64], R9 ;  /* 0x0000000910002986 */ /* 0x0001e8000c10110e */
[----:B------:R0:W-:Y:S01]  /*14150*/  @P1 STG.E.U8 desc[UR14][R14.64], R11 ;  /* 0x0000000b0e001986 */ /* 0x0001e2000c10110e */
[----:B------:R-:W-:Y:S05]  /*14160*/  @!P0 EXIT ;  /* 0x000000000000894d */ /* 0x000fea0003800000 */
[----:B------:R-:W-:Y:S01]  /*14170*/  STG.E.U8 desc[UR14][R18.64], R3 ;  /* 0x0000000312007986 */ /* 0x000fe2000c10110e */
[----:B------:R-:W-:Y:S05]  /*14180*/  EXIT ;  /* 0x000000000000794d */ /* 0x000fea0003800000 */
.L_x_3:
[----:B------:R-:W-:-:S00]  /*14190*/  BRA `(.L_x_3) ;  /* 0xfffffffc00fc7947 */ /* 0x000fc0000383ffff */
[----:B------:R-:W-:-:S00]  /*141a0*/  NOP ;  /* 0x0000000000007918 */ /* 0x000fc00000000000 */
        /* <DEDUP_REMOVED lines=13> */
.L_x_4:


//--------------------- .nv.shared.matmul_kernel  --------------------------
	.section	.nv.shared.matmul_kernel,"aw",@nobits
	.sectionflags	@""
	.align	16
	.zero		1024


//--------------------- .nv.shared.reserved.0     --------------------------
	.section	.nv.shared.reserved.0,"aw",@nobits
	.weak		__nv_reservedSMEM_offset_0_alias
	.size		__nv_reservedSMEM_offset_0_alias, 0, 0
	.other		__nv_reservedSMEM_offset_0_alias,@"STO_CUDA_RESERVED_SHARED STV_DEFAULT"
__nv_reservedSMEM_offset_0_alias:
	.zero		0


//--------------------- .nv.constant0.matmul_kernel --------------------------
	.section	.nv.constant0.matmul_kernel,"a",@progbits
	.sectionflags	@""
	.align	4
.nv.constant0.matmul_kernel:
	.zero		608


//--------------------- SYMBOLS --------------------------

	.type		.nv.reservedSmem.offset0,@object
	.size		.nv.reservedSmem.offset0,0x4
